def matmul_kernel(
    a_ptr,
    b_ptr,
    c_ptr,
    M,
    N,
    K,
    stride_am,
    stride_ak,
    stride_bk,
    stride_bn,
    stride_cm,
    stride_cn,
    BLOCK_M: tl.constexpr,
    BLOCK_N: tl.constexpr,
    BLOCK_K: tl.constexpr,
    GROUP_M: tl.constexpr,
):
    pid = tl.program_id(axis=0)
    num_pid_m = tl.cdiv(M, BLOCK_M)
    num_pid_n = tl.cdiv(N, BLOCK_N)
    num_pid_in_group = GROUP_M * num_pid_n
    group_id = pid // num_pid_in_group
    first_pid_m = group_id * GROUP_M
    group_size_m = min(num_pid_m - first_pid_m, GROUP_M)
    pid_m = first_pid_m + ((pid % num_pid_in_group) % group_size_m)
    pid_n = (pid % num_pid_in_group) // group_size_m

    offs_am = (pid_m * BLOCK_M + tl.arange(0, BLOCK_M)) % M
    offs_bn = (pid_n * BLOCK_N + tl.arange(0, BLOCK_N)) % N
    offs_k = tl.arange(0, BLOCK_K)
    a_ptrs = a_ptr + offs_am[:, None] * stride_am + offs_k[None, :] * stride_ak
    b_ptrs = b_ptr + offs_k[:, None] * stride_bk + offs_bn[None, :] * stride_bn

    acc = tl.zeros((BLOCK_M, BLOCK_N), dtype=tl.float32)
    for kk in range(0, tl.cdiv(K, BLOCK_K)):
        a = tl.load(a_ptrs, mask=offs_k[None, :] < K - kk * BLOCK_K, other=0.0)
        b = tl.load(b_ptrs, mask=offs_k[:, None] < K - kk * BLOCK_K, other=0.0)
        acc = tl.dot(a, b, acc)
        a_ptrs += BLOCK_K * stride_ak
        b_ptrs += BLOCK_K * stride_bk

    c = acc.to(c_ptr.dtype.element_ty)
    offs_cm = pid_m * BLOCK_M + tl.arange(0, BLOCK_M)
    offs_cn = pid_n * BLOCK_N + tl.arange(0, BLOCK_N)
    c_ptrs = c_ptr + offs_cm[:, None] * stride_cm + offs_cn[None, :] * stride_cn
    mask = (offs_cm[:, None] < M) & (offs_cn[None, :] < N)
    tl.store(c_ptrs, c, mask=mask)

# config = {"BLOCK_K": 32, "BLOCK_M": 128, "BLOCK_N": 64, "GROUP_M": 8, "arch": "sm_100", "dtype": "fp16", "num_ctas": 1, "num_stages": 3, "num_warps": 1}
# arch = sm_100


// ===== COMPILED SASS (sm_100a) =====

	.target	sm_100a

	.elftype	@"ET_EXEC"


//--------------------- .note.nv.tkinfo           --------------------------
	.section	.note.nv.tkinfo,"",@"SHT_NOTE"
	.sectionflags	@"SHF_NOTE_NV_TKINFO"
	.tkinfo
        /*0018*/ 	.word	0x00000081
        /*0030*/ 	.string	""
        /*0030*/ 	.string	"ptxas-blackwell"
        /*0030*/ 	.string	"Cuda compilation tools, release 12.9, V12.9.86"
        /*0030*/ 	.string	"Build cuda_12.9.r12.9/compiler.36037853_0"
        /*0030*/ 	.string	"-v  -suppress-debug-info  -lineinfo  -arch sm_100a "



//--------------------- .note.nv.cuver            --------------------------
	.section	.note.nv.cuver,"",@"SHT_NOTE"
	.sectionflags	@"SHF_NOTE_NV_CUVER"
        /*0018*/ 	.short	0x0001
        /*001a*/ 	.short	0x0064
        /*001c*/ 	.short	0x0001
        /*001e*/ 	.short	0x0000
        /*0020*/ 	.short	0x0001
        /*0022*/ 	.short	0x0000


//--------------------- .nv.info                  --------------------------
	.section	.nv.info,"",@"SHT_CUDA_INFO"
	.align	4


	//----- nvinfo : EIATTR_REGCOUNT
	.align		4
        /*0000*/ 	.byte	0x04, 0x2f
        /*0002*/ 	.short	(.L_1 - .L_0)
	.align		4
.L_0:
        /*0004*/ 	.word	index@(matmul_kernel)
        /*0008*/ 	.word	0x00000040


	//----- nvinfo : EIATTR_FRAME_SIZE
	.align		4
.L_1:
        /*000c*/ 	.byte	0x04, 0x11
        /*000e*/ 	.short	(.L_3 - .L_2)
	.align		4
.L_2:
        /*0010*/ 	.word	index@(matmul_kernel)
        /*0014*/ 	.word	0x00001258


	//----- nvinfo : EIATTR_MIN_STACK_SIZE
	.align		4
.L_3:
        /*0018*/ 	.byte	0x04, 0x12
        /*001a*/ 	.short	(.L_5 - .L_4)
	.align		4
.L_4:
        /*001c*/ 	.word	index@(matmul_kernel)
        /*0020*/ 	.word	0x00001258
.L_5:


//--------------------- .nv.info.matmul_kernel    --------------------------
	.section	.nv.info.matmul_kernel,"",@"SHT_CUDA_INFO"
	.sectionflags	@""
	.align	4


	//----- nvinfo : EIATTR_CUDA_API_VERSION
	.align		4
        /*0000*/ 	.byte	0x04, 0x37
        /*0002*/ 	.short	(.L_7 - .L_6)
.L_6:
        /*0004*/ 	.word	0x00000081


	//----- nvinfo : EIATTR_KPARAM_INFO
	.align		4
.L_7:
        /*0008*/ 	.byte	0x04, 0x17
        /*000a*/ 	.short	(.L_9 - .L_8)
.L_8:
        /*000c*/ 	.word	0x00000000
        /*0010*/ 	.short	0x000d
        /*0012*/ 	.short	0x0048
        /*0014*/ 	.byte	0x00, 0xf4, 0x21, 0x00


	//----- nvinfo : EIATTR_KPARAM_INFO
	.align		4
.L_9:
        /*0018*/ 	.byte	0x04, 0x17
        /*001a*/ 	.short	(.L_11 - .L_10)
.L_10:
        /*001c*/ 	.word	0x00000000
        /*0020*/ 	.short	0x000c
        /*0022*/ 	.short	0x0040
        /*0024*/ 	.byte	0x00, 0xf4, 0x21, 0x00


	//----- nvinfo : EIATTR_KPARAM_INFO
	.align		4
.L_11:
        /*0028*/ 	.byte	0x04, 0x17
        /*002a*/ 	.short	(.L_13 - .L_12)
.L_12:
        /*002c*/ 	.word	0x00000000
        /*0030*/ 	.short	0x000b
        /*0032*/ 	.short	0x0038
        /*0034*/ 	.byte	0x00, 0xf0, 0x11, 0x00


	//----- nvinfo : EIATTR_KPARAM_INFO
	.align		4
.L_13:
        /*0038*/ 	.byte	0x04, 0x17
        /*003a*/ 	.short	(.L_15 - .L_14)
.L_14:
        /*003c*/ 	.word	0x00000000
        /*0040*/ 	.short	0x000a
        /*0042*/ 	.short	0x0034
        /*0044*/ 	.byte	0x00, 0xf0, 0x11, 0x00


	//----- nvinfo : EIATTR_KPARAM_INFO
	.align		4
.L_15:
        /*0048*/ 	.byte	0x04, 0x17
        /*004a*/ 	.short	(.L_17 - .L_16)
.L_16:
        /*004c*/ 	.word	0x00000000
        /*0050*/ 	.short	0x0009
        /*0052*/ 	.short	0x0030
        /*0054*/ 	.byte	0x00, 0xf0, 0x11, 0x00


	//----- nvinfo : EIATTR_KPARAM_INFO
	.align		4
.L_17:
        /*0058*/ 	.byte	0x04, 0x17
        /*005a*/ 	.short	(.L_19 - .L_18)
.L_18:
        /*005c*/ 	.word	0x00000000
        /*0060*/ 	.short	0x0008
        /*0062*/ 	.short	0x002c
        /*0064*/ 	.byte	0x00, 0xf0, 0x11, 0x00


	//----- nvinfo : EIATTR_KPARAM_INFO
	.align		4
.L_19:
        /*0068*/ 	.byte	0x04, 0x17
        /*006a*/ 	.short	(.L_21 - .L_20)
.L_20:
        /*006c*/ 	.word	0x00000000
        /*0070*/ 	.short	0x0007
        /*0072*/ 	.short	0x0028
        /*0074*/ 	.byte	0x00, 0xf0, 0x11, 0x00


	//----- nvinfo : EIATTR_KPARAM_INFO
	.align		4
.L_21:
        /*0078*/ 	.byte	0x04, 0x17
        /*007a*/ 	.short	(.L_23 - .L_22)
.L_22:
        /*007c*/ 	.word	0x00000000
        /*0080*/ 	.short	0x0006
        /*0082*/ 	.short	0x0024
        /*0084*/ 	.byte	0x00, 0xf0, 0x11, 0x00


	//----- nvinfo : EIATTR_KPARAM_INFO
	.align		4
.L_23:
        /*0088*/ 	.byte	0x04, 0x17
        /*008a*/ 	.short	(.L_25 - .L_24)
.L_24:
        /*008c*/ 	.word	0x00000000
        /*0090*/ 	.short	0x0005
        /*0092*/ 	.short	0x0020
        /*0094*/ 	.byte	0x00, 0xf0, 0x11, 0x00


	//----- nvinfo : EIATTR_KPARAM_INFO
	.align		4
.L_25:
        /*0098*/ 	.byte	0x04, 0x17
        /*009a*/ 	.short	(.L_27 - .L_26)
.L_26:
        /*009c*/ 	.word	0x00000000
        /*00a0*/ 	.short	0x0004
        /*00a2*/ 	.short	0x001c
        /*00a4*/ 	.byte	0x00, 0xf0, 0x11, 0x00


	//----- nvinfo : EIATTR_KPARAM_INFO
	.align		4
.L_27:
        /*00a8*/ 	.byte	0x04, 0x17
        /*00aa*/ 	.short	(.L_29 - .L_28)
.L_28:
        /*00ac*/ 	.word	0x00000000
        /*00b0*/ 	.short	0x0003
        /*00b2*/ 	.short	0x0018
        /*00b4*/ 	.byte	0x00, 0xf0, 0x11, 0x00


	//----- nvinfo : EIATTR_KPARAM_INFO
	.align		4
.L_29:
        /*00b8*/ 	.byte	0x04, 0x17
        /*00ba*/ 	.short	(.L_31 - .L_30)
.L_30:
        /*00bc*/ 	.word	0x00000000
        /*00c0*/ 	.short	0x0002
        /*00c2*/ 	.short	0x0010
        /*00c4*/ 	.byte	0x00, 0xf4, 0x21, 0x00


	//----- nvinfo : EIATTR_KPARAM_INFO
	.align		4
.L_31:
        /*00c8*/ 	.byte	0x04, 0x17
        /*00ca*/ 	.short	(.L_33 - .L_32)
.L_32:
        /*00cc*/ 	.word	0x00000000
        /*00d0*/ 	.short	0x0001
        /*00d2*/ 	.short	0x0008
        /*00d4*/ 	.byte	0x00, 0xf4, 0x21, 0x00


	//----- nvinfo : EIATTR_KPARAM_INFO
	.align		4
.L_33:
        /*00d8*/ 	.byte	0x04, 0x17
        /*00da*/ 	.short	(.L_35 - .L_34)
.L_34:
        /*00dc*/ 	.word	0x00000000
        /*00e0*/ 	.short	0x0000
        /*00e2*/ 	.short	0x0000
        /*00e4*/ 	.byte	0x00, 0xf4, 0x21, 0x00


	//----- nvinfo : EIATTR_SPARSE_MMA_MASK
	.align		4
.L_35:
        /*00e8*/ 	.byte	0x03, 0x50
        /*00ea*/ 	.short	0x0000


	//----- nvinfo : EIATTR_MAXREG_COUNT
	.align		4
        /*00ec*/ 	.byte	0x03, 0x1b
        /*00ee*/ 	.short	0x00ff


	//----- nvinfo : EIATTR_NUM_BARRIERS
	.align		4
        /*00f0*/ 	.byte	0x02, 0x4c
        /*00f2*/ 	.byte	0x01
	.zero		1


	//----- nvinfo : EIATTR_ANNOTATIONS
	.align		4
        /*00f4*/ 	.byte	0x04, 0x55
        /*00f6*/ 	.short	(.L_37 - .L_36)


	//   ....[0]....
.L_36:
        /*00f8*/ 	.word	0x00000001
        /*00fc*/ 	.byte	0xa0, 0x01, 0x00, 0x00, 0x01, 0x00, 0x00, 0x00, 0xf0, 0x01, 0x00, 0x00, 0x01, 0x00, 0x00, 0x00
        /* <DEDUP_REMOVED lines=2048> */
        /*810c*/ 	.byte	0x40, 0x35, 0x02, 0x00, 0x01, 0x00, 0x00, 0x00, 0x50, 0x35, 0x02, 0x00


	//----- nvinfo : EIATTR_COOP_GROUP_MASK_REGIDS
	.align		4
.L_37:
        /*8118*/ 	.byte	0x04, 0x29
        /*811a*/ 	.short	(.L_39 - .L_38)


	//   ....[0]....
.L_38:
        /*811c*/ 	.word	0xffffffff


	//   ....[1]....
        /*8120*/ 	.word	0xffffffff


	//   ....[2]....
        /*8124*/ 	.word	0xffffffff


	//   ....[3]....
        /*8128*/ 	.word	0xffffffff


	//   ....[4]....
        /*812c*/ 	.word	0xffffffff


	//   ....[5]....
        /*8130*/ 	.word	0xffffffff


	//   ....[6]....
        /*8134*/ 	.word	0xffffffff


	//   ....[7]....
        /*8138*/ 	.word	0xffffffff


	//   ....[8]....
        /*813c*/ 	.word	0xffffffff


	//   ....[9]....
        /*8140*/ 	.word	0xffffffff


	//   ....[10]....
        /*8144*/ 	.word	0xffffffff


	//   ....[11]....
        /*8148*/ 	.word	0xffffffff


	//   ....[12]....
        /*814c*/ 	.word	0xffffffff


	//   ....[13]....
        /*8150*/ 	.word	0xffffffff


	//   ....[14]....
        /*8154*/ 	.word	0xffffffff


	//   ....[15]....
        /*8158*/ 	.word	0xffffffff


	//   ....[16]....
        /*815c*/ 	.word	0xffffffff


	//   ....[17]....
        /*8160*/ 	.word	0xffffffff


	//   ....[18]....
        /*8164*/ 	.word	0xffffffff


	//   ....[19]....
        /*8168*/ 	.word	0xffffffff


	//   ....[20]....
        /*816c*/ 	.word	0xffffffff


	//   ....[21]....
        /*8170*/ 	.word	0xffffffff


	//   ....[22]....
        /*8174*/ 	.word	0xffffffff


	//   ....[23]....
        /*8178*/ 	.word	0xffffffff


	//   ....[24]....
        /*817c*/ 	.word	0xffffffff


	//   ....[25]....
        /*8180*/ 	.word	0xffffffff


	//   ....[26]....
        /*8184*/ 	.word	0xffffffff


	//   ....[27]....
        /*8188*/ 	.word	0xffffffff


	//   ....[28]....
        /*818c*/ 	.word	0xffffffff


	//   ....[29]....
        /*8190*/ 	.word	0xffffffff


	//   ....[30]....
        /*8194*/ 	.word	0xffffffff


	//   ....[31]....
        /*8198*/ 	.word	0xffffffff


	//   ....[32]....
        /*819c*/ 	.word	0xffffffff


	//   ....[33]....
        /*81a0*/ 	.word	0xffffffff


	//   ....[34]....
        /*81a4*/ 	.word	0xffffffff


	//   ....[35]....
        /*81a8*/ 	.word	0xffffffff


	//   ....[36]....
        /*81ac*/ 	.word	0xffffffff


	//   ....[37]....
        /*81b0*/ 	.word	0xffffffff


	//   ....[38]....
        /*81b4*/ 	.word	0xffffffff


	//   ....[39]....
        /*81b8*/ 	.word	0xffffffff


	//   ....[40]....
        /*81bc*/ 	.word	0xffffffff


	//   ....[41]....
        /*81c0*/ 	.word	0xffffffff


	//   ....[42]....
        /*81c4*/ 	.word	0xffffffff


	//   ....[43]....
        /*81c8*/ 	.word	0xffffffff


	//   ....[44]....
        /*81cc*/ 	.word	0xffffffff


	//   ....[45]....
        /*81d0*/ 	.word	0xffffffff


	//   ....[46]....
        /*81d4*/ 	.word	0xffffffff


	//   ....[47]....
        /*81d8*/ 	.word	0xffffffff


	//   ....[48]....
        /*81dc*/ 	.word	0xffffffff


	//   ....[49]....
        /*81e0*/ 	.word	0xffffffff


	//   ....[50]....
        /*81e4*/ 	.word	0xffffffff


	//   ....[51]....
        /*81e8*/ 	.word	0xffffffff


	//   ....[52]....
        /*81ec*/ 	.word	0xffffffff


	//   ....[53]....
        /*81f0*/ 	.word	0xffffffff


	//   ....[54]....
        /*81f4*/ 	.word	0xffffffff


	//   ....[55]....
        /*81f8*/ 	.word	0xffffffff


	//   ....[56]....
        /*81fc*/ 	.word	0xffffffff


	//   ....[57]....
        /*8200*/ 	.word	0xffffffff


	//   ....[58]....
        /*8204*/ 	.word	0xffffffff


	//   ....[59]....
        /*8208*/ 	.word	0xffffffff


	//   ....[60]....
        /*820c*/ 	.word	0xffffffff


	//   ....[61]....
        /*8210*/ 	.word	0xffffffff


	//   ....[62]....
        /*8214*/ 	.word	0xffffffff


	//----- nvinfo : EIATTR_COOP_GROUP_INSTR_OFFSETS
	.align		4
.L_39:
        /*8218*/ 	.byte	0x04, 0x28
        /*821a*/ 	.short	(.L_41 - .L_40)


	//   ....[0]....
.L_40:
        /*821c*/ 	.word	0x0001cc00


	//   ....[1]....
        /*8220*/ 	.word	0x0001cc20


	//   ....[2]....
        /*8224*/ 	.word	0x0001cc40


	//   ....[3]....
        /*8228*/ 	.word	0x0001cc60


	//   ....[4]....
        /*822c*/ 	.word	0x0001cc80


	//   ....[5]....
        /*8230*/ 	.word	0x0001cca0


	//   ....[6]....
        /*8234*/ 	.word	0x0001ccc0


	//   ....[7]....
        /*8238*/ 	.word	0x0001cce0


	//   ....[8]....
        /*823c*/ 	.word	0x0001cd00


	//   ....[9]....
        /*8240*/ 	.word	0x0001cd20


	//   ....[10]....
        /*8244*/ 	.word	0x0001cd40


	//   ....[11]....
        /*8248*/ 	.word	0x0001cd60


	//   ....[12]....
        /*824c*/ 	.word	0x0001cdb0


	//   ....[13]....
        /*8250*/ 	.word	0x0001cdd0


	//   ....[14]....
        /*8254*/ 	.word	0x0001cdf0


	//   ....[15]....
        /*8258*/ 	.word	0x0001ce10


	//   ....[16]....
        /*825c*/ 	.word	0x0001ce30


	//   ....[17]....
        /*8260*/ 	.word	0x0001ce50


	//   ....[18]....
        /*8264*/ 	.word	0x0001ce70


	//   ....[19]....
        /*8268*/ 	.word	0x0001ce90


	//   ....[20]....
        /*826c*/ 	.word	0x0001d000


	//   ....[21]....
        /*8270*/ 	.word	0x0001d030


	//   ....[22]....
        /*8274*/ 	.word	0x0001d150


	//   ....[23]....
        /*8278*/ 	.word	0x0001d170


	//   ....[24]....
        /*827c*/ 	.word	0x0001d210


	//   ....[25]....
        /*8280*/ 	.word	0x0001d230


	//   ....[26]....
        /*8284*/ 	.word	0x0001d280


	//   ....[27]....
        /*8288*/ 	.word	0x0001d2b0


	//   ....[28]....
        /*828c*/ 	.word	0x0001d320


	//   ....[29]....
        /*8290*/ 	.word	0x0001d360


	//   ....[30]....
        /*8294*/ 	.word	0x0001d3f0


	//   ....[31]....
        /*8298*/ 	.word	0x0001d420


	//   ....[32]....
        /*829c*/ 	.word	0x0001d490


	//   ....[33]....
        /*82a0*/ 	.word	0x0001d4b0


	//   ....[34]....
        /*82a4*/ 	.word	0x0001d530


	//   ....[35]....
        /*82a8*/ 	.word	0x0001d550


	//   ....[36]....
        /*82ac*/ 	.word	0x0001d5d0


	//   ....[37]....
        /*82b0*/ 	.word	0x0001d5f0


	//   ....[38]....
        /*82b4*/ 	.word	0x0001d670


	//   ....[39]....
        /*82b8*/ 	.word	0x0001d690


	//   ....[40]....
        /*82bc*/ 	.word	0x0001d710


	//   ....[41]....
        /*82c0*/ 	.word	0x0001d730


	//   ....[42]....
        /*82c4*/ 	.word	0x0001d7b0


	//   ....[43]....
        /*82c8*/ 	.word	0x0001d7d0


	//   ....[44]....
        /*82cc*/ 	.word	0x0001d850


	//   ....[45]....
        /*82d0*/ 	.word	0x0001d870


	//   ....[46]....
        /*82d4*/ 	.word	0x0001da30


	//   ....[47]....
        /*82d8*/ 	.word	0x0001da50


	//   ....[48]....
        /*82dc*/ 	.word	0x0001da70


	//   ....[49]....
        /*82e0*/ 	.word	0x0001da90


	//   ....[50]....
        /*82e4*/ 	.word	0x0001dab0


	//   ....[51]....
        /*82e8*/ 	.word	0x0001dad0


	//   ....[52]....
        /*82ec*/ 	.word	0x0001daf0


	//   ....[53]....
        /*82f0*/ 	.word	0x0001db10


	//   ....[54]....
        /*82f4*/ 	.word	0x0001db30


	//   ....[55]....
        /*82f8*/ 	.word	0x0001db50


	//   ....[56]....
        /*82fc*/ 	.word	0x0001db70


	//   ....[57]....
        /*8300*/ 	.word	0x0001db90


	//   ....[58]....
        /*8304*/ 	.word	0x0001dbb0


	//   ....[59]....
        /*8308*/ 	.word	0x0001dbd0


	//   ....[60]....
        /*830c*/ 	.word	0x0001dbf0


	//   ....[61]....
        /*8310*/ 	.word	0x0001dc10


	//   ....[62]....
        /*8314*/ 	.word	0x0001dd20


	//----- nvinfo : EIATTR_VRC_CTA_INIT_COUNT
	.align		4
.L_41:
        /*8318*/ 	.byte	0x02, 0x4a
	.zero		1
	.zero		1


	//----- nvinfo : EIATTR_EXIT_INSTR_OFFSETS
	.align		4
        /*831c*/ 	.byte	0x04, 0x1c
        /*831e*/ 	.short	(.L_43 - .L_42)


	//   ....[0]....
.L_42:
        /*8320*/ 	.word	0x00023670


	//   ....[1]....
        /*8324*/ 	.word	0x000236a0


	//----- nvinfo : EIATTR_REQNTID
	.align		4
.L_43:
        /*8328*/ 	.byte	0x04, 0x10
        /*832a*/ 	.short	(.L_45 - .L_44)
.L_44:
        /*832c*/ 	.word	0x00000020
        /*8330*/ 	.word	0x00000001
        /*8334*/ 	.word	0x00000001


	//----- nvinfo : EIATTR_CBANK_PARAM_SIZE
	.align		4
.L_45:
        /*8338*/ 	.byte	0x03, 0x19
        /*833a*/ 	.short	0x0050


	//----- nvinfo : EIATTR_PARAM_CBANK
	.align		4
        /*833c*/ 	.byte	0x04, 0x0a
        /*833e*/ 	.short	(.L_47 - .L_46)
	.align		4
.L_46:
        /*8340*/ 	.word	index@(.nv.constant0.matmul_kernel)
        /*8344*/ 	.short	0x0380
        /*8346*/ 	.short	0x0050


	//----- nvinfo : EIATTR_SW_WAR
	.align		4
.L_47:
        /*8348*/ 	.byte	0x04, 0x36
        /*834a*/ 	.short	(.L_49 - .L_48)
.L_48:
        /*834c*/ 	.word	0x00000008
.L_49:


//--------------------- .nv.compat                --------------------------
	.section	.nv.compat,"",@"SHT_CUDA_COMPAT_INFO"
	.align	4
        /*0000*/ 	.byte	0x02, 0x02, 0x01, 0x00, 0x02, 0x05, 0x05, 0x00, 0x02, 0x03, 0x00, 0x00, 0x02, 0x06, 0x01, 0x00


//--------------------- .nv.callgraph             --------------------------
	.section	.nv.callgraph,"",@"SHT_CUDA_CALLGRAPH"
	.align	4
	.sectionentsize	8
	.align		4
        /*0000*/ 	.word	0x00000000
	.align		4
        /*0004*/ 	.word	0xffffffff
	.align		4
        /*0008*/ 	.word	0x00000000
	.align		4
        /*000c*/ 	.word	0xfffffffe
	.align		4
        /*0010*/ 	.word	0x00000000
	.align		4
        /*0014*/ 	.word	0xfffffffd
	.align		4
        /*0018*/ 	.word	0x00000000
	.align		4
        /*001c*/ 	.word	0xfffffffc


//--------------------- .text.matmul_kernel       --------------------------
	.section	.text.matmul_kernel,"ax",@progbits
	.align	128
        .global         matmul_kernel
        .type           matmul_kernel,@function
        .size           matmul_kernel,(.L_x_3 - matmul_kernel)
        .other          matmul_kernel,@"STO_CUDA_ENTRY STV_DEFAULT"
matmul_kernel:
.text.matmul_kernel:
[----:B------:R-:W0:Y:S08]  /*0000*/  LDC R1, c[0x0][0x37c] ;  /* 0x0000df00ff017b82 */ /* 0x000e300000000800 */
[----:B------:R-:W1:Y:S01]  /*0010*/  LDC.64 R2, c[0x0][0x398] ;  /* 0x0000e600ff027b82 */ /* 0x000e620000000a00 */
[----:B------:R-:W2:Y:S01]  /*0020*/  S2R R7, SR_CTAID.X ;  /* 0x0000000000077919 */ /* 0x000ea20000002500 */
[----:B0-----:R-:W-:Y:S01]  /*0030*/  VIADD R1, R1, 0xffffeda8 ;  /* 0xffffeda801017836 */ /* 0x001fe20000000000 */
[----:B------:R-:W0:Y:S01]  /*0040*/  LDCU UR4, c[0x0][0x3a0] ;  /* 0x00007400ff0477ac */ /* 0x000e220008000800 */
[----:B------:R-:W-:Y:S01]  /*0050*/  CS2R R44, SRZ ;  /* 0x00000000002c7805 */ /* 0x000fe2000001ff00 */
[----:B------:R-:W3:Y:S01]  /*0060*/  S2R R49, SR_TID.X ;  /* 0x0000000000317919 */ /* 0x000ee20000002100 */
[----:B------:R-:W-:-:S02]  /*0070*/  CS2R R46, SRZ ;  /* 0x00000000002e7805 */ /* 0x000fc4000001ff00 */
[----:B------:R-:W-:Y:S01]  /*0080*/  CS2R R36, SRZ ;  /* 0x0000000000247805 */ /* 0x000fe2000001ff00 */
[----:B------:R-:W4:Y:S01]  /*0090*/  S2UR UR6, SR_CgaCtaId ;  /* 0x00000000000679c3 */ /* 0x000f220000008800 */
[----:B------:R-:W-:Y:S02]  /*00a0*/  CS2R R38, SRZ ;  /* 0x0000000000267805 */ /* 0x000fe4000001ff00 */
[----:B------:R-:W-:Y:S02]  /*00b0*/  CS2R R32, SRZ ;  /* 0x0000000000207805 */ /* 0x000fe4000001ff00 */
[----:B------:R-:W-:Y:S02]  /*00c0*/  CS2R R34, SRZ ;  /* 0x0000000000227805 */ /* 0x000fe4000001ff00 */
[----:B------:R-:W-:Y:S02]  /*00d0*/  CS2R R28, SRZ ;  /* 0x00000000001c7805 */ /* 0x000fe4000001ff00 */
[----:B------:R-:W-:-:S02]  /*00e0*/  CS2R R30, SRZ ;  /* 0x00000000001e7805 */ /* 0x000fc4000001ff00 */
[----:B------:R-:W-:Y:S02]  /*00f0*/  CS2R R24, SRZ ;  /* 0x0000000000187805 */ /* 0x000fe4000001ff00 */
[----:B------:R-:W-:Y:S02]  /*0100*/  CS2R R26, SRZ ;  /* 0x00000000001a7805 */ /* 0x000fe4000001ff00 */
[----:B------:R-:W-:Y:S02]  /*0110*/  CS2R R20, SRZ ;  /* 0x0000000000147805 */ /* 0x000fe4000001ff00 */
[----:B------:R-:W-:Y:S02]  /*0120*/  CS2R R22, SRZ ;  /* 0x0000000000167805 */ /* 0x000fe4000001ff00 */
[----:B------:R-:W-:Y:S02]  /*0130*/  CS2R R16, SRZ ;  /* 0x0000000000107805 */ /* 0x000fe4000001ff00 */
[----:B------:R-:W-:-:S02]  /*0140*/  CS2R R18, SRZ ;  /* 0x0000000000127805 */ /* 0x000fc4000001ff00 */
[----:B------:R-:W-:Y:S01]  /*0150*/  CS2R R14, SRZ ;  /* 0x00000000000e7805 */ /* 0x000fe2000001ff00 */
[----:B0-----:R-:W-:Y:S01]  /*0160*/  UIADD3 UR4, UPT, UPT, UR4, 0x1f, URZ ;  /* 0x0000001f04047890 */ /* 0x001fe2000fffe0ff */
[----:B------:R-:W-:Y:S02]  /*0170*/  CS2R R56, SRZ ;  /* 0x0000000000387805 */ /* 0x000fe4000001ff00 */
[----:B------:R-:W-:Y:S01]  /*0180*/  CS2R R58, SRZ ;  /* 0x00000000003a7805 */ /* 0x000fe2000001ff00 */
[----:B-1----:R-:W-:Y:S01]  /*0190*/  VIADD R0, R3, 0x3f ;  /* 0x0000003f03007836 */ /* 0x002fe20000000000 */
[----:B------:R-:W-:Y:S01]  /*01a0*/  STL [R1+0xbd8], R3 ;  /* 0x000bd80301007387 */ /* 0x000fe20000100800 */
[----:B------:R-:W-:Y:S01]  /*01b0*/  UISETP.GE.AND UP0, UPT, UR4, 0x20, UPT ;  /* 0x000000200400788c */ /* 0x000fe2000bf06270 */
[----:B------:R-:W-:Y:S02]  /*01c0*/  CS2R R40, SRZ ;  /* 0x0000000000287805 */ /* 0x000fe4000001ff00 */
[----:B------:R-:W-:-:S02]  /*01d0*/  CS2R R42, SRZ ;  /* 0x00000000002a7805 */ /* 0x000fc4000001ff00 */
[----:B------:R-:W-:Y:S01]  /*01e0*/  SHF.R.S32.HI R5, RZ, 0x1f, R0 ;  /* 0x0000001fff057819 */ /* 0x000fe20000011400 */
[----:B------:R3:W-:Y:S01]  /*01f0*/  STL [R1+0xbdc], R2 ;  /* 0x000bdc0201007387 */ /* 0x0007e20000100800 */
[----:B------:R-:W-:Y:S01]  /*0200*/  UMOV UR5, 0x400 ;  /* 0x0000040000057882 */ /* 0x000fe20000000000 */
[----:B------:R-:W0:Y:S01]  /*0210*/  LDCU.64 UR40, c[0x0][0x358] ;  /* 0x00006b00ff2877ac */ /* 0x000e220008000a00 */
[----:B------:R-:W-:Y:S01]  /*0220*/  LEA.HI R5, R5, R0, RZ, 0x6 ;  /* 0x0000000005057211 */ /* 0x000fe200078f30ff */
[----:B------:R-:W-:Y:S01]  /*0230*/  STL [R1+0x60], RZ ;  /* 0x000060ff01007387 */ /* 0x000fe20000100800 */
[----:B--2---:R-:W-:Y:S01]  /*0240*/  IABS R10, R7 ;  /* 0x00000007000a7213 */ /* 0x004fe20000000000 */
[----:B----4-:R-:W-:Y:S01]  /*0250*/  ULEA UR5, UR6, UR5, 0x18 ;  /* 0x0000000506057291 */ /* 0x010fe2000f8ec0ff */
[----:B------:R-:W-:Y:S01]  /*0260*/  SHF.R.S32.HI R5, RZ, 0x6, R5 ;  /* 0x00000006ff057819 */ /* 0x000fe20000011405 */
[----:B------:R-:W-:Y:S04]  /*0270*/  STL [R1+0x64], RZ ;  /* 0x000064ff01007387 */ /* 0x000fe80000100800 */
[----:B------:R-:W-:Y:S01]  /*0280*/  IMAD.SHL.U32 R6, R5, 0x8, RZ ;  /* 0x0000000805067824 */ /* 0x000fe200078e00ff */
[----:B------:R-:W-:Y:S04]  /*0290*/  STL [R1+0x68], RZ ;  /* 0x000068ff01007387 */ /* 0x000fe80000100800 */
[-C--:B------:R-:W-:Y:S01]  /*02a0*/  IABS R9, R6.reuse ;  /* 0x0000000600097213 */ /* 0x080fe20000000000 */
[----:B------:R-:W-:Y:S01]  /*02b0*/  STL [R1+0x6c], RZ ;  /* 0x00006cff01007387 */ /* 0x000fe20000100800 */
[----:B------:R-:W-:-:S02]  /*02c0*/  IABS R12, R6 ;  /* 0x00000006000c7213 */ /* 0x000fc40000000000 */
[----:B------:R-:W1:Y:S01]  /*02d0*/  I2F.RP R0, R9 ;  /* 0x0000000900007306 */ /* 0x000e620000209400 */
[----:B------:R-:W-:Y:S04]  /*02e0*/  STL [R1+0x80], RZ ;  /* 0x000080ff01007387 */ /* 0x000fe80000100800 */
[----:B------:R-:W-:Y:S04]  /*02f0*/  STL [R1+0x84], RZ ;  /* 0x000084ff01007387 */ /* 0x000fe80000100800 */
[----:B------:R-:W-:Y:S04]  /*0300*/  STL [R1+0x88], RZ ;  /* 0x000088ff01007387 */ /* 0x000fe80000100800 */
[----:B------:R-:W-:Y:S01]  /*0310*/  STL [R1+0x8c], RZ ;  /* 0x00008cff01007387 */ /* 0x000fe20000100800 */
[----:B-1----:R-:W1:Y:S03]  /*0320*/  MUFU.RCP R0, R0 ;  /* 0x0000000000007308 */ /* 0x002e660000001000 */
[----:B------:R-:W-:Y:S04]  /*0330*/  STL [R1+0xa0], RZ ;  /* 0x0000a0ff01007387 */ /* 0x000fe80000100800 */
[----:B------:R-:W-:Y:S04]  /*0340*/  STL [R1+0xa4], RZ ;  /* 0x0000a4ff01007387 */ /* 0x000fe80000100800 */
[----:B------:R-:W-:Y:S04]  /*0350*/  STL [R1+0xa8], RZ ;  /* 0x0000a8ff01007387 */ /* 0x000fe80000100800 */
[----:B------:R-:W-:Y:S01]  /*0360*/  STL [R1+0xac], RZ ;  /* 0x0000acff01007387 */ /* 0x000fe20000100800 */
[----:B-1----:R-:W-:-:S03]  /*0370*/  VIADD R4, R0, 0xffffffe ;  /* 0x0ffffffe00047836 */ /* 0x002fc60000000000 */
[----:B------:R-:W-:Y:S01]  /*0380*/  STL [R1+0x90], RZ ;  /* 0x000090ff01007387 */ /* 0x000fe20000100800 */
[----:B------:R-:W-:Y:S01]  /*0390*/  IMAD.MOV R0, RZ, RZ, -R12 ;  /* 0x000000ffff007224 */ /* 0x000fe200078e0a0c */
[----:B------:R1:W2:Y:S02]  /*03a0*/  F2I.FTZ.U32.TRUNC.NTZ R5, R4 ;  /* 0x0000000400057305 */ /* 0x0002a4000021f000 */
[----:B------:R-:W-:Y:S04]  /*03b0*/  STL [R1+0x94], RZ ;  /* 0x000094ff01007387 */ /* 0x000fe80000100800 */
[----:B------:R-:W-:Y:S01]  /*03c0*/  STL [R1+0x98], RZ ;  /* 0x000098ff01007387 */ /* 0x000fe20000100800 */
[----:B-1----:R-:W-:-:S03]  /*03d0*/  IMAD.MOV.U32 R4, RZ, RZ, RZ ;  /* 0x000000ffff047224 */ /* 0x002fc600078e00ff */
[----:B------:R-:W-:Y:S04]  /*03e0*/  STL [R1+0x9c], RZ ;  /* 0x00009cff01007387 */ /* 0x000fe80000100800 */
[----:B------:R-:W-:Y:S01]  /*03f0*/  STL [R1+0xb0], RZ ;  /* 0x0000b0ff01007387 */ /* 0x000fe20000100800 */
[----:B--2---:R-:W-:-:S03]  /*0400*/  IMAD.MOV R8, RZ, RZ, -R5 ;  /* 0x000000ffff087224 */ /* 0x004fc600078e0a05 */
[----:B------:R-:W-:Y:S01]  /*0410*/  STL [R1+0xb4], RZ ;  /* 0x0000b4ff01007387 */ /* 0x000fe20000100800 */
[----:B------:R-:W-:Y:S02]  /*0420*/  IMAD R11, R8, R9, RZ ;  /* 0x00000009080b7224 */ /* 0x000fe400078e02ff */
[----:B------:R-:W-:Y:S01]  /*0430*/  IMAD.MOV.U32 R8, RZ, RZ, R10 ;  /* 0x000000ffff087224 */ /* 0x000fe200078e000a */
[----:B------:R-:W-:Y:S01]  /*0440*/  STL [R1+0xb8], RZ ;  /* 0x0000b8ff01007387 */ /* 0x000fe20000100800 */
[----:B------:R-:W-:-:S03]  /*0450*/  IMAD.HI.U32 R5, R5, R11, R4 ;  /* 0x0000000b05057227 */ /* 0x000fc600078e0004 */
[----:B------:R-:W-:Y:S03]  /*0460*/  STL [R1+0xbc], RZ ;  /* 0x0000bcff01007387 */ /* 0x000fe60000100800 */
[----:B------:R-:W-:Y:S01]  /*0470*/  IMAD.HI.U32 R5, R5, R8, RZ ;  /* 0x0000000805057227 */ /* 0x000fe200078e00ff */
[----:B------:R-:W-:Y:S03]  /*0480*/  STL [R1+0xc0], RZ ;  /* 0x0000c0ff01007387 */ /* 0x000fe60000100800 */
[----:B------:R-:W-:Y:S01]  /*0490*/  IMAD R0, R5, R0, R8 ;  /* 0x0000000005007224 */ /* 0x000fe200078e0208 */
[----:B------:R-:W-:Y:S04]  /*04a0*/  STL [R1+0xc4], RZ ;  /* 0x0000c4ff01007387 */ /* 0x000fe80000100800 */
[----:B------:R-:W-:Y:S01]  /*04b0*/  ISETP.GT.U32.AND P1, PT, R9, R0, PT ;  /* 0x000000000900720c */ /* 0x000fe20003f24070 */
[----:B------:R-:W-:Y:S04]  /*04c0*/  STL [R1+0xc8], RZ ;  /* 0x0000c8ff01007387 */ /* 0x000fe80000100800 */
[----:B------:R-:W-:Y:S04]  /*04d0*/  STL [R1+0xcc], RZ ;  /* 0x0000ccff01007387 */ /* 0x000fe80000100800 */
[----:B------:R-:W-:Y:S04]  /*04e0*/  STL [R1+0x130], RZ ;  /* 0x000130ff01007387 */ /* 0x000fe80000100800 */
[----:B------:R-:W-:Y:S01]  /*04f0*/  @!P1 IMAD.IADD R0, R0, 0x1, -R9 ;  /* 0x0000000100009824 */ /* 0x000fe200078e0a09 */
[----:B------:R-:W-:Y:S01]  /*0500*/  STL [R1+0x134], RZ ;  /* 0x000134ff01007387 */ /* 0x000fe20000100800 */
[----:B------:R-:W-:Y:S01]  /*0510*/  @!P1 VIADD R5, R5, 0x1 ;  /* 0x0000000105059836 */ /* 0x000fe20000000000 */
[----:B------:R-:W-:-:S02]  /*0520*/  ISETP.NE.AND P1, PT, R6, RZ, PT ;  /* 0x000000ff0600720c */ /* 0x000fc40003f25270 */
[----:B------:R-:W-:Y:S01]  /*0530*/  ISETP.GE.U32.AND P0, PT, R0, R9, PT ;  /* 0x000000090000720c */ /* 0x000fe20003f06070 */
[----:B------:R-:W-:Y:S01]  /*0540*/  STL [R1+0x138], RZ ;  /* 0x000138ff01007387 */ /* 0x000fe20000100800 */
[----:B------:R-:W-:-:S03]  /*0550*/  LOP3.LUT R0, R7, R6, RZ, 0x3c, !PT ;  /* 0x0000000607007212 */ /* 0x000fc600078e3cff */
[----:B------:R-:W-:Y:S01]  /*0560*/  STL [R1+0x13c], RZ ;  /* 0x00013cff01007387 */ /* 0x000fe20000100800 */
[----:B------:R-:W-:Y:S01]  /*0570*/  ISETP.GE.AND P2, PT, R0, RZ, PT ;  /* 0x000000ff0000720c */ /* 0x000fe20003f46270 */
[----:B------:R-:W-:Y:S01]  /*0580*/  VIADD R0, R2, 0x7f ;  /* 0x0000007f02007836 */ /* 0x000fe20000000000 */
[----:B---3--:R-:W-:Y:S01]  /*0590*/  LOP3.LUT R2, R49, 0x1f, RZ, 0xc0, !PT ;  /* 0x0000001f31027812 */ /* 0x008fe200078ec0ff */
[----:B------:R-:W-:Y:S04]  /*05a0*/  STL [R1+0x120], RZ ;  /* 0x000120ff01007387 */ /* 0x000fe80000100800 */
[----:B------:R-:W-:Y:S01]  /*05b0*/  @P0 VIADD R5, R5, 0x1 ;  /* 0x0000000105050836 */ /* 0x000fe20000000000 */
[----:B------:R-:W-:Y:S03]  /*05c0*/  STL [R1+0x124], RZ ;  /* 0x000124ff01007387 */ /* 0x000fe60000100800 */
[----:B------:R-:W-:Y:S01]  /*05d0*/  IMAD.MOV.U32 R4, RZ, RZ, R5 ;  /* 0x000000ffff047224 */ /* 0x000fe200078e0005 */
[----:B------:R-:W-:Y:S01]  /*05e0*/  SHF.R.S32.HI R5, RZ, 0x1f, R0 ;  /* 0x0000001fff057819 */ /* 0x000fe20000011400 */
[----:B------:R-:W-:Y:S02]  /*05f0*/  STL [R1+0x128], RZ ;  /* 0x000128ff01007387 */ /* 0x000fe40000100800 */
[----:B------:R-:W-:Y:S01]  /*0600*/  @!P2 IMAD.MOV R4, RZ, RZ, -R4 ;  /* 0x000000ffff04a224 */ /* 0x000fe200078e0a04 */
[----:B------:R-:W-:Y:S01]  /*0610*/  @!P1 LOP3.LUT R4, RZ, R6, RZ, 0x33, !PT ;  /* 0x00000006ff049212 */ /* 0x000fe200078e33ff */
[----:B------:R-:W-:Y:S01]  /*0620*/  STL [R1+0x12c], RZ ;  /* 0x00012cff01007387 */ /* 0x000fe20000100800 */
[----:B------:R-:W-:-:S03]  /*0630*/  LEA.HI R5, R5, R0, RZ, 0x7 ;  /* 0x0000000005057211 */ /* 0x000fc600078f38ff */
[----:B------:R-:W-:Y:S01]  /*0640*/  IMAD.SHL.U32 R8, R4, 0x8, RZ ;  /* 0x0000000804087824 */ /* 0x000fe200078e00ff */
[----:B------:R-:W-:Y:S01]  /*0650*/  STL [R1+0x180], RZ ;  /* 0x000180ff01007387 */ /* 0x000fe20000100800 */
[----:B------:R-:W-:-:S03]  /*0660*/  IMAD.MOV R4, RZ, RZ, -R4 ;  /* 0x000000ffff047224 */ /* 0x000fc600078e0a04 */
[----:B------:R-:W-:Y:S01]  /*0670*/  LEA.HI.SX32 R5, R5, -R8, 0x19 ;  /* 0x8000000805057211 */ /* 0x000fe200078fcaff */
[----:B------:R-:W-:Y:S01]  /*0680*/  IMAD R6, R6, R4, R7 ;  /* 0x0000000406067224 */ /* 0x000fe200078e0207 */
[----:B------:R-:W-:Y:S02]  /*0690*/  STL [R1+0x184], RZ ;  /* 0x000184ff01007387 */ /* 0x000fe40000100800 */
[----:B------:R-:W-:Y:S02]  /*06a0*/  VIMNMX R13, PT, PT, R5, 0x8, PT ;  /* 0x00000008050d7848 */ /* 0x000fe40003fe0100 */
[----:B------:R-:W-:Y:S01]  /*06b0*/  IABS R11, R6 ;  /* 0x00000006000b7213 */ /* 0x000fe20000000000 */
[----:B------:R-:W-:Y:S01]  /*06c0*/  STL [R1+0x188], RZ ;  /* 0x000188ff01007387 */ /* 0x000fe20000100800 */
[----:B------:R-:W-:-:S03]  /*06d0*/  IABS R9, R13 ;  /* 0x0000000d00097213 */ /* 0x000fc60000000000 */
[----:B------:R-:W-:Y:S01]  /*06e0*/  STL [R1+0x18c], RZ ;  /* 0x00018cff01007387 */ /* 0x000fe20000100800 */
[----:B------:R-:W1:Y:S03]  /*06f0*/  I2F.RP R0, R9 ;  /* 0x0000000900007306 */ /* 0x000e660000209400 */
        /* <DEDUP_REMOVED lines=9> */
[----:B------:R-:W-:Y:S04]  /*0790*/  STL [R1+0x28c], RZ ;  /* 0x00028cff01007387 */ /* 0x000fe80000100800 */
[----:B------:R-:W-:Y:S01]  /*07a0*/  STL [R1+0x200], RZ ;  /* 0x000200ff01007387 */ /* 0x000fe20000100800 */
[----:B------:R-:W1:Y:S03]  /*07b0*/  F2I.FTZ.U32.TRUNC.NTZ R5, R5 ;  /* 0x0000000500057305 */ /* 0x000e66000021f000 */
[----:B------:R-:W-:Y:S04]  /*07c0*/  STL [R1+0x204], RZ ;  /* 0x000204ff01007387 */ /* 0x000fe80000100800 */
[----:B------:R-:W-:Y:S04]  /*07d0*/  STL [R1+0x208], RZ ;  /* 0x000208ff01007387 */ /* 0x000fe80000100800 */
[----:B------:R-:W-:Y:S01]  /*07e0*/  STL [R1+0x20c], RZ ;  /* 0x00020cff01007387 */ /* 0x000fe20000100800 */
[----:B-1----:R-:W-:-:S03]  /*07f0*/  IMAD.MOV R10, RZ, RZ, -R5 ;  /* 0x000000ffff0a7224 */ /* 0x002fc600078e0a05 */
[----:B------:R-:W-:Y:S01]  /*0800*/  STL [R1+0x290], RZ ;  /* 0x000290ff01007387 */ /* 0x000fe20000100800 */
[----:B------:R-:W-:Y:S01]  /*0810*/  IMAD.MOV.U32 R4, RZ, RZ, R10 ;  /* 0x000000ffff047224 */ /* 0x000fe200078e000a */
[----:B------:R-:W-:Y:S02]  /*0820*/  IABS R10, R13 ;  /* 0x0000000d000a7213 */ /* 0x000fe40000000000 */
[----:B------:R-:W-:Y:S01]  /*0830*/  STL [R1+0x294], RZ ;  /* 0x000294ff01007387 */ /* 0x000fe20000100800 */
[----:B------:R-:W-:Y:S02]  /*0840*/  IMAD R7, R4, R9, RZ ;  /* 0x0000000904077224 */ /* 0x000fe400078e02ff */
[----:B------:R-:W-:Y:S01]  /*0850*/  IMAD.MOV.U32 R4, RZ, RZ, RZ ;  /* 0x000000ffff047224 */ /* 0x000fe200078e00ff */
[----:B------:R-:W-:Y:S03]  /*0860*/  STL [R1+0x298], RZ ;  /* 0x000298ff01007387 */ /* 0x000fe60000100800 */
[----:B------:R-:W-:Y:S01]  /*0870*/  IMAD.HI.U32 R4, R5, R7, R4 ;  /* 0x0000000705047227 */ /* 0x000fe200078e0004 */
[----:B------:R-:W-:Y:S03]  /*0880*/  STL [R1+0x29c], RZ ;  /* 0x00029cff01007387 */ /* 0x000fe60000100800 */
[----:B------:R-:W-:Y:S01]  /*0890*/  IMAD.MOV R5, RZ, RZ, -R10 ;  /* 0x000000ffff057224 */ /* 0x000fe200078e0a0a */
[----:B------:R-:W-:Y:S01]  /*08a0*/  STL [R1+0x360], RZ ;  /* 0x000360ff01007387 */ /* 0x000fe20000100800 */
[----:B------:R-:W-:-:S03]  /*08b0*/  IMAD.HI.U32 R0, R4, R11, RZ ;  /* 0x0000000b04007227 */ /* 0x000fc600078e00ff */
[----:B------:R-:W-:Y:S01]  /*08c0*/  STL [R1+0x364], RZ ;  /* 0x000364ff01007387 */ /* 0x000fe20000100800 */
[----:B------:R-:W-:Y:S01]  /*08d0*/  IMAD R4, R0, R5, R11 ;  /* 0x0000000500047224 */ /* 0x000fe200078e020b */
[----:B------:R-:W-:Y:S02]  /*08e0*/  CS2R R10, SRZ ;  /* 0x00000000000a7805 */ /* 0x000fe4000001ff00 */
[----:B------:R-:W-:Y:S02]  /*08f0*/  STL [R1+0x368], RZ ;  /* 0x000368ff01007387 */ /* 0x000fe40000100800 */
[----:B------:R-:W-:Y:S02]  /*0900*/  ISETP.GT.U32.AND P1, PT, R9, R4, PT ;  /* 0x000000040900720c */ /* 0x000fe40003f24070 */
[----:B------:R-:W-:Y:S04]  /*0910*/  STL [R1+0x36c], RZ ;  /* 0x00036cff01007387 */ /* 0x000fe80000100800 */
[----:B------:R-:W-:Y:S04]  /*0920*/  STL [R1+0x3f0], RZ ;  /* 0x0003f0ff01007387 */ /* 0x000fe80000100800 */
[----:B------:R-:W-:Y:S03]  /*0930*/  STL [R1+0x3f4], RZ ;  /* 0x0003f4ff01007387 */ /* 0x000fe60000100800 */
        /* <DEDUP_REMOVED lines=8> */
[----:B------:R-:W-:Y:S02]  /*09c0*/  ISETP.GE.AND P2, PT, R4, RZ, PT ;  /* 0x000000ff0400720c */ /* 0x000fe40003f46270 */
[----:B------:R-:W-:Y:S01]  /*09d0*/  CS2R R4, SRZ ;  /* 0x0000000000047805 */ /* 0x000fe2000001ff00 */
[----:B------:R-:W-:Y:S04]  /*09e0*/  STL [R1+0x414], RZ ;  /* 0x000414ff01007387 */ /* 0x000fe80000100800 */
[----:B------:R-:W-:Y:S01]  /*09f0*/  @P0 VIADD R0, R0, 0x1 ;  /* 0x0000000100000836 */ /* 0x000fe20000000000 */
[----:B------:R-:W-:Y:S04]  /*0a00*/  STL [R1+0x418], RZ ;  /* 0x000418ff01007387 */ /* 0x000fe80000100800 */
[----:B------:R-:W-:Y:S01]  /*0a10*/  STL [R1+0x41c], RZ ;  /* 0x00041cff01007387 */ /* 0x000fe20000100800 */
[----:B------:R-:W-:Y:S01]  /*0a20*/  @!P2 IMAD.MOV R0, RZ, RZ, -R0 ;  /* 0x000000ffff00a224 */ /* 0x000fe200078e0a00 */
[----:B------:R-:W-:-:S02]  /*0a30*/  @!P1 LOP3.LUT R0, RZ, R13, RZ, 0x33, !PT ;  /* 0x0000000dff009212 */ /* 0x000fc400078e33ff */
[----:B------:R-:W-:Y:S03]  /*0a40*/  STL [R1+0x420], RZ ;  /* 0x000420ff01007387 */ /* 0x000fe60000100800 */
[----:B------:R-:W-:Y:S01]  /*0a50*/  IMAD.MOV R48, RZ, RZ, -R0 ;  /* 0x000000ffff307224 */ /* 0x000fe200078e0a00 */
[----:B------:R-:W-:Y:S01]  /*0a60*/  STL [R1+0x424], RZ ;  /* 0x000424ff01007387 */ /* 0x000fe20000100800 */
[----:B------:R-:W-:Y:S02]  /*0a70*/  IMAD.SHL.U32 R0, R0, 0x40, RZ ;  /* 0x0000004000007824 */ /* 0x000fe400078e00ff */
[----:B------:R-:W-:Y:S01]  /*0a80*/  IMAD R48, R13, R48, R6 ;  /* 0x000000300d307224 */ /* 0x000fe200078e0206 */
[----:B------:R-:W-:Y:S01]  /*0a90*/  STL [R1+0x428], RZ ;  /* 0x000428ff01007387 */ /* 0x000fe20000100800 */
[C---:B------:R-:W-:Y:S01]  /*0aa0*/  VIADD R3, R0.reuse, 0x1 ;  /* 0x0000000100037836 */ /* 0x040fe20000000000 */
[----:B------:R-:W-:Y:S01]  /*0ab0*/  CS2R R12, SRZ ;  /* 0x00000000000c7805 */ /* 0x000fe2000001ff00 */
[C---:B------:R-:W-:Y:S01]  /*0ac0*/  VIADD R50, R0.reuse, 0x2 ;  /* 0x0000000200327836 */ /* 0x040fe20000000000 */
[----:B------:R-:W-:Y:S01]  /*0ad0*/  STL [R1+0x42c], RZ ;  /* 0x00042cff01007387 */ /* 0x000fe20000100800 */
[----:B------:R-:W-:Y:S01]  /*0ae0*/  VIADD R49, R0, 0x3 ;  /* 0x0000000300317836 */ /* 0x000fe20000000000 */
[----:B------:R-:W-:Y:S01]  /*0af0*/  CS2R R6, SRZ ;  /* 0x0000000000067805 */ /* 0x000fe2000001ff00 */
[----:B------:R-:W-:Y:S01]  /*0b00*/  IMAD.IADD R48, R8, 0x1, R48 ;  /* 0x0000000108307824 */ /* 0x000fe200078e0230 */
[----:B------:R-:W-:Y:S01]  /*0b10*/  STL [R1+0x430], RZ ;  /* 0x000430ff01007387 */ /* 0x000fe20000100800 */
[C---:B------:R-:W-:Y:S01]  /*0b20*/  VIADD R61, R0.reuse, 0x32 ;  /* 0x00000032003d7836 */ /* 0x040fe20000000000 */
[----:B------:R-:W-:Y:S01]  /*0b30*/  CS2R R8, SRZ ;  /* 0x0000000000087805 */ /* 0x000fe2000001ff00 */
[C---:B------:R-:W-:Y:S01]  /*0b40*/  VIADD R60, R0.reuse, 0x36 ;  /* 0x00000036003c7836 */ /* 0x040fe20000000000 */
[----:B------:R-:W-:Y:S01]  /*0b50*/  STL [R1+0x434], RZ ;  /* 0x000434ff01007387 */ /* 0x000fe20000100800 */
[----:B------:R-:W-:-:S02]  /*0b60*/  VIADD R55, R0, 0x37 ;  /* 0x0000003700377836 */ /* 0x000fc40000000000 */
[C---:B------:R-:W-:Y:S01]  /*0b70*/  VIADD R54, R0.reuse, 0x38 ;  /* 0x0000003800367836 */ /* 0x040fe20000000000 */
[----:B------:R-:W-:Y:S01]  /*0b80*/  STL [R1+0x438], RZ ;  /* 0x000438ff01007387 */ /* 0x000fe20000100800 */
[C---:B------:R-:W-:Y:S02]  /*0b90*/  VIADD R53, R0.reuse, 0x39 ;  /* 0x0000003900357836 */ /* 0x040fe40000000000 */
[C---:B------:R-:W-:Y:S01]  /*0ba0*/  VIADD R52, R0.reuse, 0x3a ;  /* 0x0000003a00347836 */ /* 0x040fe20000000000 */
[----:B------:R-:W-:Y:S01]  /*0bb0*/  STL [R1+0x43c], RZ ;  /* 0x00043cff01007387 */ /* 0x000fe20000100800 */
[----:B------:R-:W-:-:S03]  /*0bc0*/  VIADD R51, R0, 0x3b ;  /* 0x0000003b00337836 */ /* 0x000fc60000000000 */
[----:B------:R-:W-:Y:S04]  /*0bd0*/  STL [R1+0x440], RZ ;  /* 0x000440ff01007387 */ /* 0x000fe80000100800 */
[----:B------:R-:W-:Y:S04]  /*0be0*/  STL [R1+0x444], RZ ;  /* 0x000444ff01007387 */ /* 0x000fe80000100800 */
[----:B------:R-:W-:Y:S04]  /*0bf0*/  STL [R1+0x448], RZ ;  /* 0x000448ff01007387 */ /* 0x000fe80000100800 */
[----:B------:R-:W-:Y:S04]  /*0c00*/  STL [R1+0x44c], RZ ;  /* 0x00044cff01007387 */ /* 0x000fe80000100800 */
[----:B------:R-:W-:Y:S04]  /*0c10*/  STL [R1+0x450], RZ ;  /* 0x000450ff01007387 */ /* 0x000fe80000100800 */
[----:B------:R-:W-:Y:S04]  /*0c20*/  STL [R1+0x454], RZ ;  /* 0x000454ff01007387 */ /* 0x000fe80000100800 */
[----:B------:R-:W-:Y:S04]  /*0c30*/  STL [R1+0x458], RZ ;  /* 0x000458ff01007387 */ /* 0x000fe80000100800 */
[----:B------:R-:W-:Y:S04]  /*0c40*/  STL [R1+0x45c], RZ ;  /* 0x00045cff01007387 */ /* 0x000fe80000100800 */
[----:B------:R-:W-:Y:S04]  /*0c50*/  STL [R1+0x408], R0 ;  /* 0x0004080001007387 */ /* 0x000fe80000100800 */
[----:B------:R1:W-:Y:S04]  /*0c60*/  STL [R1+0x168], R3 ;  /* 0x0001680301007387 */ /* 0x0003e80000100800 */
[----:B------:R2:W-:Y:S04]  /*0c70*/  STL [R1+0x164], R50 ;  /* 0x0001643201007387 */ /* 0x0005e80000100800 */
[----:B------:R3:W-:Y:S01]  /*0c80*/  STL [R1+0x160], R49 ;  /* 0x0001603101007387 */ /* 0x0007e20000100800 */
[----:B-1----:R-:W-:-:S02]  /*0c90*/  VIADD R3, R0, 0x4 ;  /* 0x0000000400037836 */ /* 0x002fc40000000000 */
[----:B--2---:R-:W-:-:S03]  /*0ca0*/  VIADD R50, R0, 0x5 ;  /* 0x0000000500327836 */ /* 0x004fc60000000000 */
[----:B------:R1:W-:Y:S01]  /*0cb0*/  STL [R1+0x15c], R3 ;  /* 0x00015c0301007387 */ /* 0x0003e20000100800 */
[----:B---3--:R-:W-:-:S03]  /*0cc0*/  VIADD R49, R0, 0x6 ;  /* 0x0000000600317836 */ /* 0x008fc60000000000 */
[----:B------:R2:W-:Y:S04]  /*0cd0*/  STL [R1+0x158], R50 ;  /* 0x0001583201007387 */ /* 0x0005e80000100800 */
[----:B------:R3:W-:Y:S01]  /*0ce0*/  STL [R1+0x154], R49 ;  /* 0x0001543101007387 */ /* 0x0007e20000100800 */
[C---:B-1----:R-:W-:Y:S02]  /*0cf0*/  VIADD R3, R0.reuse, 0x7 ;  /* 0x0000000700037836 */ /* 0x042fe40000000000 */
        /* <DEDUP_REMOVED lines=92> */
[----:B---3--:R-:W-:Y:S02]  /*12c0*/  VIADD R49, R0, 0x3d ;  /* 0x0000003d00317836 */ /* 0x008fe40000000000 */
[----:B-1----:R-:W-:Y:S02]  /*12d0*/  IMAD R3, R48, 0x80, R2 ;  /* 0x0000008030037824 */ /* 0x002fe400078e0202 */
[C---:B------:R-:W-:Y:S02]  /*12e0*/  VIADD R48, R0.reuse, 0x3e ;  /* 0x0000003e00307836 */ /* 0x040fe40000000000 */
[----:B------:R-:W-:Y:S01]  /*12f0*/  VIADD R2, R3, 0x20 ;  /* 0x0000002003027836 */ /* 0x000fe20000000000 */
[----:B------:R-:W-:Y:S01]  /*1300*/  STL [R1+0x5c8], R3 ;  /* 0x0005c80301007387 */ /* 0x000fe20000100800 */
[----:B------:R-:W-:-:S03]  /*1310*/  VIADD R0, R0, 0x3f ;  /* 0x0000003f00007836 */ /* 0x000fc60000000000 */
[----:B------:R1:W-:Y:S02]  /*1320*/  STL [R1+0xa80], R2 ;  /* 0x000a800201007387 */ /* 0x0003e40000100800 */
[C---:B-1----:R-:W-:Y:S02]  /*1330*/  VIADD R2, R3.reuse, 0x40 ;  /* 0x0000004003027836 */ /* 0x042fe40000000000 */
[----:B------:R-:W-:-:S03]  /*1340*/  VIADD R3, R3, 0x60 ;  /* 0x0000006003037836 */ /* 0x000fc60000000000 */
[----:B------:R1:W-:Y:S04]  /*1350*/  STL [R1+0x954], R2 ;  /* 0x0009540201007387 */ /* 0x0003e80000100800 */
[----:B-1----:R1:W5:Y:S04]  /*1360*/  LDL.LU R2, [R1+0xbdc] ;  /* 0x000bdc0001027983 */ /* 0x0023680000300800 */
[----:B------:R2:W-:Y:S04]  /*1370*/  STL [R1+0x920], R3 ;  /* 0x0009200301007387 */ /* 0x0005e80000100800 */
[----:B--2---:R1:W5:Y:S01]  /*1380*/  LDL.LU R3, [R1+0xbd8] ;  /* 0x000bd80001037983 */ /* 0x0043620000300800 */
[----:B0-----:R-:W-:Y:S05]  /*1390*/  BRA.U !UP0, `(.L_x_0) ;  /* 0x000001b108e07547 */ /* 0x001fea000b800000 */
[----:B------:R-:W2:Y:S01]  /*13a0*/  LDL.LU R43, [R1+0x7c] ;  /* 0x00007c00012b7983 */ /* 0x000ea20000300800 */
[----:B-----5:R-:W-:Y:S01]  /*13b0*/  IABS R59, R3 ;  /* 0x00000003003b7213 */ /* 0x020fe20000000000 */
[----:B------:R-:W-:Y:S01]  /*13c0*/  IMAD.MOV.U32 R46, RZ, RZ, RZ ;  /* 0x000000ffff2e7224 */ /* 0x000fe200078e00ff */
[----:B------:R-:W-:Y:S01]  /*13d0*/  IABS R7, R48 ;  /* 0x0000003000077213 */ /* 0x000fe20000000000 */
[----:B------:R-:W3:Y:S01]  /*13e0*/  LDL.LU R15, [R1+0x70] ;  /* 0x00007000010f7983 */ /* 0x000ee20000300800 */
[----:B------:R-:W-:Y:S01]  /*13f0*/  IABS R6, R49 ;  /* 0x0000003100067213 */ /* 0x000fe20000000000 */
[----:B------:R-:W0:Y:S02]  /*1400*/  LDCU UR6, c[0x0][0x3ac] ;  /* 0x00007580ff0677ac */ /* 0x000e240008000800 */
[----:B------:R-:W4:Y:S01]  /*1410*/  LDL.LU R57, [R1+0xd4] ;  /* 0x0000d40001397983 */ /* 0x000f220000300800 */
[----:B------:R-:W-:Y:S01]  /*1420*/  IABS R9, R51 ;  /* 0x0000003300097213 */ /* 0x000fe20000000000 */
[----:B------:R-:W1:Y:S02]  /*1430*/  LDCU.64 UR8, c[0x0][0x388] ;  /* 0x00007100ff0877ac */ /* 0x000e640008000a00 */
[----:B------:R-:W2:Y:S01]  /*1440*/  LDL.LU R25, [R1+0x38] ;  /* 0x0000380001197983 */ /* 0x000ea20000300800 */
[----:B------:R-:W-:Y:S01]  /*1450*/  ISETP.GE.AND P6, PT, R48, RZ, PT ;  /* 0x000000ff3000720c */ /* 0x000fe20003fc6270 */
[----:B------:R-:W0:Y:S02]  /*1460*/  LDCU UR7, c[0x0][0x3b0] ;  /* 0x00007600ff0777ac */ /* 0x000e240008000800 */
[----:B------:R-:W2:Y:S01]  /*1470*/  LDL.LU R14, [R1+0x54] ;  /* 0x00005400010e7983 */ /* 0x000ea20000300800 */
[----:B------:R-:W-:Y:S01]  /*1480*/  ISETP.GE.AND P5, PT, R49, RZ, PT ;  /* 0x000000ff3100720c */ /* 0x000fe20003fa6270 */
[----:B------:R-:W0:Y:S02]  /*1490*/  LDCU UR10, c[0x0][0x3a4] ;  /* 0x00007480ff0a77ac */ /* 0x000e240008000800 */
[----:B------:R-:W2:Y:S04]  /*14a0*/  LDL.LU R26, [R1+0x30] ;  /* 0x00003000011a7983 */ /* 0x000ea80000300800 */
        /* <DEDUP_REMOVED lines=20> */
[----:B------:R-:W3:Y:S01]  /*15f0*/  LDL.LU R30, [R1+0x14] ;  /* 0x00001400011e7983 */ /* 0x000ee20000300800 */
[----:B------:R-:W0:Y:S01]  /*1600*/  I2F.RP R4, R59 ;  /* 0x0000003b00047306 */ /* 0x000e220000209400 */
[----:B------:R-:W-:-:S02]  /*1610*/  ISETP.GE.AND P4, PT, R50, RZ, PT ;  /* 0x000000ff3200720c */ /* 0x000fc40003f86270 */
[----:B------:R0:W-:Y:S05]  /*1620*/  STL [R1+0xc1c], R3 ;  /* 0x000c1c0301007387 */ /* 0x0001ea0000100800 */
[----:B0-----:R-:W0:Y:S02]  /*1630*/  MUFU.RCP R4, R4 ;  /* 0x0000000400047308 */ /* 0x001e240000001000 */
[----:B0-----:R-:W-:-:S06]  /*1640*/  VIADD R4, R4, 0xffffffe ;  /* 0x0ffffffe04047836 */ /* 0x001fcc0000000000 */
[----:B------:R-:W0:Y:S02]  /*1650*/  F2I.FTZ.U32.TRUNC.NTZ R47, R4 ;  /* 0x00000004002f7305 */ /* 0x000e24000021f000 */
[----:B0-----:R-:W-:-:S04]  /*1660*/  IMAD.MOV R4, RZ, RZ, -R47 ;  /* 0x000000ffff047224 */ /* 0x001fc800078e0a2f */
[----:B------:R-:W-:Y:S01]  /*1670*/  IMAD R5, R4, R59, RZ ;  /* 0x0000003b04057224 */ /* 0x000fe200078e02ff */
[----:B------:R-:W-:-:S03]  /*1680*/  IABS R4, R0 ;  /* 0x0000000000047213 */ /* 0x000fc60000000000 */
[----:B------:R-:W-:-:S06]  /*1690*/  IMAD.HI.U32 R46, R47, R5, R46 ;  /* 0x000000052f2e7227 */ /* 0x000fcc00078e002e */
[----:B------:R-:W-:-:S04]  /*16a0*/  IMAD.HI.U32 R5, R46, R4, RZ ;  /* 0x000000042e057227 */ /* 0x000fc800078e00ff */
[----:B------:R-:W-:Y:S02]  /*16b0*/  IMAD.MOV R5, RZ, RZ, -R5 ;  /* 0x000000ffff057224 */ /* 0x000fe400078e0a05 */
[----:B------:R-:W-:-:S04]  /*16c0*/  IMAD.HI.U32 R8, R46, R6, RZ ;  /* 0x000000062e087227 */ /* 0x000fc800078e00ff */
[----:B------:R-:W-:Y:S02]  /*16d0*/  IMAD R4, R59, R5, R4 ;  /* 0x000000053b047224 */ /* 0x000fe400078e0204 */
[----:B------:R-:W-:-:S03]  /*16e0*/  IMAD.HI.U32 R5, R46, R7, RZ ;  /* 0x000000072e057227 */ /* 0x000fc600078e00ff */
[C---:B------:R-:W-:Y:S01]  /*16f0*/  ISETP.GT.U32.AND P0, PT, R59.reuse, R4, PT ;  /* 0x000000043b00720c */ /* 0x040fe20003f04070 */
[----:B------:R-:W-:Y:S02]  /*1700*/  IMAD.MOV R5, RZ, RZ, -R5 ;  /* 0x000000ffff057224 */ /* 0x000fe400078e0a05 */
[----:B------:R-:W-:Y:S02]  /*1710*/  IMAD.MOV R8, RZ, RZ, -R8 ;  /* 0x000000ffff087224 */ /* 0x000fe400078e0a08 */
[C---:B------:R-:W-:Y:S01]  /*1720*/  IMAD R7, R59.reuse, R5, R7 ;  /* 0x000000053b077224 */ /* 0x040fe200078e0207 */
[----:B------:R-:W-:Y:S01]  /*1730*/  IABS R5, R50 ;  /* 0x0000003200057213 */ /* 0x000fe20000000000 */
[----:B------:R-:W-:-:S03]  /*1740*/  IMAD R6, R59, R8, R6 ;  /* 0x000000083b067224 */ /* 0x000fc600078e0206 */
[C---:B------:R-:W-:Y:S01]  /*1750*/  ISETP.GT.U32.AND P3, PT, R59.reuse, R7, PT ;  /* 0x000000073b00720c */ /* 0x040fe20003f64070 */
[----:B------:R-:W-:Y:S01]  /*1760*/  IMAD.HI.U32 R8, R46, R5, RZ ;  /* 0x000000052e087227 */ /* 0x000fe200078e00ff */
[----:B------:R-:W-:-:S03]  /*1770*/  ISETP.GT.U32.AND P2, PT, R59, R6, PT ;  /* 0x000000063b00720c */ /* 0x000fc60003f44070 */
[----:B------:R-:W-:Y:S01]  /*1780*/  @!P0 IMAD.IADD R4, R4, 0x1, -R59 ;  /* 0x0000000104048824 */ /* 0x000fe200078e0a3b */
[----:B------:R-:W-:Y:S01]  /*1790*/  ISETP.GE.AND P0, PT, R0, RZ, PT ;  /* 0x000000ff0000720c */ /* 0x000fe20003f06270 */
[----:B------:R-:W-:Y:S01]  /*17a0*/  IMAD.MOV R0, RZ, RZ, -R8 ;  /* 0x000000ffff007224 */ /* 0x000fe200078e0a08 */
[----:B------:R-:W-:Y:S02]  /*17b0*/  IABS R8, R52 ;  /* 0x0000003400087213 */ /* 0x000fe40000000000 */
[C---:B------:R-:W-:Y:S01]  /*17c0*/  ISETP.GT.U32.AND P1, PT, R59.reuse, R4, PT ;  /* 0x000000043b00720c */ /* 0x040fe20003f24070 */
[----:B------:R-:W-:Y:S02]  /*17d0*/  IMAD R0, R59, R0, R5 ;  /* 0x000000003b007224 */ /* 0x000fe400078e0205 */
[--C-:B------:R-:W-:Y:S02]  /*17e0*/  @!P3 IMAD.IADD R7, R7, 0x1, -R59.reuse ;  /* 0x000000010707b824 */ /* 0x100fe400078e0a3b */
[----:B------:R-:W-:-:S02]  /*17f0*/  @!P2 IMAD.IADD R6, R6, 0x1, -R59 ;  /* 0x000000010606a824 */ /* 0x000fc400078e0a3b */
[----:B------:R-:W-:Y:S01]  /*1800*/  IMAD.MOV.U32 R5, RZ, RZ, R9 ;  /* 0x000000ffff057224 */ /* 0x000fe200078e0009 */
[C---:B------:R-:W-:Y:S02]  /*1810*/  ISETP.GT.U32.AND P3, PT, R59.reuse, R7, PT ;  /* 0x000000073b00720c */ /* 0x040fe40003f64070 */
[----:B------:R-:W-:Y:S01]  /*1820*/  ISETP.GT.U32.AND P2, PT, R59, R6, PT ;  /* 0x000000063b00720c */ /* 0x000fe20003f44070 */
[----:B------:R-:W-:-:S04]  /*1830*/  IMAD.HI.U32 R9, R46, R5, RZ ;  /* 0x000000052e097227 */ /* 0x000fc800078e00ff */
[----:B------:R-:W-:Y:S01]  /*1840*/  @!P1 IMAD.IADD R4, R4, 0x1, -R59 ;  /* 0x0000000104049824 */ /* 0x000fe200078e0a3b */
[----:B------:R-:W-:Y:S01]  /*1850*/  ISETP.GT.U32.AND P1, PT, R59, R0, PT ;  /* 0x000000003b00720c */ /* 0x000fe20003f24070 */
[----:B------:R-:W-:Y:S02]  /*1860*/  IMAD.MOV R9, RZ, RZ, -R9 ;  /* 0x000000ffff097224 */ /* 0x000fe400078e0a09 */
[----:B------:R-:W-:Y:S02]  /*1870*/  IMAD.MOV.U32 R28, RZ, RZ, R4 ;  /* 0x000000ffff1c7224 */ /* 0x000fe400078e0004 */
[----:B------:R-:W-:Y:S01]  /*1880*/  @!P3 IMAD.IADD R7, R7, 0x1, -R59 ;  /* 0x000000010707b824 */ /* 0x000fe200078e0a3b */
[----:B------:R-:W-:Y:S01]  /*1890*/  ISETP.GE.AND P3, PT, R52, RZ, PT ;  /* 0x000000ff3400720c */ /* 0x000fe20003f66270 */
[----:B------:R-:W-:Y:S01]  /*18a0*/  @!P0 IMAD.MOV R28, RZ, RZ, -R28 ;  /* 0x000000ffff1c8224 */ /* 0x000fe200078e0a1c */
[----:B------:R-:W-:Y:S01]  /*18b0*/  ISETP.GE.AND P0, PT, R51, RZ, PT ;  /* 0x000000ff3300720c */ /* 0x000fe20003f06270 */
[----:B------:R-:W-:-:S03]  /*18c0*/  IMAD.HI.U32 R4, R46, R8, RZ ;  /* 0x000000082e047227 */ /* 0x000fc600078e00ff */
[----:B------:R0:W-:Y:S01]  /*18d0*/  STL [R1+0x20], R28 ;  /* 0x0000201c01007387 */ /* 0x0001e20000100800 */
[--C-:B------:R-:W-:Y:S02]  /*18e0*/  @!P1 IMAD.IADD R0, R0, 0x1, -R59.reuse ;  /* 0x0000000100009824 */ /* 0x100fe400078e0a3b */
[----:B------:R-:W-:Y:S02]  /*18f0*/  @!P2 IMAD.IADD R6, R6, 0x1, -R59 ;  /* 0x000000010606a824 */ /* 0x000fe400078e0a3b */
[C---:B------:R-:W-:Y:S01]  /*1900*/  IMAD R5, R59.reuse, R9, R5 ;  /* 0x000000093b057224 */ /* 0x040fe200078e0205 */
[C---:B------:R-:W-:Y:S01]  /*1910*/  ISETP.GT.U32.AND P1, PT, R59.reuse, R0, PT ;  /* 0x000000003b00720c */ /* 0x040fe20003f24070 */
[----:B------:R-:W-:Y:S02]  /*1920*/  IMAD.MOV R4, RZ, RZ, -R4 ;  /* 0x000000ffff047224 */ /* 0x000fe400078e0a04 */
[----:B------:R-:W-:Y:S01]  /*1930*/  IMAD.MOV.U32 R3, RZ, RZ, R6 ;  /* 0x000000ffff037224 */ /* 0x000fe200078e0006 */
[C---:B------:R-:W-:Y:S01]  /*1940*/  ISETP.GT.U32.AND P2, PT, R59.reuse, R5, PT ;  /* 0x000000053b00720c */ /* 0x040fe20003f44070 */
[----:B0-----:R-:W-:Y:S01]  /*1950*/  IMAD.MOV.U32 R28, RZ, RZ, R7 ;  /* 0x000000ffff1c7224 */ /* 0x001fe200078e0007 */
[----:B------:R-:W-:Y:S01]  /*1960*/  IABS R6, R55 ;  /* 0x0000003700067213 */ /* 0x000fe20000000000 */
[----:B------:R-:W-:Y:S01]  /*1970*/  IMAD R4, R59, R4, R8 ;  /* 0x000000043b047224 */ /* 0x000fe200078e0208 */
[----:B------:R-:W-:Y:S01]  /*1980*/  IABS R8, R54 ;  /* 0x0000003600087213 */ /* 0x000fe20000000000 */
[----:B------:R-:W-:Y:S01]  /*1990*/  @!P6 IMAD.MOV R28, RZ, RZ, -R28 ;  /* 0x000000ffff1ce224 */ /* 0x000fe200078e0a1c */
[----:B------:R-:W-:Y:S01]  /*19a0*/  ISETP.GE.AND P6, PT, R53, RZ, PT ;  /* 0x000000ff3500720c */ /* 0x000fe20003fc6270 */
[----:B------:R-:W-:Y:S01]  /*19b0*/  @!P5 IMAD.MOV R3, RZ, RZ, -R3 ;  /* 0x000000ffff03d224 */ /* 0x000fe200078e0a03 */
[----:B------:R-:W-:Y:S01]  /*19c0*/  ISETP.GT.U32.AND P5, PT, R59, R4, PT ;  /* 0x000000043b00720c */ /* 0x000fe20003fa4070 */
[----:B------:R-:W-:Y:S01]  /*19d0*/  @!P1 IMAD.IADD R0, R0, 0x1, -R59 ;  /* 0x0000000100009824 */ /* 0x000fe200078e0a3b */
[----:B------:R-:W-:Y:S01]  /*19e0*/  STL [R1+0x10], R28 ;  /* 0x0000101c01007387 */ /* 0x000fe20000100800 */
[----:B------:R-:W-:Y:S01]  /*19f0*/  IMAD.HI.U32 R9, R46, R6, RZ ;  /* 0x000000062e097227 */ /* 0x000fe200078e00ff */
[----:B------:R-:W-:-:S02]  /*1a00*/  ISETP.GE.AND P1, PT, R54, RZ, PT ;  /* 0x000000ff3600720c */ /* 0x000fc40003f26270 */
[----:B------:R0:W-:Y:S01]  /*1a10*/  STL [R1+0xc], R3 ;  /* 0x00000c0301007387 */ /* 0x0001e20000100800 */
[----:B------:R-:W-:Y:S02]  /*1a20*/  @!P2 IMAD.IADD R5, R5, 0x1, -R59 ;  /* 0x000000010505a824 */ /* 0x000fe400078e0a3b */
[----:B------:R-:W-:-:S03]  /*1a30*/  IMAD.MOV R9, RZ, RZ, -R9 ;  /* 0x000000ffff097224 */ /* 0x000fc600078e0a09 */
[C---:B------:R-:W-:Y:S01]  /*1a40*/  ISETP.GT.U32.AND P2, PT, R59.reuse, R5, PT ;  /* 0x000000053b00720c */ /* 0x040fe20003f44070 */
[----:B------:R-:W-:Y:S02]  /*1a50*/  @!P5 IMAD.IADD R4, R4, 0x1, -R59 ;  /* 0x000000010404d824 */ /* 0x000fe400078e0a3b */
[C---:B------:R-:W-:Y:S02]  /*1a60*/  IMAD R6, R59.reuse, R9, R6 ;  /* 0x000000093b067224 */ /* 0x040fe400078e0206 */
[----:B0-----:R-:W-:Y:S01]  /*1a70*/  IMAD.MOV.U32 R3, RZ, RZ, R0 ;  /* 0x000000ffff037224 */ /* 0x001fe200078e0000 */
[----:B------:R-:W-:-:S03]  /*1a80*/  ISETP.GT.U32.AND P5, PT, R59, R4, PT ;  /* 0x000000043b00720c */ /* 0x000fc60003fa4070 */
[----:B------:R-:W-:-:S04]  /*1a90*/  @!P4 IMAD.MOV R3, RZ, RZ, -R3 ;  /* 0x000000ffff03c224 */ /* 0x000fc800078e0a03 */
[--C-:B------:R-:W-:Y:S01]  /*1aa0*/  @!P2 IMAD.IADD R5, R5, 0x1, -R59.reuse ;  /* 0x000000010505a824 */ /* 0x100fe200078e0a3b */
[----:B------:R0:W-:Y:S05]  /*1ab0*/  STL [R1+0x8], R3 ;  /* 0x0000080301007387 */ /* 0x0001ea0000100800 */
[----:B------:R-:W-:Y:S01]  /*1ac0*/  @!P5 IMAD.IADD R4, R4, 0x1, -R59 ;  /* 0x000000010404d824 */ /* 0x000fe200078e0a3b */
[----:B------:R-:W-:Y:S01]  /*1ad0*/  ISETP.GT.U32.AND P5, PT, R59, R6, PT ;  /* 0x000000063b00720c */ /* 0x000fe20003fa4070 */
[----:B0-----:R-:W-:-:S04]  /*1ae0*/  IMAD.MOV.U32 R3, RZ, RZ, R5 ;  /* 0x000000ffff037224 */ /* 0x001fc800078e0005 */
[----:B------:R-:W-:Y:S01]  /*1af0*/  @!P0 IMAD.MOV R3, RZ, RZ, -R3 ;  /* 0x000000ffff038224 */ /* 0x000fe200078e0a03 */
[----:B------:R-:W-:-:S07]  /*1b00*/  ISETP.GE.AND P0, PT, R55, RZ, PT ;  /* 0x000000ff3700720c */ /* 0x000fce0003f06270 */
[----:B------:R-:W-:Y:S01]  /*1b10*/  @!P5 IMAD.IADD R6, R6, 0x1, -R59 ;  /* 0x000000010606d824 */ /* 0x000fe200078e0a3b */
[----:B------:R0:W-:Y:S02]  /*1b20*/  STL [R1+0x4], R3 ;  /* 0x0000040301007387 */ /* 0x0001e40000100800 */
[----:B0-----:R-:W-:-:S04]  /*1b30*/  IMAD.MOV.U32 R3, RZ, RZ, R4 ;  /* 0x000000ffff037224 */ /* 0x001fc800078e0004 */
[----:B------:R-:W-:Y:S01]  /*1b40*/  @!P3 IMAD.MOV R3, RZ, RZ, -R3 ;  /* 0x000000ffff03b224 */ /* 0x000fe200078e0a03 */
[----:B------:R-:W-:-:S04]  /*1b50*/  ISETP.GT.U32.AND P3, PT, R59, R6, PT ;  /* 0x000000063b00720c */ /* 0x000fc80003f64070 */
[----:B------:R0:W-:Y:S09]  /*1b60*/  STL [R1], R3 ;  /* 0x0000000301007387 */ /* 0x0001f20000100800 */
[----:B------:R-:W-:-:S04]  /*1b70*/  @!P3 IMAD.IADD R6, R6, 0x1, -R59 ;  /* 0x000000010606b824 */ /* 0x000fc800078e0a3b */
[----:B------:R-:W-:Y:S01]  /*1b80*/  @!P0 IMAD.MOV R6, RZ, RZ, -R6 ;  /* 0x000000ffff068224 */ /* 0x000fe200078e0a06 */
[----:B--2---:R-:W-:Y:S01]  /*1b90*/  IABS R9, R31 ;  /* 0x0000001f00097213 */ /* 0x004fe20000000000 */
[----:B---3--:R-:W-:Y:S02]  /*1ba0*/  IMAD.MOV.U32 R35, RZ, RZ, R30 ;  /* 0x000000ffff237224 */ /* 0x008fe400078e001e */
[----:B------:R-:W-:Y:S01]  /*1bb0*/  IMAD.MOV.U32 R30, RZ, RZ, R61 ;  /* 0x000000ffff1e7224 */ /* 0x000fe200078e003d */
[----:B------:R-:W-:Y:S02]  /*1bc0*/  IABS R61, R53 ;  /* 0x00000035003d7213 */ /* 0x000fe40000000000 */
[----:B------:R-:W-:Y:S01]  /*1bd0*/  ISETP.GE.AND P3, PT, R35, RZ, PT ;  /* 0x000000ff2300720c */ /* 0x000fe20003f66270 */
[----:B------:R-:W-:Y:S02]  /*1be0*/  IMAD.MOV.U32 R29, RZ, RZ, R30 ;  /* 0x000000ffff1d7224 */ /* 0x000fe400078e001e */
[----:B------:R-:W-:-:S04]  /*1bf0*/  IMAD.HI.U32 R7, R46, R61, RZ ;  /* 0x0000003d2e077227 */ /* 0x000fc800078e00ff */
[----:B------:R-:W-:Y:S02]  /*1c00*/  IMAD.MOV R7, RZ, RZ, -R7 ;  /* 0x000000ffff077224 */ /* 0x000fe400078e0a07 */
[----:B------:R-:W-:Y:S02]  /*1c10*/  IMAD.MOV.U32 R30, RZ, RZ, R24 ;  /* 0x000000ffff1e7224 */ /* 0x000fe400078e0018 */
[C---:B------:R-:W-:Y:S01]  /*1c20*/  IMAD R61, R59.reuse, R7, R61 ;  /* 0x000000073b3d7224 */ /* 0x040fe200078e023d */
[----:B------:R-:W-:Y:S01]  /*1c30*/  IABS R7, R60 ;  /* 0x0000003c00077213 */ /* 0x000fe20000000000 */
[----:B------:R-:W-:Y:S01]  /*1c40*/  IMAD.MOV.U32 R24, RZ, RZ, R22 ;  /* 0x000000ffff187224 */ /* 0x000fe200078e0016 */
[----:B------:R-:W-:Y:S01]  /*1c50*/  IABS R4, R30 ;  /* 0x0000001e00047213 */ /* 0x000fe20000000000 */
[----:B------:R-:W-:Y:S01]  /*1c60*/  IMAD.MOV.U32 R22, RZ, RZ, R10 ;  /* 0x000000ffff167224 */ /* 0x000fe200078e000a */
[----:B------:R-:W-:Y:S01]  /*1c70*/  ISETP.GT.U32.AND P4, PT, R59, R61, PT ;  /* 0x0000003d3b00720c */ /* 0x000fe20003f84070 */
[----:B------:R-:W-:Y:S01]  /*1c80*/  IMAD.HI.U32 R10, R46, R8, RZ ;  /* 0x000000082e0a7227 */ /* 0x000fe200078e00ff */
[----:B------:R-:W-:-:S03]  /*1c90*/  ISETP.GE.AND P0, PT, R30, RZ, PT ;  /* 0x000000ff1e00720c */ /* 0x000fc60003f06270 */
[----:B------:R-:W-:Y:S02]  /*1ca0*/  IMAD.MOV R10, RZ, RZ, -R10 ;  /* 0x000000ffff0a7224 */ /* 0x000fe400078e0a0a */
[----:B------:R-:W-:Y:S02]  /*1cb0*/  IMAD.MOV.U32 R28, RZ, RZ, R24 ;  /* 0x000000ffff1c7224 */ /* 0x000fe400078e0018 */
[----:B------:R-:W-:Y:S01]  /*1cc0*/  IMAD R0, R59, R10, R8 ;  /* 0x0000000a3b007224 */ /* 0x000fe200078e0208 */
[----:B------:R-:W-:Y:S01]  /*1cd0*/  IABS R8, R35 ;  /* 0x0000002300087213 */ /* 0x000fe20000000000 */
[----:B------:R-:W-:-:S03]  /*1ce0*/  IMAD.HI.U32 R10, R46, R7, RZ ;  /* 0x000000072e0a7227 */ /* 0x000fc600078e00ff */
[----:B------:R-:W-:Y:S01]  /*1cf0*/  ISETP.GT.U32.AND P2, PT, R59, R0, PT ;  /* 0x000000003b00720c */ /* 0x000fe20003f44070 */
[----:B------:R-:W-:Y:S02]  /*1d00*/  @!P4 IMAD.IADD R61, R61, 0x1, -R59 ;  /* 0x000000013d3dc824 */ /* 0x000fe400078e0a3b */
[----:B------:R-:W-:Y:S02]  /*1d10*/  IMAD.MOV.U32 R24, RZ, RZ, R25 ;  /* 0x000000ffff187224 */ /* 0x000fe400078e0019 */
[----:B------:R-:W-:Y:S01]  /*1d20*/  IMAD.MOV.U32 R25, RZ, RZ, R27 ;  /* 0x000000ffff197224 */ /* 0x000fe200078e001b */
[----:B------:R-:W-:Y:S01]  /*1d30*/  ISETP.GT.U32.AND P4, PT, R59, R61, PT ;  /* 0x0000003d3b00720c */ /* 0x000fe20003f84070 */
[----:B------:R-:W-:Y:S02]  /*1d40*/  IMAD.MOV.U32 R27, RZ, RZ, R11 ;  /* 0x000000ffff1b7224 */ /* 0x000fe400078e000b */
[----:B------:R-:W-:Y:S02]  /*1d50*/  IMAD.MOV R11, RZ, RZ, -R10 ;  /* 0x000000ffff0b7224 */ /* 0x000fe400078e0a0a */
[----:B------:R-:W-:-:S04]  /*1d60*/  IMAD.HI.U32 R5, R46, R8, RZ ;  /* 0x000000082e057227 */ /* 0x000fc800078e00ff */
[----:B------:R-:W-:Y:S01]  /*1d70*/  IMAD R7, R59, R11, R7 ;  /* 0x0000000b3b077224 */ /* 0x000fe200078e0207 */
[----:B------:R-:W-:Y:S01]  /*1d80*/  IABS R11, R29 ;  /* 0x0000001d000b7213 */ /* 0x000fe20000000000 */
[----:B------:R-:W-:Y:S02]  /*1d90*/  IMAD.MOV R5, RZ, RZ, -R5 ;  /* 0x000000ffff057224 */ /* 0x000fe400078e0a05 */
[--C-:B------:R-:W-:Y:S01]  /*1da0*/  @!P4 IMAD.IADD R61, R61, 0x1, -R59.reuse ;  /* 0x000000013d3dc824 */ /* 0x100fe200078e0a3b */
[C---:B------:R-:W-:Y:S01]  /*1db0*/  ISETP.GT.U32.AND P4, PT, R59.reuse, R7, PT ;  /* 0x000000073b00720c */ /* 0x040fe20003f84070 */
[C---:B------:R-:W-:Y:S02]  /*1dc0*/  IMAD R8, R59.reuse, R5, R8 ;  /* 0x000000053b087224 */ /* 0x040fe400078e0208 */
[----:B------:R-:W-:Y:S01]  /*1dd0*/  @!P2 IMAD.IADD R0, R0, 0x1, -R59 ;  /* 0x000000010000a824 */ /* 0x000fe200078e0a3b */
[----:B------:R-:W-:Y:S01]  /*1de0*/  ISETP.GE.AND P2, PT, R60, RZ, PT ;  /* 0x000000ff3c00720c */ /* 0x000fe20003f46270 */
[----:B------:R-:W-:Y:S01]  /*1df0*/  @!P6 IMAD.MOV R61, RZ, RZ, -R61 ;  /* 0x000000ffff3de224 */ /* 0x000fe200078e0a3d */
[C---:B------:R-:W-:Y:S01]  /*1e00*/  ISETP.GT.U32.AND P6, PT, R59.reuse, R8, PT ;  /* 0x000000083b00720c */ /* 0x040fe20003fc4070 */
[----:B------:R-:W-:Y:S01]  /*1e10*/  IMAD.HI.U32 R10, R46, R9, RZ ;  /* 0x000000092e0a7227 */ /* 0x000fe200078e00ff */
[----:B------:R-:W-:-:S02]  /*1e20*/  ISETP.GT.U32.AND P5, PT, R59, R0, PT ;  /* 0x000000003b00720c */ /* 0x000fc40003fa4070 */
[----:B------:R-:W-:Y:S01]  /*1e30*/  STL [R1+0xbfc], R61 ;  /* 0x000bfc3d01007387 */ /* 0x000fe20000100800 */
[----:B------:R-:W-:Y:S02]  /*1e40*/  IMAD.MOV R10, RZ, RZ, -R10 ;  /* 0x000000ffff0a7224 */ /* 0x000fe400078e0a0a */
[----:B------:R-:W-:Y:S01]  /*1e50*/  @!P4 IMAD.IADD R7, R7, 0x1, -R59 ;  /* 0x000000010707c824 */ /* 0x000fe200078e0a3b */
[----:B------:R-:W-:Y:S01]  /*1e60*/  ISETP.GE.AND P4, PT, R31, RZ, PT ;  /* 0x000000ff1f00720c */ /* 0x000fe20003f86270 */
[C---:B------:R-:W-:Y:S02]  /*1e70*/  IMAD R9, R59.reuse, R10, R9 ;  /* 0x0000000a3b097224 */ /* 0x040fe400078e0209 */
[----:B------:R-:W-:Y:S02]  /*1e80*/  IMAD.MOV.U32 R10, RZ, RZ, R4 ;  /* 0x000000ffff0a7224 */ /* 0x000fe400078e0004 */
[----:B------:R-:W-:Y:S01]  /*1e90*/  @!P6 IMAD.IADD R8, R8, 0x1, -R59 ;  /* 0x000000010808e824 */ /* 0x000fe200078e0a3b */
[----:B------:R-:W-:Y:S01]  /*1ea0*/  ISETP.GT.U32.AND P6, PT, R59, R7, PT ;  /* 0x000000073b00720c */ /* 0x000fe20003fc4070 */
[----:B------:R-:W-:-:S04]  /*1eb0*/  IMAD.HI.U32 R5, R46, R10, RZ ;  /* 0x0000000a2e057227 */ /* 0x000fc800078e00ff */
[----:B------:R-:W-:Y:S01]  /*1ec0*/  @!P5 IMAD.IADD R0, R0, 0x1, -R59 ;  /* 0x000000010000d824 */ /* 0x000fe200078e0a3b */
[----:B------:R-:W-:Y:S01]  /*1ed0*/  ISETP.GT.U32.AND P5, PT, R59, R9, PT ;  /* 0x000000093b00720c */ /* 0x000fe20003fa4070 */
[----:B------:R-:W-:Y:S02]  /*1ee0*/  IMAD.MOV.U32 R31, RZ, RZ, R24 ;  /* 0x000000ffff1f7224 */ /* 0x000fe400078e0018 */
[----:B------:R-:W-:Y:S02]  /*1ef0*/  IMAD.MOV.U32 R24, RZ, RZ, R20 ;  /* 0x000000ffff187224 */ /* 0x000fe400078e0014 */
[----:B------:R-:W-:Y:S02]  /*1f00*/  IMAD.MOV R5, RZ, RZ, -R5 ;  /* 0x000000ffff057224 */ /* 0x000fe400078e0a05 */
[----:B------:R-:W-:Y:S02]  /*1f10*/  IMAD.MOV.U32 R20, RZ, RZ, R21 ;  /* 0x000000ffff147224 */ /* 0x000fe400078e0015 */
[----:B------:R-:W-:-:S02]  /*1f20*/  IMAD.MOV.U32 R21, RZ, RZ, R16 ;  /* 0x000000ffff157224 */ /* 0x000fc400078e0010 */
[----:B------:R-:W-:Y:S02]  /*1f30*/  IMAD.MOV.U32 R16, RZ, RZ, R17 ;  /* 0x000000ffff107224 */ /* 0x000fe400078e0011 */
[----:B------:R-:W-:Y:S01]  /*1f40*/  IMAD.MOV.U32 R17, RZ, RZ, R12 ;  /* 0x000000ffff117224 */ /* 0x000fe200078e000c */
[----:B------:R-:W-:Y:S01]  /*1f50*/  IABS R12, R28 ;  /* 0x0000001c000c7213 */ /* 0x000fe20000000000 */
[----:B------:R-:W-:Y:S02]  /*1f60*/  IMAD R10, R59, R5, R10 ;  /* 0x000000053b0a7224 */ /* 0x000fe400078e020a */
[----:B------:R-:W-:Y:S02]  /*1f70*/  @!P6 IMAD.IADD R7, R7, 0x1, -R59 ;  /* 0x000000010707e824 */ /* 0x000fe400078e0a3b */
[----:B------:R-:W-:Y:S01]  /*1f80*/  IMAD.MOV.U32 R60, RZ, RZ, R0 ;  /* 0x000000ffff3c7224 */ /* 0x000fe200078e0000 */
[----:B------:R-:W-:Y:S01]  /*1f90*/  ISETP.GT.U32.AND P6, PT, R59, R10, PT ;  /* 0x0000000a3b00720c */ /* 0x000fe20003fc4070 */
[----:B------:R-:W-:-:S04]  /*1fa0*/  IMAD.HI.U32 R0, R46, R12, RZ ;  /* 0x0000000c2e007227 */ /* 0x000fc800078e00ff */
[----:B------:R-:W-:Y:S01]  /*1fb0*/  @!P5 IMAD.IADD R9, R9, 0x1, -R59 ;  /* 0x000000010909d824 */ /* 0x000fe200078e0a3b */
[C---:B------:R-:W-:Y:S01]  /*1fc0*/  ISETP.GT.U32.AND P5, PT, R59.reuse, R8, PT ;  /* 0x000000083b00720c */ /* 0x040fe20003fa4070 */
[----:B------:R-:W-:Y:S02]  /*1fd0*/  IMAD.MOV R0, RZ, RZ, -R0 ;  /* 0x000000ffff007224 */ /* 0x000fe400078e0a00 */
[----:B------:R-:W-:Y:S01]  /*1fe0*/  @!P1 IMAD.MOV R60, RZ, RZ, -R60 ;  /* 0x000000ffff3c9224 */ /* 0x000fe200078e0a3c */
[----:B------:R-:W-:Y:S01]  /*1ff0*/  ISETP.GT.U32.AND P1, PT, R59, R9, PT ;  /* 0x000000093b00720c */ /* 0x000fe20003f24070 */
[----:B------:R-:W-:-:S03]  /*2000*/  IMAD.HI.U32 R4, R46, R11, RZ ;  /* 0x0000000b2e047227 */ /* 0x000fc600078e00ff */
[----:B------:R-:W-:Y:S01]  /*2010*/  STL [R1+0xc00], R60 ;  /* 0x000c003c01007387 */ /* 0x000fe20000100800 */
[C---:B------:R-:W-:Y:S02]  /*2020*/  IMAD R12, R59.reuse, R0, R12 ;  /* 0x000000003b0c7224 */ /* 0x040fe400078e020c */
[----:B------:R-:W-:Y:S01]  /*2030*/  IMAD.MOV R4, RZ, RZ, -R4 ;  /* 0x000000ffff047224 */ /* 0x000fe200078e0a04 */
[----:B------:R-:W-:Y:S01]  /*2040*/  STL [R1+0xc04], R6 ;  /* 0x000c040601007387 */ /* 0x000fe20000100800 */
[----:B------:R-:W-:Y:S01]  /*2050*/  @!P6 IMAD.IADD R10, R10, 0x1, -R59 ;  /* 0x000000010a0ae824 */ /* 0x000fe200078e0a3b */
[C---:B------:R-:W-:Y:S01]  /*2060*/  ISETP.GT.U32.AND P6, PT, R59.reuse, R12, PT ;  /* 0x0000000c3b00720c */ /* 0x040fe20003fc4070 */
[----:B------:R-:W-:Y:S02]  /*2070*/  IMAD.MOV.U32 R30, RZ, RZ, R24 ;  /* 0x000000ffff1e7224 */ /* 0x000fe400078e0018 */
[----:B------:R-:W-:Y:S02]  /*2080*/  IMAD.MOV.U32 R24, RZ, RZ, R21 ;  /* 0x000000ffff187224 */ /* 0x000fe400078e0015 */
[----:B------:R-:W-:-:S02]  /*2090*/  IMAD R11, R59, R4, R11 ;  /* 0x000000043b0b7224 */ /* 0x000fc400078e020b */
[----:B------:R-:W-:Y:S02]  /*20a0*/  IMAD.MOV.U32 R34, RZ, RZ, R31 ;  /* 0x000000ffff227224 */ /* 0x000fe400078e001f */
[----:B------:R-:W-:Y:S01]  /*20b0*/  IMAD.MOV.U32 R21, RZ, RZ, R14 ;  /* 0x000000ffff157224 */ /* 0x000fe200078e000e */
[----:B------:R-:W-:Y:S01]  /*20c0*/  IABS R14, R26 ;  /* 0x0000001a000e7213 */ /* 0x000fe20000000000 */
[----:B------:R-:W-:Y:S02]  /*20d0*/  IMAD.MOV.U32 R31, RZ, RZ, R20 ;  /* 0x000000ffff1f7224 */ /* 0x000fe400078e0014 */
[----:B------:R-:W-:Y:S02]  /*20e0*/  IMAD.MOV.U32 R20, RZ, RZ, R16 ;  /* 0x000000ffff147224 */ /* 0x000fe400078e0010 */
[--C-:B------:R-:W-:Y:S01]  /*20f0*/  @!P5 IMAD.IADD R8, R8, 0x1, -R59.reuse ;  /* 0x000000010808d824 */ /* 0x100fe200078e0a3b */
[----:B------:R-:W-:Y:S01]  /*2100*/  ISETP.GT.U32.AND P5, PT, R59, R11, PT ;  /* 0x0000000b3b00720c */ /* 0x000fe20003fa4070 */
[----:B------:R-:W-:Y:S01]  /*2110*/  @!P1 IMAD.IADD R9, R9, 0x1, -R59 ;  /* 0x0000000109099824 */ /* 0x000fe200078e0a3b */
[----:B------:R-:W-:Y:S01]  /*2120*/  ISETP.GE.AND P1, PT, R29, RZ, PT ;  /* 0x000000ff1d00720c */ /* 0x000fe20003f26270 */
[----:B------:R-:W-:-:S02]  /*2130*/  IMAD.MOV.U32 R29, RZ, RZ, R31 ;  /* 0x000000ffff1d7224 */ /* 0x000fc400078e001f */
[----:B------:R-:W-:Y:S01]  /*2140*/  @!P2 IMAD.MOV R7, RZ, RZ, -R7 ;  /* 0x000000ffff07a224 */ /* 0x000fe200078e0a07 */
[----:B------:R-:W-:Y:S01]  /*2150*/  ISETP.GT.U32.AND P2, PT, R59, R10, PT ;  /* 0x0000000a3b00720c */ /* 0x000fe20003f44070 */
[----:B------:R-:W-:Y:S02]  /*2160*/  IMAD.MOV.U32 R31, RZ, RZ, R20 ;  /* 0x000000ffff1f7224 */ /* 0x000fe400078e0014 */
[----:B------:R-:W-:Y:S01]  /*2170*/  IMAD.HI.U32 R4, R46, R14, RZ ;  /* 0x0000000e2e047227 */ /* 0x000fe200078e00ff */
[----:B------:R-:W-:Y:S03]  /*2180*/  STL [R1+0xc08], R7 ;  /* 0x000c080701007387 */ /* 0x000fe60000100800 */
[----:B------:R-:W-:Y:S02]  /*2190*/  IMAD.MOV.U32 R20, RZ, RZ, R21 ;  /* 0x000000ffff147224 */ /* 0x000fe400078e0015 */
[----:B------:R-:W-:-:S02]  /*21a0*/  IMAD.MOV.U32 R21, RZ, RZ, R22 ;  /* 0x000000ffff157224 */ /* 0x000fc400078e0016 */
[----:B------:R-:W-:Y:S01]  /*21b0*/  IMAD.MOV.U32 R22, RZ, RZ, R15 ;  /* 0x000000ffff167224 */ /* 0x000fe200078e000f */
[----:B------:R-:W-:Y:S01]  /*21c0*/  IABS R15, R27 ;  /* 0x0000001b000f7213 */ /* 0x000fe20000000000 */
[----:B------:R-:W-:Y:S02]  /*21d0*/  @!P6 IMAD.IADD R12, R12, 0x1, -R59 ;  /* 0x000000010c0ce824 */ /* 0x000fe400078e0a3b */
[----:B------:R-:W-:Y:S02]  /*21e0*/  IMAD.MOV R4, RZ, RZ, -R4 ;  /* 0x000000ffff047224 */ /* 0x000fe400078e0a04 */
[----:B------:R-:W-:Y:S01]  /*21f0*/  IMAD.MOV.U32 R16, RZ, RZ, R13 ;  /* 0x000000ffff107224 */ /* 0x000fe200078e000d */
[C---:B------:R-:W-:Y:S01]  /*2200*/  ISETP.GT.U32.AND P6, PT, R59.reuse, R12, PT ;  /* 0x0000000c3b00720c */ /* 0x040fe20003fc4070 */
[----:B------:R-:W-:Y:S01]  /*2210*/  IMAD R14, R59, R4, R14 ;  /* 0x000000043b0e7224 */ /* 0x000fe200078e020e */
[----:B------:R-:W-:Y:S01]  /*2220*/  IABS R13, R25 ;  /* 0x00000019000d7213 */ /* 0x000fe20000000000 */
[----:B------:R-:W-:-:S04]  /*2230*/  IMAD.HI.U32 R4, R46, R15, RZ ;  /* 0x0000000f2e047227 */ /* 0x000fc800078e00ff */
[--C-:B------:R-:W-:Y:S01]  /*2240*/  @!P5 IMAD.IADD R11, R11, 0x1, -R59.reuse ;  /* 0x000000010b0bd824 */ /* 0x100fe200078e0a3b */
[----:B------:R-:W-:Y:S01]  /*2250*/  ISETP.GE.AND P5, PT, R28, RZ, PT ;  /* 0x000000ff1c00720c */ /* 0x000fe20003fa6270 */
[----:B------:R-:W-:Y:S02]  /*2260*/  @!P2 IMAD.IADD R10, R10, 0x1, -R59 ;  /* 0x000000010a0aa824 */ /* 0x000fe400078e0a3b */
[----:B------:R-:W-:Y:S02]  /*2270*/  IMAD.MOV R4, RZ, RZ, -R4 ;  /* 0x000000ffff047224 */ /* 0x000fe400078e0a04 */
[----:B------:R-:W-:-:S04]  /*2280*/  IMAD.HI.U32 R0, R46, R13, RZ ;  /* 0x0000000d2e007227 */ /* 0x000fc800078e00ff */
[----:B------:R-:W-:Y:S01]  /*2290*/  @!P3 IMAD.MOV R8, RZ, RZ, -R8 ;  /* 0x000000ffff08b224 */ /* 0x000fe200078e0a08 */
[C---:B------:R-:W-:Y:S01]  /*22a0*/  ISETP.GT.U32.AND P3, PT, R59.reuse, R11, PT ;  /* 0x0000000b3b00720c */ /* 0x040fe20003f64070 */
[C---:B------:R-:W-:Y:S02]  /*22b0*/  IMAD R15, R59.reuse, R4, R15 ;  /* 0x000000043b0f7224 */ /* 0x040fe400078e020f */
[----:B------:R-:W-:Y:S01]  /*22c0*/  @!P0 IMAD.MOV R10, RZ, RZ, -R10 ;  /* 0x000000ffff0a8224 */ /* 0x000fe200078e0a0a */
[C---:B------:R-:W-:Y:S01]  /*22d0*/  ISETP.GT.U32.AND P0, PT, R59.reuse, R14, PT ;  /* 0x0000000e3b00720c */ /* 0x040fe20003f04070 */
[----:B------:R-:W-:Y:S01]  /*22e0*/  IMAD.MOV R0, RZ, RZ, -R0 ;  /* 0x000000ffff007224 */ /* 0x000fe200078e0a00 */
[----:B------:R-:W-:Y:S01]  /*22f0*/  STL [R1+0xc0c], R8 ;  /* 0x000c0c0801007387 */ /* 0x000fe20000100800 */
[----:B------:R-:W-:Y:S01]  /*2300*/  @!P6 IMAD.IADD R12, R12, 0x1, -R59 ;  /* 0x000000010c0ce824 */ /* 0x000fe200078e0a3b */
[C---:B------:R-:W-:Y:S01]  /*2310*/  ISETP.GT.U32.AND P6, PT, R59.reuse, R15, PT ;  /* 0x0000000f3b00720c */ /* 0x040fe20003fc4070 */
[----:B------:R-:W-:Y:S01]  /*2320*/  IMAD R13, R59, R0, R13 ;  /* 0x000000003b0d7224 */ /* 0x000fe200078e020d */
[----:B------:R-:W-:Y:S01]  /*2330*/  IABS R0, R34 ;  /* 0x0000002200007213 */ /* 0x000fe20000000000 */
[----:B------:R-:W-:-:S02]  /*2340*/  IMAD.MOV.U32 R28, RZ, RZ, R16 ;  /* 0x000000ffff1c7224 */ /* 0x000fc400078e0010 */
[----:B------:R-:W-:Y:S01]  /*2350*/  @!P3 IMAD.IADD R11, R11, 0x1, -R59 ;  /* 0x000000010b0bb824 */ /* 0x000fe200078e0a3b */
[----:B------:R-:W-:Y:S01]  /*2360*/  ISETP.GE.AND P3, PT, R26, RZ, PT ;  /* 0x000000ff1a00720c */ /* 0x000fe20003f66270 */
[----:B------:R-:W-:Y:S01]  /*2370*/  IMAD.HI.U32 R4, R46, R0, RZ ;  /* 0x000000002e047227 */ /* 0x000fe200078e00ff */
[----:B------:R-:W-:-:S03]  /*2380*/  ISETP.GT.U32.AND P2, PT, R59, R13, PT ;  /* 0x0000000d3b00720c */ /* 0x000fc60003f44070 */
[----:B------:R-:W-:Y:S01]  /*2390*/  IMAD.MOV.U32 R26, RZ, RZ, R17 ;  /* 0x000000ffff1a7224 */ /* 0x000fe200078e0011 */
[----:B------:R-:W-:Y:S01]  /*23a0*/  IABS R17, R31 ;  /* 0x0000001f00117213 */ /* 0x000fe20000000000 */
[--C-:B------:R-:W-:Y:S02]  /*23b0*/  @!P0 IMAD.IADD R14, R14, 0x1, -R59.reuse ;  /* 0x000000010e0e8824 */ /* 0x100fe400078e0a3b */
[----:B------:R-:W-:Y:S02]  /*23c0*/  IMAD.MOV R4, RZ, RZ, -R4 ;  /* 0x000000ffff047224 */ /* 0x000fe400078e0a04 */
[----:B------:R-:W-:Y:S01]  /*23d0*/  @!P6 IMAD.IADD R15, R15, 0x1, -R59 ;  /* 0x000000010f0fe824 */ /* 0x000fe200078e0a3b */
[C---:B------:R-:W-:Y:S01]  /*23e0*/  ISETP.GT.U32.AND P6, PT, R59.reuse, R14, PT ;  /* 0x0000000e3b00720c */ /* 0x040fe20003fc4070 */
[----:B------:R-:W-:Y:S02]  /*23f0*/  IMAD R16, R59, R4, R0 ;  /* 0x000000043b107224 */ /* 0x000fe400078e0200 */
[----:B------:R-:W-:-:S04]  /*2400*/  IMAD.HI.U32 R0, R46, R17, RZ ;  /* 0x000000112e007227 */ /* 0x000fc800078e00ff */
[----:B------:R-:W-:Y:S02]  /*2410*/  IMAD.MOV R0, RZ, RZ, -R0 ;  /* 0x000000ffff007224 */ /* 0x000fe400078e0a00 */
[----:B------:R-:W-:Y:S01]  /*2420*/  @!P4 IMAD.MOV R9, RZ, RZ, -R9 ;  /* 0x000000ffff09c224 */ /* 0x000fe200078e0a09 */
[----:B------:R-:W-:Y:S01]  /*2430*/  ISETP.GE.AND P4, PT, R25, RZ, PT ;  /* 0x000000ff1900720c */ /* 0x000fe20003f86270 */
[----:B------:R-:W-:Y:S01]  /*2440*/  IMAD.MOV.U32 R25, RZ, RZ, R18 ;  /* 0x000000ffff197224 */ /* 0x000fe200078e0012 */
[----:B------:R-:W-:Y:S01]  /*2450*/  IABS R18, R24 ;  /* 0x0000001800127213 */ /* 0x000fe20000000000 */
[C---:B------:R-:W-:Y:S01]  /*2460*/  IMAD R17, R59.reuse, R0, R17 ;  /* 0x000000003b117224 */ /* 0x040fe200078e0211 */
[----:B------:R-:W-:Y:S01]  /*2470*/  STL [R1+0xc10], R9 ;  /* 0x000c100901007387 */ /* 0x000fe20000100800 */
[--C-:B------:R-:W-:Y:S02]  /*2480*/  @!P6 IMAD.IADD R14, R14, 0x1, -R59.reuse ;  /* 0x000000010e0ee824 */ /* 0x100fe400078e0a3b */
[----:B------:R-:W-:Y:S01]  /*2490*/  IMAD.HI.U32 R5, R46, R18, RZ ;  /* 0x000000122e057227 */ /* 0x000fe200078e00ff */
[----:B------:R-:W-:Y:S01]  /*24a0*/  ISETP.GT.U32.AND P6, PT, R59, R17, PT ;  /* 0x000000113b00720c */ /* 0x000fe20003fc4070 */
[----:B------:R-:W-:Y:S02]  /*24b0*/  STL [R1+0xc14], R10 ;  /* 0x000c140a01007387 */ /* 0x000fe40000100800 */
[----:B------:R-:W-:Y:S01]  /*24c0*/  @!P2 IMAD.IADD R13, R13, 0x1, -R59 ;  /* 0x000000010d0da824 */ /* 0x000fe200078e0a3b */
[----:B------:R-:W-:Y:S01]  /*24d0*/  ISETP.GE.AND P2, PT, R27, RZ, PT ;  /* 0x000000ff1b00720c */ /* 0x000fe20003f46270 */
[----:B------:R-:W-:-:S02]  /*24e0*/  IMAD.MOV R5, RZ, RZ, -R5 ;  /* 0x000000ffff057224 */ /* 0x000fc400078e0a05 */
[----:B------:R-:W-:Y:S01]  /*24f0*/  @!P5 IMAD.MOV R12, RZ, RZ, -R12 ;  /* 0x000000ffff0cd224 */ /* 0x000fe200078e0a0c */
[C---:B------:R-:W-:Y:S01]  /*2500*/  ISETP.GT.U32.AND P0, PT, R59.reuse, R13, PT ;  /* 0x0000000d3b00720c */ /* 0x040fe20003f04070 */
[C---:B------:R-:W-:Y:S01]  /*2510*/  IMAD R18, R59.reuse, R5, R18 ;  /* 0x000000053b127224 */ /* 0x040fe200078e0212 */
[----:B------:R-:W-:Y:S01]  /*2520*/  ISETP.GT.U32.AND P5, PT, R59, R16, PT ;  /* 0x000000103b00720c */ /* 0x000fe20003fa4070 */
[----:B------:R-:W-:Y:S01]  /*2530*/  IMAD.MOV.U32 R35, RZ, RZ, R20 ;  /* 0x000000ffff237224 */ /* 0x000fe200078e0014 */
[----:B------:R-:W-:Y:S01]  /*2540*/  IABS R20, R30 ;  /* 0x0000001e00147213 */ /* 0x000fe20000000000 */
[----:B------:R-:W-:Y:S01]  /*2550*/  @!P6 IMAD.IADD R17, R17, 0x1, -R59 ;  /* 0x000000011111e824 */ /* 0x000fe200078e0a3b */
[----:B------:R-:W-:Y:S01]  /*2560*/  ISETP.GT.U32.AND P6, PT, R59, R18, PT ;  /* 0x000000123b00720c */ /* 0x000fe20003fc4070 */
[----:B------:R-:W-:Y:S01]  /*2570*/  IMAD.MOV.U32 R27, RZ, RZ, R19 ;  /* 0x000000ffff1b7224 */ /* 0x000fe200078e0013 */
[----:B------:R-:W-:Y:S01]  /*2580*/  IABS R19, R29 ;  /* 0x0000001d00137213 */ /* 0x000fe20000000000 */
[----:B------:R-:W-:-:S04]  /*2590*/  IMAD.HI.U32 R0, R46, R20, RZ ;  /* 0x000000142e007227 */ /* 0x000fc800078e00ff */
[--C-:B------:R-:W-:Y:S01]  /*25a0*/  @!P0 IMAD.IADD R13, R13, 0x1, -R59.reuse ;  /* 0x000000010d0d8824 */ /* 0x100fe200078e0a3b */
[----:B------:R-:W-:Y:S01]  /*25b0*/  ISETP.GE.AND P0, PT, R34, RZ, PT ;  /* 0x000000ff2200720c */ /* 0x000fe20003f06270 */
[----:B------:R-:W-:Y:S02]  /*25c0*/  IMAD.MOV.U32 R34, RZ, RZ, R28 ;  /* 0x000000ffff227224 */ /* 0x000fe400078e001c */
[----:B------:R-:W-:Y:S01]  /*25d0*/  @!P5 IMAD.IADD R16, R16, 0x1, -R59 ;  /* 0x000000011010d824 */ /* 0x000fe200078e0a3b */
[----:B------:R-:W-:Y:S01]  /*25e0*/  ISETP.GE.AND P5, PT, R24, RZ, PT ;  /* 0x000000ff1800720c */ /* 0x000fe20003fa6270 */
[----:B------:R-:W-:Y:S02]  /*25f0*/  IMAD.MOV.U32 R28, RZ, RZ, R25 ;  /* 0x000000ffff1c7224 */ /* 0x000fe400078e0019 */
[----:B------:R-:W-:Y:S01]  /*2600*/  IMAD.MOV.U32 R25, RZ, RZ, R21 ;  /* 0x000000ffff197224 */ /* 0x000fe200078e0015 */
[----:B------:R-:W-:Y:S01]  /*2610*/  IABS R21, R26 ;  /* 0x0000001a00157213 */ /* 0x000fe20000000000 */
[----:B------:R-:W-:-:S02]  /*2620*/  @!P6 IMAD.IADD R18, R18, 0x1, -R59 ;  /* 0x000000011212e824 */ /* 0x000fc400078e0a3b */
[----:B------:R-:W-:Y:S02]  /*2630*/  IMAD.MOV R0, RZ, RZ, -R0 ;  /* 0x000000ffff007224 */ /* 0x000fe400078e0a00 */
[----:B------:R-:W-:Y:S01]  /*2640*/  @!P1 IMAD.MOV R11, RZ, RZ, -R11 ;  /* 0x000000ffff0b9224 */ /* 0x000fe200078e0a0b */
[C---:B------:R-:W-:Y:S01]  /*2650*/  ISETP.GT.U32.AND P1, PT, R59.reuse, R15, PT ;  /* 0x0000000f3b00720c */ /* 0x040fe20003f24070 */
[----:B------:R-:W-:Y:S01]  /*2660*/  @!P4 IMAD.MOV R13, RZ, RZ, -R13 ;  /* 0x000000ffff0dc224 */ /* 0x000fe200078e0a0d */
[C---:B------:R-:W-:Y:S01]  /*2670*/  ISETP.GT.U32.AND P4, PT, R59.reuse, R16, PT ;  /* 0x000000103b00720c */ /* 0x040fe20003f84070 */
[C---:B------:R-:W-:Y:S01]  /*2680*/  IMAD R20, R59.reuse, R0, R20 ;  /* 0x000000003b147224 */ /* 0x040fe200078e0214 */
[----:B------:R-:W-:Y:S01]  /*2690*/  ISETP.GT.U32.AND P6, PT, R59, R18, PT ;  /* 0x000000123b00720c */ /* 0x000fe20003fc4070 */
[C---:B------:R-:W-:Y:S01]  /*26a0*/  IMAD.HI.U32 R0, R46.reuse, R21, RZ ;  /* 0x000000152e007227 */ /* 0x040fe200078e00ff */
[----:B------:R-:W-:Y:S03]  /*26b0*/  STL [R1+0xc18], R11 ;  /* 0x000c180b01007387 */ /* 0x000fe60000100800 */
[----:B------:R-:W-:Y:S01]  /*26c0*/  IMAD.HI.U32 R4, R46, R19, RZ ;  /* 0x000000132e047227 */ /* 0x000fe200078e00ff */
[----:B------:R-:W-:Y:S03]  /*26d0*/  STL [R1+0xc20], R12 ;  /* 0x000c200c01007387 */ /* 0x000fe60000100800 */
[----:B------:R-:W-:Y:S01]  /*26e0*/  IMAD.MOV R0, RZ, RZ, -R0 ;  /* 0x000000ffff007224 */ /* 0x000fe200078e0a00 */
[----:B------:R-:W-:Y:S01]  /*26f0*/  STL [R1+0xc24], R13 ;  /* 0x000c240d01007387 */ /* 0x000fe20000100800 */
[----:B------:R-:W-:-:S02]  /*2700*/  IMAD.MOV R4, RZ, RZ, -R4 ;  /* 0x000000ffff047224 */ /* 0x000fc400078e0a04 */
[----:B------:R-:W-:Y:S02]  /*2710*/  IMAD R21, R59, R0, R21 ;  /* 0x000000003b157224 */ /* 0x000fe400078e0215 */
[----:B------:R-:W-:Y:S01]  /*2720*/  @!P1 IMAD.IADD R15, R15, 0x1, -R59 ;  /* 0x000000010f0f9824 */ /* 0x000fe200078e0a3b */
[----:B------:R-:W-:Y:S01]  /*2730*/  ISETP.GE.AND P1, PT, R31, RZ, PT ;  /* 0x000000ff1f00720c */ /* 0x000fe20003f26270 */
[C---:B------:R-:W-:Y:S02]  /*2740*/  IMAD R19, R59.reuse, R4, R19 ;  /* 0x000000043b137224 */ /* 0x040fe400078e0213 */
[--C-:B------:R-:W-:Y:S01]  /*2750*/  @!P4 IMAD.IADD R16, R16, 0x1, -R59.reuse ;  /* 0x000000011010c824 */ /* 0x100fe200078e0a3b */
[C---:B------:R-:W-:Y:S01]  /*2760*/  ISETP.GT.U32.AND P4, PT, R59.reuse, R20, PT ;  /* 0x000000143b00720c */ /* 0x040fe20003f84070 */
[----:B------:R-:W-:Y:S01]  /*2770*/  @!P3 IMAD.MOV R14, RZ, RZ, -R14 ;  /* 0x000000ffff0eb224 */ /* 0x000fe200078e0a0e */
[C---:B------:R-:W-:Y:S01]  /*2780*/  ISETP.GT.U32.AND P3, PT, R59.reuse, R17, PT ;  /* 0x000000113b00720c */ /* 0x040fe20003f64070 */
[----:B------:R-:W-:Y:S01]  /*2790*/  @!P6 IMAD.IADD R18, R18, 0x1, -R59 ;  /* 0x000000011212e824 */ /* 0x000fe200078e0a3b */
[C---:B------:R-:W-:Y:S01]  /*27a0*/  ISETP.GT.U32.AND P6, PT, R59.reuse, R21, PT ;  /* 0x000000153b00720c */ /* 0x040fe20003fc4070 */
[----:B------:R-:W-:Y:S01]  /*27b0*/  @!P2 IMAD.MOV R15, RZ, RZ, -R15 ;  /* 0x000000ffff0fa224 */ /* 0x000fe200078e0a0f */
[----:B------:R-:W-:Y:S01]  /*27c0*/  ISETP.GT.U32.AND P2, PT, R59, R19, PT ;  /* 0x000000133b00720c */ /* 0x000fe20003f44070 */
[----:B------:R-:W-:Y:S01]  /*27d0*/  IMAD.MOV.U32 R24, RZ, RZ, R23 ;  /* 0x000000ffff187224 */ /* 0x000fe200078e0017 */
[----:B------:R-:W-:Y:S01]  /*27e0*/  IABS R23, R35 ;  /* 0x0000002300177213 */ /* 0x000fe20000000000 */
[----:B------:R-:W-:Y:S01]  /*27f0*/  IMAD.MOV.U32 R31, RZ, RZ, R22 ;  /* 0x000000ffff1f7224 */ /* 0x000fe200078e0016 */
[----:B------:R-:W-:Y:S01]  /*2800*/  IABS R22, R34 ;  /* 0x0000002200167213 */ /* 0x000fe20000000000 */
[----:B------:R-:W-:Y:S01]  /*2810*/  @!P0 IMAD.MOV R16, RZ, RZ, -R16 ;  /* 0x000000ffff108224 */ /* 0x000fe200078e0a10 */
[----:B------:R-:W-:Y:S01]  /*2820*/  STL [R1+0xc28], R14 ;  /* 0x000c280e01007387 */ /* 0x000fe20000100800 */
[----:B------:R-:W-:-:S03]  /*2830*/  IMAD.HI.U32 R0, R46, R23, RZ ;  /* 0x000000172e007227 */ /* 0x000fc600078e00ff */
[----:B------:R-:W-:Y:S01]  /*2840*/  STL [R1+0xc2c], R15 ;  /* 0x000c2c0f01007387 */ /* 0x000fe20000100800 */
[--C-:B------:R-:W-:Y:S01]  /*2850*/  @!P4 IMAD.IADD R20, R20, 0x1, -R59.reuse ;  /* 0x000000011414c824 */ /* 0x100fe200078e0a3b */
[----:B------:R-:W-:Y:S01]  /*2860*/  ISETP.GE.AND P4, PT, R30, RZ, PT ;  /* 0x000000ff1e00720c */ /* 0x000fe20003f86270 */
[----:B------:R-:W-:Y:S01]  /*2870*/  @!P3 IMAD.IADD R17, R17, 0x1, -R59 ;  /* 0x000000011111b824 */ /* 0x000fe200078e0a3b */
[----:B------:R-:W-:Y:S01]  /*2880*/  STL [R1+0xc30], R16 ;  /* 0x000c301001007387 */ /* 0x000fe20000100800 */
[----:B------:R-:W-:Y:S01]  /*2890*/  IMAD.MOV.U32 R30, RZ, RZ, R25 ;  /* 0x000000ffff1e7224 */ /* 0x000fe200078e0019 */
[----:B------:R-:W-:Y:S01]  /*28a0*/  IABS R25, R27 ;  /* 0x0000001b00197213 */ /* 0x000fe20000000000 */
[--C-:B------:R-:W-:Y:S01]  /*28b0*/  @!P6 IMAD.IADD R21, R21, 0x1, -R59.reuse ;  /* 0x000000011515e824 */ /* 0x100fe200078e0a3b */
[----:B------:R-:W-:Y:S01]  /*28c0*/  ISETP.GT.U32.AND P0, PT, R59, R20, PT ;  /* 0x000000143b00720c */ /* 0x000fe20003f04070 */
[----:B------:R-:W-:Y:S01]  /*28d0*/  IMAD.MOV R0, RZ, RZ, -R0 ;  /* 0x000000ffff007224 */ /* 0x000fe200078e0a00 */
[----:B------:R-:W-:Y:S01]  /*28e0*/  ISETP.GE.AND P3, PT, R29, RZ, PT ;  /* 0x000000ff1d00720c */ /* 0x000fe20003f66270 */
[----:B------:R-:W-:-:S02]  /*28f0*/  @!P2 IMAD.IADD R19, R19, 0x1, -R59 ;  /* 0x000000011313a824 */ /* 0x000fc400078e0a3b */
[----:B------:R-:W-:Y:S01]  /*2900*/  @!P1 IMAD.MOV R17, RZ, RZ, -R17 ;  /* 0x000000ffff119224 */ /* 0x000fe200078e0a11 */
[C---:B------:R-:W-:Y:S01]  /*2910*/  ISETP.GT.U32.AND P1, PT, R59.reuse, R21, PT ;  /* 0x000000153b00720c */ /* 0x040fe20003f24070 */
[C---:B------:R-:W-:Y:S01]  /*2920*/  IMAD R23, R59.reuse, R0, R23 ;  /* 0x000000003b177224 */ /* 0x040fe200078e0217 */
[C---:B------:R-:W-:Y:S01]  /*2930*/  ISETP.GT.U32.AND P2, PT, R59.reuse, R19, PT ;  /* 0x000000133b00720c */ /* 0x040fe20003f44070 */
[C---:B------:R-:W-:Y:S01]  /*2940*/  IMAD.HI.U32 R0, R46.reuse, R25, RZ ;  /* 0x000000192e007227 */ /* 0x040fe200078e00ff */
[----:B------:R-:W-:Y:S02]  /*2950*/  STL [R1+0xc34], R17 ;  /* 0x000c341101007387 */ /* 0x000fe40000100800 */
[----:B------:R-:W-:Y:S01]  /*2960*/  ISETP.GT.U32.AND P6, PT, R59, R23, PT ;  /* 0x000000173b00720c */ /* 0x000fe20003fc4070 */
[----:B------:R-:W-:-:S04]  /*2970*/  IMAD.HI.U32 R4, R46, R22, RZ ;  /* 0x000000162e047227 */ /* 0x000fc800078e00ff */
[----:B------:R-:W-:Y:S02]  /*2980*/  IMAD.MOV R0, RZ, RZ, -R0 ;  /* 0x000000ffff007224 */ /* 0x000fe400078e0a00 */
[----:B------:R-:W-:Y:S02]  /*2990*/  IMAD.MOV R4, RZ, RZ, -R4 ;  /* 0x000000ffff047224 */ /* 0x000fe400078e0a04 */
[C---:B------:R-:W-:Y:S02]  /*29a0*/  IMAD R25, R59.reuse, R0, R25 ;  /* 0x000000003b197224 */ /* 0x040fe400078e0219 */
[----:B------:R-:W-:Y:S02]  /*29b0*/  IMAD R22, R59, R4, R22 ;  /* 0x000000043b167224 */ /* 0x000fe400078e0216 */
[--C-:B------:R-:W-:Y:S01]  /*29c0*/  @!P1 IMAD.IADD R21, R21, 0x1, -R59.reuse ;  /* 0x0000000115159824 */ /* 0x100fe200078e0a3b */
[----:B------:R-:W-:Y:S01]  /*29d0*/  ISETP.GT.U32.AND P1, PT, R59, R25, PT ;  /* 0x000000193b00720c */ /* 0x000fe20003f24070 */
[----:B------:R-:W-:Y:S01]  /*29e0*/  @!P2 IMAD.IADD R19, R19, 0x1, -R59 ;  /* 0x000000011313a824 */ /* 0x000fe200078e0a3b */
[----:B------:R-:W-:Y:S01]  /*29f0*/  ISETP.GT.U32.AND P2, PT, R59, R22, PT ;  /* 0x000000163b00720c */ /* 0x000fe20003f44070 */
[----:B------:R-:W-:-:S02]  /*2a00*/  @!P5 IMAD.MOV R18, RZ, RZ, -R18 ;  /* 0x000000ffff12d224 */ /* 0x000fc400078e0a12 */
[--C-:B------:R-:W-:Y:S01]  /*2a10*/  @!P0 IMAD.IADD R20, R20, 0x1, -R59.reuse ;  /* 0x0000000114148824 */ /* 0x100fe200078e0a3b */
[----:B------:R-:W-:Y:S01]  /*2a20*/  ISETP.GE.AND P0, PT, R26, RZ, PT ;  /* 0x000000ff1a00720c */ /* 0x000fe20003f06270 */
[----:B------:R-:W-:Y:S01]  /*2a30*/  IMAD.MOV.U32 R29, RZ, RZ, R24 ;  /* 0x000000ffff1d7224 */ /* 0x000fe200078e0018 */
[----:B------:R-:W-:Y:S01]  /*2a40*/  IABS R26, R31 ;  /* 0x0000001f001a7213 */ /* 0x000fe20000000000 */
[----:B------:R-:W-:Y:S01]  /*2a50*/  STL [R1+0xc38], R18 ;  /* 0x000c381201007387 */ /* 0x000fe20000100800 */
[----:B------:R-:W-:Y:S01]  /*2a60*/  IABS R24, R28 ;  /* 0x0000001c00187213 */ /* 0x000fe20000000000 */
[--C-:B------:R-:W-:Y:S01]  /*2a70*/  @!P6 IMAD.IADD R23, R23, 0x1, -R59.reuse ;  /* 0x000000011717e824 */ /* 0x100fe200078e0a3b */
[----:B------:R-:W-:Y:S01]  /*2a80*/  IABS R0, R29 ;  /* 0x0000001d00007213 */ /* 0x000fe20000000000 */
[--C-:B------:R-:W-:Y:S01]  /*2a90*/  @!P1 IMAD.IADD R25, R25, 0x1, -R59.reuse ;  /* 0x0000000119199824 */ /* 0x100fe200078e0a3b */
[----:B------:R-:W-:Y:S01]  /*2aa0*/  ISETP.GE.AND P1, PT, R31, RZ, PT ;  /* 0x000000ff1f00720c */ /* 0x000fe20003f26270 */
[----:B------:R-:W-:Y:S01]  /*2ab0*/  @!P2 IMAD.IADD R22, R22, 0x1, -R59 ;  /* 0x000000011616a824 */ /* 0x000fe200078e0a3b */
[----:B------:R-:W-:Y:S01]  /*2ac0*/  ISETP.GE.AND P2, PT, R34, RZ, PT ;  /* 0x000000ff2200720c */ /* 0x000fe20003f46270 */
[----:B------:R-:W-:Y:S01]  /*2ad0*/  IMAD.MOV.U32 R31, RZ, RZ, R56 ;  /* 0x000000ffff1f7224 */ /* 0x000fe200078e0038 */
[C---:B------:R-:W-:Y:S01]  /*2ae0*/  ISETP.GT.U32.AND P5, PT, R59.reuse, R23, PT ;  /* 0x000000173b00720c */ /* 0x040fe20003fa4070 */
[----:B------:R-:W2:Y:S01]  /*2af0*/  LDL.LU R56, [R1+0xd8] ;  /* 0x0000d80001387983 */ /* 0x000ea20000300800 */
[----:B------:R-:W-:Y:S01]  /*2b00*/  ISETP.GT.U32.AND P6, PT, R59, R22, PT ;  /* 0x000000163b00720c */ /* 0x000fe20003fc4070 */
[----:B------:R-:W-:-:S04]  /*2b10*/  IMAD.HI.U32 R4, R46, R24, RZ ;  /* 0x000000182e047227 */ /* 0x000fc800078e00ff */
[----:B------:R-:W-:Y:S02]  /*2b20*/  IMAD.MOV R4, RZ, RZ, -R4 ;  /* 0x000000ffff047224 */ /* 0x000fe400078e0a04 */
[----:B------:R-:W-:Y:S02]  /*2b30*/  @!P3 IMAD.MOV R19, RZ, RZ, -R19 ;  /* 0x000000ffff13b224 */ /* 0x000fe400078e0a13 */
[----:B------:R-:W-:Y:S02]  /*2b40*/  IMAD R24, R59, R4, R24 ;  /* 0x000000043b187224 */ /* 0x000fe400078e0218 */
[----:B------:R-:W-:-:S03]  /*2b50*/  IMAD.HI.U32 R4, R46, R26, RZ ;  /* 0x0000001a2e047227 */ /* 0x000fc600078e00ff */
[C---:B------:R-:W-:Y:S01]  /*2b60*/  ISETP.GT.U32.AND P3, PT, R59.reuse, R24, PT ;  /* 0x000000183b00720c */ /* 0x040fe20003f64070 */
[----:B------:R-:W-:Y:S01]  /*2b70*/  @!P6 IMAD.IADD R22, R22, 0x1, -R59 ;  /* 0x000000011616e824 */ /* 0x000fe200078e0a3b */
[----:B----4-:R-:W-:Y:S01]  /*2b80*/  IABS R33, R57 ;  /* 0x0000003900217213 */ /* 0x010fe20000000000 */
[----:B------:R-:W-:Y:S01]  /*2b90*/  IMAD.MOV R4, RZ, RZ, -R4 ;  /* 0x000000ffff047224 */ /* 0x000fe200078e0a04 */
[----:B------:R-:W-:Y:S01]  /*2ba0*/  ISETP.GE.AND P6, PT, R28, RZ, PT ;  /* 0x000000ff1c00720c */ /* 0x000fe20003fc6270 */
[----:B------:R-:W-:Y:S01]  /*2bb0*/  @!P2 IMAD.MOV R22, RZ, RZ, -R22 ;  /* 0x000000ffff16a224 */ /* 0x000fe200078e0a16 */
[C---:B------:R-:W-:Y:S01]  /*2bc0*/  ISETP.GT.U32.AND P2, PT, R59.reuse, R25, PT ;  /* 0x000000193b00720c */ /* 0x040fe20003f44070 */
[----:B------:R-:W-:Y:S01]  /*2bd0*/  IMAD R26, R59, R4, R26 ;  /* 0x000000043b1a7224 */ /* 0x000fe200078e021a */
[----:B------:R-:W-:Y:S01]  /*2be0*/  IABS R28, R30 ;  /* 0x0000001e001c7213 */ /* 0x000fe20000000000 */
[----:B------:R-:W-:-:S04]  /*2bf0*/  IMAD.HI.U32 R4, R46, R0, RZ ;  /* 0x000000002e047227 */ /* 0x000fc800078e00ff */
[--C-:B------:R-:W-:Y:S01]  /*2c00*/  @!P3 IMAD.IADD R24, R24, 0x1, -R59.reuse ;  /* 0x000000011818b824 */ /* 0x100fe200078e0a3b */
[----:B------:R-:W-:Y:S01]  /*2c10*/  ISETP.GE.AND P3, PT, R27, RZ, PT ;  /* 0x000000ff1b00720c */ /* 0x000fe20003f66270 */
[----:B------:R-:W-:Y:S01]  /*2c20*/  IMAD.MOV R27, RZ, RZ, -R4 ;  /* 0x000000ffff1b7224 */ /* 0x000fe200078e0a04 */
[----:B------:R-:W-:Y:S01]  /*2c30*/  IABS R4, R43 ;  /* 0x0000002b00047213 */ /* 0x000fe20000000000 */
[--C-:B------:R-:W-:Y:S01]  /*2c40*/  @!P5 IMAD.IADD R23, R23, 0x1, -R59.reuse ;  /* 0x000000011717d824 */ /* 0x100fe200078e0a3b */
[----:B------:R-:W-:Y:S01]  /*2c50*/  ISETP.GT.U32.AND P5, PT, R59, R26, PT ;  /* 0x0000001a3b00720c */ /* 0x000fe20003fa4070 */
[----:B------:R-:W-:Y:S01]  /*2c60*/  @!P2 IMAD.IADD R25, R25, 0x1, -R59 ;  /* 0x000000011919a824 */ /* 0x000fe200078e0a3b */
[----:B------:R-:W-:Y:S01]  /*2c70*/  ISETP.GE.AND P2, PT, R43, RZ, PT ;  /* 0x000000ff2b00720c */ /* 0x000fe20003f46270 */
[----:B------:R-:W-:Y:S01]  /*2c80*/  @!P4 IMAD.MOV R20, RZ, RZ, -R20 ;  /* 0x000000ffff14c224 */ /* 0x000fe200078e0a14 */
[----:B------:R-:W3:Y:S01]  /*2c90*/  LDL.LU R43, [R1+0xe0] ;  /* 0x0000e000012b7983 */ /* 0x000ee20000300800 */
[----:B------:R-:W-:Y:S01]  /*2ca0*/  ISETP.GE.AND P4, PT, R35, RZ, PT ;  /* 0x000000ff2300720c */ /* 0x000fe20003f86270 */
[----:B------:R-:W-:Y:S01]  /*2cb0*/  @!P0 IMAD.MOV R21, RZ, RZ, -R21 ;  /* 0x000000ffff158224 */ /* 0x000fe200078e0a15 */
[----:B------:R-:W-:-:S06]  /*2cc0*/  ISETP.GT.U32.AND P0, PT, R59, R24, PT ;  /* 0x000000183b00720c */ /* 0x000fcc0003f04070 */
[----:B------:R-:W-:-:S05]  /*2cd0*/  @!P5 IMAD.IADD R26, R26, 0x1, -R59 ;  /* 0x000000011a1ad824 */ /* 0x000fca00078e0a3b */
[----:B------:R-:W-:Y:S01]  /*2ce0*/  ISETP.GT.U32.AND P5, PT, R59, R26, PT ;  /* 0x0000001a3b00720c */ /* 0x000fe20003fa4070 */
[----:B------:R-:W-:-:S04]  /*2cf0*/  IMAD.HI.U32 R5, R46, R4, RZ ;  /* 0x000000042e057227 */ /* 0x000fc800078e00ff */
[----:B------:R-:W-:Y:S02]  /*2d00*/  IMAD.MOV R5, RZ, RZ, -R5 ;  /* 0x000000ffff057224 */ /* 0x000fe400078e0a05 */
[----:B------:R-:W-:Y:S01]  /*2d10*/  @!P4 IMAD.MOV R23, RZ, RZ, -R23 ;  /* 0x000000ffff17c224 */ /* 0x000fe200078e0a17 */
[----:B------:R-:W-:Y:S01]  /*2d20*/  ISETP.GE.AND P4, PT, R29, RZ, PT ;  /* 0x000000ff1d00720c */ /* 0x000fe20003f86270 */
[----:B------:R-:W-:-:S04]  /*2d30*/  IMAD R29, R59, R5, R4 ;  /* 0x000000053b1d7224 */ /* 0x000fc800078e0204 */
[----:B------:R-:W-:-:S04]  /*2d40*/  @!P5 IMAD.IADD R26, R26, 0x1, -R59 ;  /* 0x000000011a1ad824 */ /* 0x000fc800078e0a3b */
[----:B------:R-:W-:Y:S01]  /*2d50*/  @!P1 IMAD.MOV R26, RZ, RZ, -R26 ;  /* 0x000000ffff1a9224 */ /* 0x000fe200078e0a1a */
[----:B------:R-:W-:-:S13]  /*2d60*/  ISETP.GT.U32.AND P1, PT, R59, R29, PT ;  /* 0x0000001d3b00720c */ /* 0x000fda0003f24070 */
[--C-:B------:R-:W-:Y:S01]  /*2d70*/  @!P1 IMAD.IADD R29, R29, 0x1, -R59.reuse ;  /* 0x000000011d1d9824 */ /* 0x100fe200078e0a3b */
[----:B------:R-:W-:Y:S01]  /*2d80*/  ISETP.GE.AND P1, PT, R57, RZ, PT ;  /* 0x000000ff3900720c */ /* 0x000fe20003f26270 */
[----:B------:R-:W-:Y:S02]  /*2d90*/  IMAD.MOV.U32 R57, RZ, RZ, R58 ;  /* 0x000000ffff397224 */ /* 0x000fe400078e003a */
[----:B------:R-:W4:Y:S01]  /*2da0*/  LDL.LU R58, [R1+0xf0] ;  /* 0x0000f000013a7983 */ /* 0x000f220000300800 */
[C---:B------:R-:W-:Y:S02]  /*2db0*/  IMAD R27, R59.reuse, R27, R0 ;  /* 0x0000001b3b1b7224 */ /* 0x040fe400078e0200 */
[----:B------:R-:W-:Y:S02]  /*2dc0*/  @!P0 IMAD.IADD R24, R24, 0x1, -R59 ;  /* 0x0000000118188824 */ /* 0x000fe400078e0a3b */
[----:B------:R-:W-:Y:S01]  /*2dd0*/  IMAD.HI.U32 R0, R46, R28, RZ ;  /* 0x0000001c2e007227 */ /* 0x000fe200078e00ff */
[----:B------:R-:W-:-:S03]  /*2de0*/  ISETP.GT.U32.AND P0, PT, R59, R27, PT ;  /* 0x0000001b3b00720c */ /* 0x000fc60003f04070 */
[----:B------:R-:W-:-:S04]  /*2df0*/  IMAD.MOV R0, RZ, RZ, -R0 ;  /* 0x000000ffff007224 */ /* 0x000fc800078e0a00 */
[----:B------:R-:W-:Y:S01]  /*2e00*/  IMAD R28, R59, R0, R28 ;  /* 0x000000003b1c7224 */ /* 0x000fe200078e021c */
[----:B------:R-:W-:-:S04]  /*2e10*/  IABS R32, R31 ;  /* 0x0000001f00207213 */ /* 0x000fc80000000000 */
[----:B------:R-:W-:Y:S01]  /*2e20*/  ISETP.GT.U32.AND P5, PT, R59, R28, PT ;  /* 0x0000001c3b00720c */ /* 0x000fe20003fa4070 */
[----:B------:R-:W-:Y:S02]  /*2e30*/  @!P0 IMAD.IADD R27, R27, 0x1, -R59 ;  /* 0x000000011b1b8824 */ /* 0x000fe400078e0a3b */
[----:B------:R-:W-:Y:S02]  /*2e40*/  @!P3 IMAD.MOV R25, RZ, RZ, -R25 ;  /* 0x000000ffff19b224 */ /* 0x000fe400078e0a19 */
[----:B------:R-:W-:Y:S01]  /*2e50*/  IMAD.HI.U32 R4, R46, R32, RZ ;  /* 0x000000202e047227 */ /* 0x000fe200078e00ff */
[----:B------:R-:W-:-:S03]  /*2e60*/  ISETP.GT.U32.AND P3, PT, R59, R27, PT ;  /* 0x0000001b3b00720c */ /* 0x000fc60003f64070 */
[----:B------:R-:W-:-:S04]  /*2e70*/  IMAD.MOV R4, RZ, RZ, -R4 ;  /* 0x000000ffff047224 */ /* 0x000fc800078e0a04 */
[----:B------:R-:W-:Y:S02]  /*2e80*/  @!P5 IMAD.IADD R28, R28, 0x1, -R59 ;  /* 0x000000011c1cd824 */ /* 0x000fe400078e0a3b */
[----:B------:R-:W-:-:S03]  /*2e90*/  IMAD R32, R59, R4, R32 ;  /* 0x000000043b207224 */ /* 0x000fc600078e0220 */
[----:B------:R-:W-:Y:S01]  /*2ea0*/  ISETP.GT.U32.AND P5, PT, R59, R28, PT ;  /* 0x0000001c3b00720c */ /* 0x000fe20003fa4070 */
[----:B------:R-:W-:Y:S01]  /*2eb0*/  @!P3 IMAD.IADD R27, R27, 0x1, -R59 ;  /* 0x000000011b1bb824 */ /* 0x000fe200078e0a3b */
[----:B------:R-:W-:Y:S01]  /*2ec0*/  ISETP.GT.U32.AND P3, PT, R59, R32, PT ;  /* 0x000000203b00720c */ /* 0x000fe20003f64070 */
[----:B------:R-:W-:-:S04]  /*2ed0*/  IMAD.HI.U32 R0, R46, R33, RZ ;  /* 0x000000212e007227 */ /* 0x000fc800078e00ff */
[----:B------:R-:W-:Y:S01]  /*2ee0*/  @!P6 IMAD.MOV R24, RZ, RZ, -R24 ;  /* 0x000000ffff18e224 */ /* 0x000fe200078e0a18 */
[----:B------:R-:W-:Y:S01]  /*2ef0*/  ISETP.GE.AND P6, PT, R30, RZ, PT ;  /* 0x000000ff1e00720c */ /* 0x000fe20003fc6270 */
[----:B------:R-:W-:-:S04]  /*2f00*/  IMAD.MOV R0, RZ, RZ, -R0 ;  /* 0x000000ffff007224 */ /* 0x000fc800078e0a00 */
[C---:B------:R-:W-:Y:S02]  /*2f10*/  IMAD R33, R59.reuse, R0, R33 ;  /* 0x000000003b217224 */ /* 0x040fe400078e0221 */
[--C-:B------:R-:W-:Y:S02]  /*2f20*/  @!P5 IMAD.IADD R28, R28, 0x1, -R59.reuse ;  /* 0x000000011c1cd824 */ /* 0x100fe400078e0a3b */
[----:B------:R-:W-:Y:S01]  /*2f30*/  @!P3 IMAD.IADD R32, R32, 0x1, -R59 ;  /* 0x000000012020b824 */ /* 0x000fe200078e0a3b */
[C---:B------:R-:W-:Y:S01]  /*2f40*/  ISETP.GT.U32.AND P5, PT, R59.reuse, R33, PT ;  /* 0x000000213b00720c */ /* 0x040fe20003fa4070 */
[----:B------:R-:W-:Y:S02]  /*2f50*/  @!P4 IMAD.MOV R27, RZ, RZ, -R27 ;  /* 0x000000ffff1bc224 */ /* 0x000fe400078e0a1b */
[----:B------:R-:W-:Y:S01]  /*2f60*/  @!P6 IMAD.MOV R28, RZ, RZ, -R28 ;  /* 0x000000ffff1ce224 */ /* 0x000fe200078e0a1c */
[----:B------:R-:W-:Y:S02]  /*2f70*/  ISETP.GT.U32.AND P4, PT, R59, R32, PT ;  /* 0x000000203b00720c */ /* 0x000fe40003f84070 */
[----:B------:R-:W-:-:S02]  /*2f80*/  ISETP.GE.AND P0, PT, R31, RZ, PT ;  /* 0x000000ff1f00720c */ /* 0x000fc40003f06270 */
[----:B------:R-:W-:-:S05]  /*2f90*/  IABS R35, R42 ;  /* 0x0000002a00237213 */ /* 0x000fca0000000000 */
[----:B------:R-:W-:-:S04]  /*2fa0*/  @!P5 IMAD.IADD R33, R33, 0x1, -R59 ;  /* 0x000000012121d824 */ /* 0x000fc800078e0a3b */
[----:B------:R-:W-:Y:S01]  /*2fb0*/  @!P4 IMAD.IADD R32, R32, 0x1, -R59 ;  /* 0x000000012020c824 */ /* 0x000fe200078e0a3b */
[----:B------:R-:W-:-:S03]  /*2fc0*/  ISETP.GT.U32.AND P5, PT, R59, R33, PT ;  /* 0x000000213b00720c */ /* 0x000fc60003fa4070 */
[----:B------:R-:W-:Y:S02]  /*2fd0*/  @!P0 IMAD.MOV R32, RZ, RZ, -R32 ;  /* 0x000000ffff208224 */ /* 0x000fe400078e0a20 */
[----:B------:R-:W-:-:S04]  /*2fe0*/  IMAD.HI.U32 R0, R46, R35, RZ ;  /* 0x000000232e007227 */ /* 0x000fc800078e00ff */
[----:B------:R-:W-:-:S04]  /*2ff0*/  IMAD.MOV R0, RZ, RZ, -R0 ;  /* 0x000000ffff007224 */ /* 0x000fc800078e0a00 */
[----:B------:R-:W-:Y:S02]  /*3000*/  @!P5 IMAD.IADD R33, R33, 0x1, -R59 ;  /* 0x000000012121d824 */ /* 0x000fe400078e0a3b */
[C---:B------:R-:W-:Y:S01]  /*3010*/  IMAD R35, R59.reuse, R0, R35 ;  /* 0x000000003b237224 */ /* 0x040fe200078e0223 */
[----:B------:R-:W-:Y:S02]  /*3020*/  IABS R37, R40 ;  /* 0x0000002800257213 */ /* 0x000fe40000000000 */
[----:B------:R-:W-:Y:S01]  /*3030*/  ISETP.GT.U32.AND P3, PT, R59, R29, PT ;  /* 0x0000001d3b00720c */ /* 0x000fe20003f64070 */
[----:B------:R-:W-:-:S12]  /*3040*/  @!P1 IMAD.MOV R33, RZ, RZ, -R33 ;  /* 0x000000ffff219224 */ /* 0x000fd800078e0a21 */
[----:B------:R-:W-:Y:S01]  /*3050*/  @!P3 IMAD.IADD R29, R29, 0x1, -R59 ;  /* 0x000000011d1db824 */ /* 0x000fe200078e0a3b */
[----:B------:R-:W-:-:S03]  /*3060*/  ISETP.GT.U32.AND P3, PT, R59, R35, PT ;  /* 0x000000233b00720c */ /* 0x000fc60003f64070 */
[----:B------:R-:W-:-:S10]  /*3070*/  @!P2 IMAD.MOV R29, RZ, RZ, -R29 ;  /* 0x000000ffff1da224 */ /* 0x000fd400078e0a1d */
[----:B------:R-:W-:Y:S01]  /*3080*/  @!P3 IMAD.IADD R35, R35, 0x1, -R59 ;  /* 0x000000012323b824 */ /* 0x000fe200078e0a3b */
[----:B--2---:R-:W-:-:S05]  /*3090*/  IABS R34, R56 ;  /* 0x0000003800227213 */ /* 0x004fca0000000000 */
[----:B------:R-:W-:-:S04]  /*30a0*/  IMAD.HI.U32 R4, R46, R34, RZ ;  /* 0x000000222e047227 */ /* 0x000fc800078e00ff */
[----:B------:R-:W-:-:S04]  /*30b0*/  IMAD.MOV R4, RZ, RZ, -R4 ;  /* 0x000000ffff047224 */ /* 0x000fc800078e0a04 */
[----:B------:R-:W-:-:S05]  /*30c0*/  IMAD R34, R59, R4, R34 ;  /* 0x000000043b227224 */ /* 0x000fca00078e0222 */
[----:B------:R-:W-:-:S13]  /*30d0*/  ISETP.GT.U32.AND P6, PT, R59, R34, PT ;  /* 0x000000223b00720c */ /* 0x000fda0003fc4070 */
[----:B------:R-:W-:Y:S01]  /*30e0*/  @!P6 IMAD.IADD R34, R34, 0x1, -R59 ;  /* 0x000000012222e824 */ /* 0x000fe200078e0a3b */
[----:B------:R-:W-:Y:S02]  /*30f0*/  ISETP.GE.AND P6, PT, R42, RZ, PT ;  /* 0x000000ff2a00720c */ /* 0x000fe40003fc6270 */
[----:B------:R-:W2:Y:S01]  /*3100*/  LDL.LU R42, [R1+0xf4] ;  /* 0x0000f400012a7983 */ /* 0x000ea20000300800 */
[----:B---3--:R-:W-:Y:S02]  /*3110*/  IABS R36, R43 ;  /* 0x0000002b00247213 */ /* 0x008fe40000000000 */
[----:B------:R-:W-:Y:S02]  /*3120*/  ISETP.GE.AND P0, PT, R43, RZ, PT ;  /* 0x000000ff2b00720c */ /* 0x000fe40003f06270 */
[----:B------:R-:W3:Y:S01]  /*3130*/  LDL.LU R43, [R1+0xf8] ;  /* 0x0000f800012b7983 */ /* 0x000ee20000300800 */
[----:B------:R-:W-:-:S03]  /*3140*/  ISETP.GE.AND P5, PT, R56, RZ, PT ;  /* 0x000000ff3800720c */ /* 0x000fc60003fa6270 */
[----:B------:R-:W3:Y:S01]  /*3150*/  LDL.LU R56, [R1+0xfc] ;  /* 0x0000fc0001387983 */ /* 0x000ee20000300800 */
[----:B------:R-:W-:-:S03]  /*3160*/  IMAD.HI.U32 R0, R46, R36, RZ ;  /* 0x000000242e007227 */ /* 0x000fc600078e00ff */
[----:B------:R-:W3:Y:S01]  /*3170*/  LDL.LU R44, [R1+0x100] ;  /* 0x00010000012c7983 */ /* 0x000ee20000300800 */
[----:B------:R-:W-:Y:S02]  /*3180*/  IMAD.MOV R0, RZ, RZ, -R0 ;  /* 0x000000ffff007224 */ /* 0x000fe400078e0a00 */
[----:B------:R-:W-:-:S04]  /*3190*/  IMAD.HI.U32 R4, R46, R37, RZ ;  /* 0x000000252e047227 */ /* 0x000fc800078e00ff */
[----:B------:R-:W-:Y:S02]  /*31a0*/  IMAD R36, R59, R0, R36 ;  /* 0x000000003b247224 */ /* 0x000fe400078e0224 */
[----:B------:R-:W-:-:S03]  /*31b0*/  IMAD.MOV R4, RZ, RZ, -R4 ;  /* 0x000000ffff047224 */ /* 0x000fc600078e0a04 */
[C---:B------:R-:W-:Y:S01]  /*31c0*/  ISETP.GT.U32.AND P4, PT, R59.reuse, R36, PT ;  /* 0x000000243b00720c */ /* 0x040fe20003f84070 */
[----:B------:R-:W-:-:S05]  /*31d0*/  IMAD R37, R59, R4, R37 ;  /* 0x000000043b257224 */ /* 0x000fca00078e0225 */
[----:B------:R-:W-:-:S07]  /*31e0*/  ISETP.GT.U32.AND P1, PT, R59, R37, PT ;  /* 0x000000253b00720c */ /* 0x000fce0003f24070 */
[----:B------:R-:W-:Y:S01]  /*31f0*/  @!P4 IMAD.IADD R36, R36, 0x1, -R59 ;  /* 0x000000012424c824 */ /* 0x000fe200078e0a3b */
[----:B------:R-:W-:-:S04]  /*3200*/  IABS R4, R57 ;  /* 0x0000003900047213 */ /* 0x000fc80000000000 */
[----:B------:R-:W-:Y:S01]  /*3210*/  ISETP.GT.U32.AND P2, PT, R59, R36, PT ;  /* 0x000000243b00720c */ /* 0x000fe20003f44070 */
[--C-:B------:R-:W-:Y:S01]  /*3220*/  @!P1 IMAD.IADD R37, R37, 0x1, -R59.reuse ;  /* 0x0000000125259824 */ /* 0x100fe200078e0a3b */
[----:B------:R-:W-:Y:S02]  /*3230*/  ISETP.GT.U32.AND P3, PT, R59, R34, PT ;  /* 0x000000223b00720c */ /* 0x000fe40003f64070 */
[----:B------:R-:W-:Y:S02]  /*3240*/  ISETP.GE.AND P1, PT, R57, RZ, PT ;  /* 0x000000ff3900720c */ /* 0x000fe40003f26270 */
[----:B------:R-:W3:Y:S07]  /*3250*/  LDL.LU R57, [R1+0x104] ;  /* 0x0001040001397983 */ /* 0x000eee0000300800 */
[----:B------:R-:W-:-:S02]  /*3260*/  @!P2 IMAD.IADD R36, R36, 0x1, -R59 ;  /* 0x000000012424a824 */ /* 0x000fc400078e0a3b */
[----:B------:R-:W-:Y:S01]  /*3270*/  @!P3 IMAD.IADD R34, R34, 0x1, -R59 ;  /* 0x000000012222b824 */ /* 0x000fe200078e0a3b */
[----:B------:R-:W-:Y:S01]  /*3280*/  ISETP.GE.AND P3, PT, R40, RZ, PT ;  /* 0x000000ff2800720c */ /* 0x000fe20003f66270 */
[----:B------:R-:W-:Y:S01]  /*3290*/  @!P0 IMAD.MOV R36, RZ, RZ, -R36 ;  /* 0x000000ffff248224 */ /* 0x000fe200078e0a24 */
[----:B----4-:R-:W-:Y:S02]  /*32a0*/  IABS R40, R58 ;  /* 0x0000003a00287213 */ /* 0x010fe40000000000 */
[----:B------:R-:W-:Y:S02]  /*32b0*/  ISETP.GE.AND P0, PT, R58, RZ, PT ;  /* 0x000000ff3a00720c */ /* 0x000fe40003f06270 */
[----:B------:R-:W4:Y:S01]  /*32c0*/  LDL.LU R58, [R1+0x108] ;  /* 0x00010800013a7983 */ /* 0x000f220000300800 */
[----:B------:R-:W-:Y:S02]  /*32d0*/  IABS R0, R41 ;  /* 0x0000002900007213 */ /* 0x000fe40000000000 */
[----:B------:R-:W-:Y:S01]  /*32e0*/  ISETP.GT.U32.AND P4, PT, R59, R35, PT ;  /* 0x000000233b00720c */ /* 0x000fe20003f84070 */
[----:B------:R-:W-:Y:S01]  /*32f0*/  IMAD.MOV.U32 R39, RZ, RZ, R4 ;  /* 0x000000ffff277224 */ /* 0x000fe200078e0004 */
[----:B------:R-:W-:Y:S01]  /*3300*/  ISETP.GE.AND P2, PT, R41, RZ, PT ;  /* 0x000000ff2900720c */ /* 0x000fe20003f46270 */
[----:B------:R-:W-:Y:S01]  /*3310*/  IMAD.HI.U32 R5, R46, R0, RZ ;  /* 0x000000002e057227 */ /* 0x000fe200078e00ff */
[----:B------:R-:W4:Y:S03]  /*3320*/  LDL.LU R45, [R1+0x10c] ;  /* 0x00010c00012d7983 */ /* 0x000f260000300800 */
[----:B------:R-:W-:Y:S01]  /*3330*/  IMAD.MOV R5, RZ, RZ, -R5 ;  /* 0x000000ffff057224 */ /* 0x000fe200078e0a05 */
[----:B------:R-:W4:Y:S03]  /*3340*/  LDL.LU R47, [R1+0x110] ;  /* 0x00011000012f7983 */ /* 0x000f260000300800 */
[----:B------:R-:W-:-:S02]  /*3350*/  IMAD R0, R59, R5, R0 ;  /* 0x000000053b007224 */ /* 0x000fc400078e0200 */
[----:B------:R-:W-:-:S04]  /*3360*/  IMAD.HI.U32 R5, R46, R39, RZ ;  /* 0x000000272e057227 */ /* 0x000fc800078e00ff */
[----:B------:R-:W-:Y:S01]  /*3370*/  @!P4 IMAD.IADD R35, R35, 0x1, -R59 ;  /* 0x000000012323c824 */ /* 0x000fe200078e0a3b */
[C---:B------:R-:W-:Y:S01]  /*3380*/  ISETP.GT.U32.AND P4, PT, R59.reuse, R0, PT ;  /* 0x000000003b00720c */ /* 0x040fe20003f84070 */
[----:B------:R-:W-:Y:S02]  /*3390*/  IMAD.MOV R5, RZ, RZ, -R5 ;  /* 0x000000ffff057224 */ /* 0x000fe400078e0a05 */
[----:B------:R-:W-:Y:S01]  /*33a0*/  @!P5 IMAD.MOV R34, RZ, RZ, -R34 ;  /* 0x000000ffff22d224 */ /* 0x000fe200078e0a22 */
[C---:B------:R-:W-:Y:S01]  /*33b0*/  ISETP.GT.U32.AND P5, PT, R59.reuse, R37, PT ;  /* 0x000000253b00720c */ /* 0x040fe20003fa4070 */
[----:B------:R-:W-:Y:S02]  /*33c0*/  IMAD R39, R59, R5, R39 ;  /* 0x000000053b277224 */ /* 0x000fe400078e0227 */
[----:B------:R-:W-:-:S04]  /*33d0*/  IMAD.HI.U32 R4, R46, R40, RZ ;  /* 0x000000282e047227 */ /* 0x000fc800078e00ff */
[----:B------:R-:W-:Y:S01]  /*33e0*/  @!P6 IMAD.MOV R35, RZ, RZ, -R35 ;  /* 0x000000ffff23e224 */ /* 0x000fe200078e0a23 */
[C---:B------:R-:W-:Y:S01]  /*33f0*/  ISETP.GT.U32.AND P6, PT, R59.reuse, R39, PT ;  /* 0x000000273b00720c */ /* 0x040fe20003fc4070 */
[----:B------:R-:W-:Y:S02]  /*3400*/  IMAD.MOV R4, RZ, RZ, -R4 ;  /* 0x000000ffff047224 */ /* 0x000fe400078e0a04 */
[--C-:B------:R-:W-:Y:S02]  /*3410*/  @!P4 IMAD.IADD R0, R0, 0x1, -R59.reuse ;  /* 0x000000010000c824 */ /* 0x100fe400078e0a3b */
[----:B------:R-:W-:Y:S02]  /*3420*/  IMAD R40, R59, R4, R40 ;  /* 0x000000043b287224 */ /* 0x000fe400078e0228 */
[----:B------:R-:W-:Y:S01]  /*3430*/  @!P5 IMAD.IADD R37, R37, 0x1, -R59 ;  /* 0x000000012525d824 */ /* 0x000fe200078e0a3b */
[C---:B------:R-:W-:Y:S02]  /*3440*/  ISETP.GT.U32.AND P4, PT, R59.reuse, R0, PT ;  /* 0x000000003b00720c */ /* 0x040fe40003f84070 */
[----:B------:R-:W-:-:S03]  /*3450*/  ISETP.GT.U32.AND P5, PT, R59, R40, PT ;  /* 0x000000283b00720c */ /* 0x000fc60003fa4070 */
[----:B------:R-:W-:-:S05]  /*3460*/  @!P6 IMAD.IADD R39, R39, 0x1, -R59 ;  /* 0x000000012727e824 */ /* 0x000fca00078e0a3b */
[----:B------:R-:W-:Y:S01]  /*3470*/  ISETP.GT.U32.AND P6, PT, R59, R39, PT ;  /* 0x000000273b00720c */ /* 0x000fe20003fc4070 */
[----:B------:R-:W-:Y:S02]  /*3480*/  @!P3 IMAD.MOV R37, RZ, RZ, -R37 ;  /* 0x000000ffff25b224 */ /* 0x000fe400078e0a25 */
[--C-:B------:R-:W-:Y:S02]  /*3490*/  @!P4 IMAD.IADD R0, R0, 0x1, -R59.reuse ;  /* 0x000000010000c824 */ /* 0x100fe400078e0a3b */
[----:B------:R-:W-:-:S05]  /*34a0*/  @!P5 IMAD.IADD R40, R40, 0x1, -R59 ;  /* 0x000000012828d824 */ /* 0x000fca00078e0a3b */
[----:B------:R-:W-:-:S03]  /*34b0*/  ISETP.GT.U32.AND P5, PT, R59, R40, PT ;  /* 0x000000283b00720c */ /* 0x000fc60003fa4070 */
[----:B------:R-:W-:-:S10]  /*34c0*/  @!P6 IMAD.IADD R39, R39, 0x1, -R59 ;  /* 0x000000012727e824 */ /* 0x000fd400078e0a3b */
[----:B------:R-:W-:Y:S02]  /*34d0*/  @!P5 IMAD.IADD R40, R40, 0x1, -R59 ;  /* 0x000000012828d824 */ /* 0x000fe400078e0a3b */
[----:B------:R-:W-:Y:S01]  /*34e0*/  @!P1 IMAD.MOV R39, RZ, RZ, -R39 ;  /* 0x000000ffff279224 */ /* 0x000fe200078e0a27 */
[----:B--2---:R-:W-:-:S05]  /*34f0*/  IABS R41, R42 ;  /* 0x0000002a00297213 */ /* 0x004fca0000000000 */
[----:B------:R-:W-:Y:S01]  /*3500*/  IMAD.HI.U32 R5, R46, R41, RZ ;  /* 0x000000292e057227 */ /* 0x000fe200078e00ff */
[----:B---3--:R-:W-:-:S03]  /*3510*/  IABS R30, R43 ;  /* 0x0000002b001e7213 */ /* 0x008fc60000000000 */
[----:B------:R-:W-:Y:S02]  /*3520*/  IMAD.MOV R38, RZ, RZ, -R5 ;  /* 0x000000ffff267224 */ /* 0x000fe400078e0a05 */
[----:B------:R-:W-:Y:S02]  /*3530*/  IMAD.MOV.U32 R4, RZ, RZ, R30 ;  /* 0x000000ffff047224 */ /* 0x000fe400078e001e */
[----:B------:R-:W-:Y:S01]  /*3540*/  IMAD R41, R59, R38, R41 ;  /* 0x000000263b297224 */ /* 0x000fe200078e0229 */
[----:B------:R-:W-:Y:S01]  /*3550*/  IABS R31, R56 ;  /* 0x00000038001f7213 */ /* 0x000fe20000000000 */
[----:B------:R-:W-:-:S03]  /*3560*/  IMAD.HI.U32 R5, R46, R4, RZ ;  /* 0x000000042e057227 */ /* 0x000fc600078e00ff */
[C---:B------:R-:W-:Y:S01]  /*3570*/  ISETP.GT.U32.AND P3, PT, R59.reuse, R41, PT ;  /* 0x000000293b00720c */ /* 0x040fe20003f64070 */
[----:B------:R-:W-:Y:S02]  /*3580*/  IMAD.MOV R5, RZ, RZ, -R5 ;  /* 0x000000ffff057224 */ /* 0x000fe400078e0a05 */
[----:B------:R-:W-:Y:S02]  /*3590*/  IMAD.MOV.U32 R30, RZ, RZ, R31 ;  /* 0x000000ffff1e7224 */ /* 0x000fe400078e001f */
[----:B------:R-:W-:Y:S02]  /*35a0*/  IMAD.MOV.U32 R38, RZ, RZ, R0 ;  /* 0x000000ffff267224 */ /* 0x000fe400078e0000 */
[----:B------:R-:W-:Y:S02]  /*35b0*/  IMAD R0, R59, R5, R4 ;  /* 0x000000053b007224 */ /* 0x000fe400078e0204 */
[----:B------:R-:W-:-:S03]  /*35c0*/  IMAD.HI.U32 R31, R46, R30, RZ ;  /* 0x0000001e2e1f7227 */ /* 0x000fc600078e00ff */
[----:B------:R-:W-:Y:S01]  /*35d0*/  ISETP.GT.U32.AND P6, PT, R59, R0, PT ;  /* 0x000000003b00720c */ /* 0x000fe20003fc4070 */
[----:B------:R-:W-:Y:S02]  /*35e0*/  IMAD.MOV R31, RZ, RZ, -R31 ;  /* 0x000000ffff1f7224 */ /* 0x000fe400078e0a1f */
[----:B------:R-:W-:Y:S02]  /*35f0*/  @!P3 IMAD.IADD R41, R41, 0x1, -R59 ;  /* 0x000000012929b824 */ /* 0x000fe400078e0a3b */
[C---:B------:R-:W-:Y:S01]  /*3600*/  IMAD R30, R59.reuse, R31, R30 ;  /* 0x0000001f3b1e7224 */ /* 0x040fe200078e021e */
[----:B------:R-:W-:Y:S02]  /*3610*/  IABS R4, R44 ;  /* 0x0000002c00047213 */ /* 0x000fe40000000000 */
[C---:B------:R-:W-:Y:S02]  /*3620*/  ISETP.GT.U32.AND P3, PT, R59.reuse, R41, PT ;  /* 0x000000293b00720c */ /* 0x040fe40003f64070 */
[----:B------:R-:W-:-:S02]  /*3630*/  ISETP.GT.U32.AND P5, PT, R59, R30, PT ;  /* 0x0000001e3b00720c */ /* 0x000fc40003fa4070 */
[----:B------:R-:W-:Y:S01]  /*3640*/  ISETP.GE.AND P4, PT, R42, RZ, PT ;  /* 0x000000ff2a00720c */ /* 0x000fe20003f86270 */
[--C-:B------:R-:W-:Y:S02]  /*3650*/  @!P6 IMAD.IADD R0, R0, 0x1, -R59.reuse ;  /* 0x000000010000e824 */ /* 0x100fe400078e0a3b */
[----:B------:R-:W-:Y:S01]  /*3660*/  IMAD.HI.U32 R42, R46, R4, RZ ;  /* 0x000000042e2a7227 */ /* 0x000fe200078e00ff */
[----:B------:R-:W-:Y:S02]  /*3670*/  ISETP.GE.AND P6, PT, R56, RZ, PT ;  /* 0x000000ff3800720c */ /* 0x000fe40003fc6270 */
[----:B------:R-:W-:Y:S01]  /*3680*/  ISETP.GT.U32.AND P1, PT, R59, R0, PT ;  /* 0x000000003b00720c */ /* 0x000fe20003f24070 */
[----:B------:R-:W-:Y:S01]  /*3690*/  @!P2 IMAD.MOV R38, RZ, RZ, -R38 ;  /* 0x000000ffff26a224 */ /* 0x000fe200078e0a26 */
[----:B------:R-:W-:Y:S01]  /*36a0*/  ISETP.GE.AND P2, PT, R43, RZ, PT ;  /* 0x000000ff2b00720c */ /* 0x000fe20003f46270 */
[----:B------:R-:W-:Y:S01]  /*36b0*/  IMAD.MOV R43, RZ, RZ, -R42 ;  /* 0x000000ffff2b7224 */ /* 0x000fe200078e0a2a */
[----:B------:R-:W2:Y:S01]  /*36c0*/  LDL.LU R56, [R1+0x114] ;  /* 0x0001140001387983 */ /* 0x000ea20000300800 */
[----:B------:R-:W-:-:S02]  /*36d0*/  @!P3 IMAD.IADD R41, R41, 0x1, -R59 ;  /* 0x000000012929b824 */ /* 0x000fc400078e0a3b */
[----:B------:R-:W-:Y:S02]  /*36e0*/  IMAD R4, R59, R43, R4 ;  /* 0x0000002b3b047224 */ /* 0x000fe400078e0204 */
[----:B------:R-:W-:Y:S01]  /*36f0*/  @!P5 IMAD.IADD R30, R30, 0x1, -R59 ;  /* 0x000000011e1ed824 */ /* 0x000fe200078e0a3b */
[----:B------:R-:W-:Y:S01]  /*3700*/  IABS R5, R57 ;  /* 0x0000003900057213 */ /* 0x000fe20000000000 */
[----:B------:R-:W-:Y:S01]  /*3710*/  @!P4 IMAD.MOV R41, RZ, RZ, -R41 ;  /* 0x000000ffff29c224 */ /* 0x000fe200078e0a29 */
[----:B------:R-:W-:Y:S02]  /*3720*/  ISETP.GE.AND P4, PT, R57, RZ, PT ;  /* 0x000000ff3900720c */ /* 0x000fe40003f86270 */
[C---:B------:R-:W-:Y:S01]  /*3730*/  ISETP.GT.U32.AND P3, PT, R59.reuse, R4, PT ;  /* 0x000000043b00720c */ /* 0x040fe20003f64070 */
[----:B------:R-:W3:Y:S01]  /*3740*/  LDL.LU R57, [R1+0x118] ;  /* 0x0001180001397983 */ /* 0x000ee20000300800 */
[----:B------:R-:W-:Y:S01]  /*3750*/  ISETP.GT.U32.AND P5, PT, R59, R30, PT ;  /* 0x0000001e3b00720c */ /* 0x000fe20003fa4070 */
[----:B------:R-:W-:-:S04]  /*3760*/  @!P1 IMAD.IADD R0, R0, 0x1, -R59 ;  /* 0x0000000100009824 */ /* 0x000fc800078e0a3b */
[----:B0-----:R-:W-:Y:S01]  /*3770*/  IMAD.MOV.U32 R3, RZ, RZ, R0 ;  /* 0x000000ffff037224 */ /* 0x001fe200078e0000 */
[----:B----4-:R-:W-:-:S03]  /*3780*/  IABS R31, R58 ;  /* 0x0000003a001f7213 */ /* 0x010fc60000000000 */
[----:B------:R-:W-:Y:S02]  /*3790*/  @!P2 IMAD.MOV R3, RZ, RZ, -R3 ;  /* 0x000000ffff03a224 */ /* 0x000fe400078e0a03 */
[--C-:B------:R-:W-:Y:S01]  /*37a0*/  @!P3 IMAD.IADD R4, R4, 0x1, -R59.reuse ;  /* 0x000000010404b824 */ /* 0x100fe200078e0a3b */
[----:B------:R-:W-:Y:S01]  /*37b0*/  ISETP.GE.AND P3, PT, R58, RZ, PT ;  /* 0x000000ff3a00720c */ /* 0x000fe20003f66270 */
[----:B------:R-:W-:Y:S01]  /*37c0*/  @!P5 IMAD.IADD R30, R30, 0x1, -R59 ;  /* 0x000000011e1ed824 */ /* 0x000fe200078e0a3b */
[----:B------:R-:W4:Y:S04]  /*37d0*/  LDL.LU R58, [R1+0x11c] ;  /* 0x00011c00013a7983 */ /* 0x000f280000300800 */
[----:B------:R0:W-:Y:S02]  /*37e0*/  STL [R1+0x24], R3 ;  /* 0x0000240301007387 */ /* 0x0001e40000100800 */
[----:B0-----:R-:W-:-:S04]  /*37f0*/  IMAD.MOV.U32 R3, RZ, RZ, R30 ;  /* 0x000000ffff037224 */ /* 0x001fc800078e001e */
[----:B------:R-:W-:-:S05]  /*3800*/  @!P6 IMAD.MOV R3, RZ, RZ, -R3 ;  /* 0x000000ffff03e224 */ /* 0x000fca00078e0a03 */
[----:B------:R0:W-:Y:S04]  /*3810*/  STL [R1+0x28], R3 ;  /* 0x0000280301007387 */ /* 0x0001e80000100800 */
[----:B0-----:R-:W4:Y:S04]  /*3820*/  LDL.LU R3, [R1+0x140] ;  /* 0x0001400001037983 */ /* 0x001f280000300800 */
[----:B------:R-:W4:Y:S01]  /*3830*/  LDL.LU R50, [R1+0x144] ;  /* 0x0001440001327983 */ /* 0x000f220000300800 */
[----:B------:R-:W-:Y:S01]  /*3840*/  IMAD.HI.U32 R42, R46, R5, RZ ;  /* 0x000000052e2a7227 */ /* 0x000fe200078e00ff */
[----:B------:R-:W-:-:S02]  /*3850*/  ISETP.GT.U32.AND P2, PT, R59, R4, PT ;  /* 0x000000043b00720c */ /* 0x000fc40003f44070 */
[----:B------:R-:W4:Y:S01]  /*3860*/  LDL.LU R49, [R1+0x148] ;  /* 0x0001480001317983 */ /* 0x000f220000300800 */
[----:B------:R-:W-:-:S04]  /*3870*/  IMAD.MOV R42, RZ, RZ, -R42 ;  /* 0x000000ffff2a7224 */ /* 0x000fc800078e0a2a */
[----:B------:R-:W-:-:S05]  /*3880*/  IMAD R5, R59, R42, R5 ;  /* 0x0000002a3b057224 */ /* 0x000fca00078e0205 */
[----:B------:R-:W-:Y:S01]  /*3890*/  ISETP.GT.U32.AND P1, PT, R59, R5, PT ;  /* 0x000000053b00720c */ /* 0x000fe20003f24070 */
[----:B------:R-:W-:Y:S01]  /*38a0*/  IMAD.HI.U32 R43, R46, R31, RZ ;  /* 0x0000001f2e2b7227 */ /* 0x000fe200078e00ff */
[----:B------:R-:W-:-:S03]  /*38b0*/  IABS R42, R45 ;  /* 0x0000002d002a7213 */ /* 0x000fc60000000000 */
[----:B------:R-:W-:-:S08]  /*38c0*/  IMAD.MOV R43, RZ, RZ, -R43 ;  /* 0x000000ffff2b7224 */ /* 0x000fd000078e0a2b */
[----:B------:R-:W-:-:S05]  /*38d0*/  @!P1 IMAD.IADD R5, R5, 0x1, -R59 ;  /* 0x0000000105059824 */ /* 0x000fca00078e0a3b */
[C---:B------:R-:W-:Y:S01]  /*38e0*/  ISETP.GT.U32.AND P1, PT, R59.reuse, R5, PT ;  /* 0x000000053b00720c */ /* 0x040fe20003f24070 */
[----:B------:R-:W-:Y:S01]  /*38f0*/  @!P0 IMAD.MOV R40, RZ, RZ, -R40 ;  /* 0x000000ffff288224 */ /* 0x000fe200078e0a28 */
[----:B------:R-:W-:Y:S01]  /*3900*/  ISETP.GE.AND P0, PT, R44, RZ, PT ;  /* 0x000000ff2c00720c */ /* 0x000fe20003f06270 */
[----:B------:R-:W-:Y:S02]  /*3910*/  IMAD R0, R59, R43, R31 ;  /* 0x0000002b3b007224 */ /* 0x000fe400078e021f */
[----:B------:R-:W-:-:S04]  /*3920*/  IMAD.HI.U32 R31, R46, R42, RZ ;  /* 0x0000002a2e1f7227 */ /* 0x000fc800078e00ff */
[----:B------:R-:W-:Y:S02]  /*3930*/  IMAD.MOV R31, RZ, RZ, -R31 ;  /* 0x000000ffff1f7224 */ /* 0x000fe400078e0a1f */
[--C-:B------:R-:W-:Y:S02]  /*3940*/  @!P2 IMAD.IADD R4, R4, 0x1, -R59.reuse ;  /* 0x000000010404a824 */ /* 0x100fe400078e0a3b */
[----:B------:R-:W-:Y:S02]  /*3950*/  @!P1 IMAD.IADD R5, R5, 0x1, -R59 ;  /* 0x0000000105059824 */ /* 0x000fe400078e0a3b */
[C---:B------:R-:W-:Y:S02]  /*3960*/  IMAD R42, R59.reuse, R31, R42 ;  /* 0x0000001f3b2a7224 */ /* 0x040fe400078e022a */
[----:B------:R-:W-:Y:S01]  /*3970*/  IMAD.MOV.U32 R6, RZ, RZ, R4 ;  /* 0x000000ffff067224 */ /* 0x000fe200078e0004 */
[C---:B------:R-:W-:Y:S01]  /*3980*/  ISETP.GT.U32.AND P5, PT, R59.reuse, R0, PT ;  /* 0x000000003b00720c */ /* 0x040fe20003fa4070 */
[----:B------:R-:W-:Y:S01]  /*3990*/  @!P4 IMAD.MOV R5, RZ, RZ, -R5 ;  /* 0x000000ffff05c224 */ /* 0x000fe200078e0a05 */
[----:B------:R-:W-:Y:S01]  /*39a0*/  ISETP.GT.U32.AND P4, PT, R59, R42, PT ;  /* 0x0000002a3b00720c */ /* 0x000fe20003f84070 */
[----:B------:R-:W-:Y:S01]  /*39b0*/  @!P0 IMAD.MOV R6, RZ, RZ, -R6 ;  /* 0x000000ffff068224 */ /* 0x000fe200078e0a06 */
[----:B------:R-:W-:-:S04]  /*39c0*/  ISETP.GE.AND P6, PT, R45, RZ, PT ;  /* 0x000000ff2d00720c */ /* 0x000fc80003fc6270 */
[----:B------:R0:W-:Y:S04]  /*39d0*/  STL [R1+0x2c], R6 ;  /* 0x00002c0601007387 */ /* 0x0001e80000100800 */
[----:B------:R-:W-:Y:S04]  /*39e0*/  STL [R1+0x34], R5 ;  /* 0x0000340501007387 */ /* 0x000fe80000100800 */
[----:B------:R-:W4:Y:S04]  /*39f0*/  LDL.LU R17, [R1+0x14c] ;  /* 0x00014c0001117983 */ /* 0x000f280000300800 */
[----:B------:R-:W4:Y:S01]  /*3a00*/  LDL.LU R15, [R1+0x150] ;  /* 0x00015000010f7983 */ /* 0x000f220000300800 */
[----:B------:R-:W-:-:S02]  /*3a10*/  @!P5 IMAD.IADD R0, R0, 0x1, -R59 ;  /* 0x000000010000d824 */ /* 0x000fc400078e0a3b */
[----:B------:R-:W-:Y:S01]  /*3a20*/  @!P4 IMAD.IADD R42, R42, 0x1, -R59 ;  /* 0x000000012a2ac824 */ /* 0x000fe200078e0a3b */
[----:B------:R-:W4:Y:S02]  /*3a30*/  LDL.LU R12, [R1+0x154] ;  /* 0x00015400010c7983 */ /* 0x000f240000300800 */
[C---:B------:R-:W-:Y:S02]  /*3a40*/  ISETP.GT.U32.AND P5, PT, R59.reuse, R0, PT ;  /* 0x000000003b00720c */ /* 0x040fe40003fa4070 */
[----:B------:R-:W-:-:S11]  /*3a50*/  ISETP.GT.U32.AND P4, PT, R59, R42, PT ;  /* 0x0000002a3b00720c */ /* 0x000fd60003f84070 */
[--C-:B------:R-:W-:Y:S02]  /*3a60*/  @!P5 IMAD.IADD R0, R0, 0x1, -R59.reuse ;  /* 0x000000010000d824 */ /* 0x100fe400078e0a3b */
[----:B------:R-:W-:Y:S02]  /*3a70*/  @!P4 IMAD.IADD R42, R42, 0x1, -R59 ;  /* 0x000000012a2ac824 */ /* 0x000fe400078e0a3b */
[----:B------:R-:W-:Y:S02]  /*3a80*/  @!P3 IMAD.MOV R0, RZ, RZ, -R0 ;  /* 0x000000ffff00b224 */ /* 0x000fe400078e0a00 */
[----:B------:R-:W-:-:S03]  /*3a90*/  @!P6 IMAD.MOV R42, RZ, RZ, -R42 ;  /* 0x000000ffff2ae224 */ /* 0x000fc600078e0a2a */
[----:B------:R1:W-:Y:S04]  /*3aa0*/  STL [R1+0x30], R0 ;  /* 0x0000300001007387 */ /* 0x0003e80000100800 */
[----:B------:R-:W4:Y:S04]  /*3ab0*/  LDL.LU R60, [R1+0x158] ;  /* 0x00015800013c7983 */ /* 0x000f280000300800 */
[----:B0-----:R-:W4:Y:S04]  /*3ac0*/  LDL.LU R6, [R1+0x15c] ;  /* 0x00015c0001067983 */ /* 0x001f280000300800 */
[----:B------:R-:W4:Y:S04]  /*3ad0*/  LDL.LU R7, [R1+0x160] ;  /* 0x0001600001077983 */ /* 0x000f280000300800 */
[----:B------:R-:W4:Y:S04]  /*3ae0*/  LDL.LU R13, [R1+0x164] ;  /* 0x00016400010d7983 */ /* 0x000f280000300800 */
[----:B------:R-:W4:Y:S04]  /*3af0*/  LDL.LU R61, [R1+0x168] ;  /* 0x00016800013d7983 */ /* 0x000f280000300800 */
[----:B------:R-:W4:Y:S04]  /*3b00*/  LDL R11, [R1+0x920] ;  /* 0x00092000010b7983 */ /* 0x000f280000100800 */
[----:B------:R-:W4:Y:S04]  /*3b10*/  LDL R9, [R1+0xa80] ;  /* 0x000a800001097983 */ /* 0x000f280000100800 */
[----:B------:R-:W4:Y:S04]  /*3b20*/  LDL R10, [R1+0x954] ;  /* 0x00095400010a7983 */ /* 0x000f280000100800 */
[----:B------:R-:W4:Y:S01]  /*3b30*/  LDL R8, [R1+0x5c8] ;  /* 0x0005c80001087983 */ /* 0x000f220000100800 */
[----:B--2---:R-:W-:-:S05]  /*3b40*/  IABS R45, R56 ;  /* 0x00000038002d7213 */ /* 0x004fca0000000000 */
[----:B------:R-:W-:-:S04]  /*3b50*/  IMAD.HI.U32 R4, R46, R45, RZ ;  /* 0x0000002d2e047227 */ /* 0x000fc800078e00ff */
[----:B------:R-:W-:Y:S01]  /*3b60*/  IMAD.MOV R4, RZ, RZ, -R4 ;  /* 0x000000ffff047224 */ /* 0x000fe200078e0a04 */
[----:B---3--:R-:W-:-:S03]  /*3b70*/  IABS R53, R57 ;  /* 0x0000003900357213 */ /* 0x008fc60000000000 */
[----:B------:R-:W-:Y:S02]  /*3b80*/  IMAD R45, R59, R4, R45 ;  /* 0x000000043b2d7224 */ /* 0x000fe400078e022d */
[----:B------:R-:W-:-:S04]  /*3b90*/  IMAD.HI.U32 R4, R46, R53, RZ ;  /* 0x000000352e047227 */ /* 0x000fc800078e00ff */
[----:B------:R-:W-:Y:S01]  /*3ba0*/  IMAD.MOV R4, RZ, RZ, -R4 ;  /* 0x000000ffff047224 */ /* 0x000fe200078e0a04 */
[----:B------:R-:W-:-:S03]  /*3bb0*/  ISETP.GT.U32.AND P4, PT, R59, R45, PT ;  /* 0x0000002d3b00720c */ /* 0x000fc60003f84070 */
[----:B------:R-:W-:-:S05]  /*3bc0*/  IMAD R53, R59, R4, R53 ;  /* 0x000000043b357224 */ /* 0x000fca00078e0235 */
[----:B------:R-:W-:Y:S02]  /*3bd0*/  ISETP.GT.U32.AND P6, PT, R59, R53, PT ;  /* 0x000000353b00720c */ /* 0x000fe40003fc4070 */
[----:B------:R-:W-:-:S03]  /*3be0*/  ISETP.GE.AND P1, PT, R56, RZ, PT ;  /* 0x000000ff3800720c */ /* 0x000fc60003f26270 */
[----:B------:R-:W-:-:S08]  /*3bf0*/  @!P4 IMAD.IADD R45, R45, 0x1, -R59 ;  /* 0x000000012d2dc824 */ /* 0x000fd000078e0a3b */
[----:B------:R-:W-:Y:S01]  /*3c00*/  @!P6 IMAD.IADD R53, R53, 0x1, -R59 ;  /* 0x000000013535e824 */ /* 0x000fe200078e0a3b */
[----:B------:R-:W-:Y:S02]  /*3c10*/  ISETP.GT.U32.AND P6, PT, R59, R45, PT ;  /* 0x0000002d3b00720c */ /* 0x000fe40003fc4070 */
[----:B----4-:R-:W-:-:S05]  /*3c20*/  IABS R56, R50 ;  /* 0x0000003200387213 */ /* 0x010fca0000000000 */
[----:B------:R-:W-:-:S04]  /*3c30*/  IMAD.HI.U32 R4, R46, R56, RZ ;  /* 0x000000382e047227 */ /* 0x000fc800078e00ff */
[----:B------:R-:W-:-:S04]  /*3c40*/  IMAD.MOV R4, RZ, RZ, -R4 ;  /* 0x000000ffff047224 */ /* 0x000fc800078e0a04 */
[----:B------:R-:W-:Y:S02]  /*3c50*/  IMAD R56, R59, R4, R56 ;  /* 0x000000043b387224 */ /* 0x000fe400078e0238 */
[----:B------:R-:W-:-:S03]  /*3c60*/  @!P6 IMAD.IADD R45, R45, 0x1, -R59 ;  /* 0x000000012d2de824 */ /* 0x000fc600078e0a3b */
[----:B------:R-:W-:Y:S02]  /*3c70*/  ISETP.GT.U32.AND P6, PT, R59, R56, PT ;  /* 0x000000383b00720c */ /* 0x000fe40003fc4070 */
[----:B------:R-:W-:-:S11]  /*3c80*/  IABS R55, R3 ;  /* 0x0000000300377213 */ /* 0x000fd60000000000 */
[----:B------:R-:W-:Y:S01]  /*3c90*/  @!P6 IMAD.IADD R56, R56, 0x1, -R59 ;  /* 0x000000013838e824 */ /* 0x000fe200078e0a3b */
[----:B------:R-:W-:Y:S02]  /*3ca0*/  ISETP.GE.AND P6, PT, R3, RZ, PT ;  /* 0x000000ff0300720c */ /* 0x000fe40003fc6270 */
[----:B------:R-:W2:Y:S01]  /*3cb0*/  LDL R3, [R1+0x408] ;  /* 0x0004080001037983 */ /* 0x000ea20000100800 */
[----:B------:R-:W-:-:S05]  /*3cc0*/  IABS R44, R47 ;  /* 0x0000002f002c7213 */ /* 0x000fca0000000000 */
[----:B------:R-:W-:-:S04]  /*3cd0*/  IMAD.HI.U32 R30, R46, R44, RZ ;  /* 0x0000002c2e1e7227 */ /* 0x000fc800078e00ff */
[----:B------:R-:W-:-:S04]  /*3ce0*/  IMAD.MOV R30, RZ, RZ, -R30 ;  /* 0x000000ffff1e7224 */ /* 0x000fc800078e0a1e */
[----:B------:R-:W-:-:S05]  /*3cf0*/  IMAD R44, R59, R30, R44 ;  /* 0x0000001e3b2c7224 */ /* 0x000fca00078e022c */
[----:B------:R-:W-:Y:S02]  /*3d00*/  ISETP.GT.U32.AND P3, PT, R59, R44, PT ;  /* 0x0000002c3b00720c */ /* 0x000fe40003f64070 */
[----:B------:R-:W-:-:S05]  /*3d10*/  IABS R54, R58 ;  /* 0x0000003a00367213 */ /* 0x000fca0000000000 */
[----:B-1----:R-:W-:-:S06]  /*3d20*/  IMAD.HI.U32 R0, R46, R54, RZ ;  /* 0x000000362e007227 */ /* 0x002fcc00078e00ff */
[----:B------:R-:W-:-:S05]  /*3d30*/  @!P3 IMAD.IADD R44, R44, 0x1, -R59 ;  /* 0x000000012c2cb824 */ /* 0x000fca00078e0a3b */
[----:B------:R-:W-:Y:S01]  /*3d40*/  ISETP.GT.U32.AND P3, PT, R59, R44, PT ;  /* 0x0000002c3b00720c */ /* 0x000fe20003f64070 */
[----:B------:R-:W-:-:S04]  /*3d50*/  IMAD.MOV R0, RZ, RZ, -R0 ;  /* 0x000000ffff007224 */ /* 0x000fc800078e0a00 */
[----:B------:R-:W-:Y:S02]  /*3d60*/  IMAD R54, R59, R0, R54 ;  /* 0x000000003b367224 */ /* 0x000fe400078e0236 */
[----:B------:R-:W-:-:S06]  /*3d70*/  IMAD.HI.U32 R5, R46, R55, RZ ;  /* 0x000000372e057227 */ /* 0x000fcc00078e00ff */
[----:B------:R-:W-:Y:S01]  /*3d80*/  @!P3 IMAD.IADD R44, R44, 0x1, -R59 ;  /* 0x000000012c2cb824 */ /* 0x000fe200078e0a3b */
[----:B------:R-:W-:Y:S01]  /*3d90*/  ISETP.GT.U32.AND P3, PT, R59, R54, PT ;  /* 0x000000363b00720c */ /* 0x000fe20003f64070 */
[----:B------:R-:W-:Y:S01]  /*3da0*/  IMAD.MOV R5, RZ, RZ, -R5 ;  /* 0x000000ffff057224 */ /* 0x000fe200078e0a05 */
[----:B------:R-:W-:-:S03]  /*3db0*/  IABS R48, R49 ;  /* 0x0000003100307213 */ /* 0x000fc60000000000 */
[----:B------:R-:W-:Y:S02]  /*3dc0*/  IMAD R55, R59, R5, R55 ;  /* 0x000000053b377224 */ /* 0x000fe400078e0237 */
[----:B------:R-:W-:-:S03]  /*3dd0*/  IMAD.HI.U32 R0, R46, R48, RZ ;  /* 0x000000302e007227 */ /* 0x000fc600078e00ff */
[----:B------:R-:W-:-:S03]  /*3de0*/  ISETP.GT.U32.AND P4, PT, R59, R55, PT ;  /* 0x000000373b00720c */ /* 0x000fc60003f84070 */
[----:B------:R-:W-:Y:S01]  /*3df0*/  @!P3 IMAD.IADD R54, R54, 0x1, -R59 ;  /* 0x000000013636b824 */ /* 0x000fe200078e0a3b */
[----:B------:R-:W-:Y:S01]  /*3e00*/  ISETP.GT.U32.AND P3, PT, R59, R53, PT ;  /* 0x000000353b00720c */ /* 0x000fe20003f64070 */
[----:B------:R-:W-:Y:S01]  /*3e10*/  IMAD.MOV R0, RZ, RZ, -R0 ;  /* 0x000000ffff007224 */ /* 0x000fe200078e0a00 */
[----:B------:R-:W-:-:S03]  /*3e20*/  IABS R43, R2 ;  /* 0x00000002002b7213 */ /* 0x000fc60000000000 */
[----:B------:R-:W-:Y:S01]  /*3e30*/  IMAD R48, R59, R0, R48 ;  /* 0x000000003b307224 */ /* 0x000fe200078e0230 */
[----:B------:R-:W0:Y:S01]  /*3e40*/  I2F.RP R31, R43 ;  /* 0x0000002b001f7306 */ /* 0x000e220000209400 */
[----:B------:R-:W-:Y:S02]  /*3e50*/  ISETP.GE.AND P0, PT, R57, RZ, PT ;  /* 0x000000ff3900720c */ /* 0x000fe40003f06270 */
[--C-:B------:R-:W-:Y:S01]  /*3e60*/  @!P4 IMAD.IADD R55, R55, 0x1, -R59.reuse ;  /* 0x000000013737c824 */ /* 0x100fe200078e0a3b */
[----:B------:R-:W-:Y:S02]  /*3e70*/  ISETP.GE.AND P2, PT, R47, RZ, PT ;  /* 0x000000ff2f00720c */ /* 0x000fe40003f46270 */
[----:B------:R-:W-:Y:S01]  /*3e80*/  IABS R57, R15 ;  /* 0x0000000f00397213 */ /* 0x000fe20000000000 */
[----:B------:R-:W-:Y:S01]  /*3e90*/  @!P3 IMAD.IADD R53, R53, 0x1, -R59 ;  /* 0x000000013535b824 */ /* 0x000fe200078e0a3b */
[C---:B------:R-:W-:Y:S02]  /*3ea0*/  ISETP.GT.U32.AND P3, PT, R59.reuse, R48, PT ;  /* 0x000000303b00720c */ /* 0x040fe40003f64070 */
[----:B------:R-:W-:Y:S01]  /*3eb0*/  ISETP.GT.U32.AND P4, PT, R59, R55, PT ;  /* 0x000000373b00720c */ /* 0x000fe20003f84070 */
[----:B------:R-:W-:Y:S01]  /*3ec0*/  IMAD.HI.U32 R5, R46, R57, RZ ;  /* 0x000000392e057227 */ /* 0x000fe200078e00ff */
[----:B------:R-:W-:-:S02]  /*3ed0*/  ISETP.GE.AND P5, PT, R58, RZ, PT ;  /* 0x000000ff3a00720c */ /* 0x000fc40003fa6270 */
[----:B------:R-:W-:Y:S01]  /*3ee0*/  IABS R58, R17 ;  /* 0x00000011003a7213 */ /* 0x000fe20000000000 */
[----:B------:R-:W-:Y:S01]  /*3ef0*/  IMAD.MOV R5, RZ, RZ, -R5 ;  /* 0x000000ffff057224 */ /* 0x000fe200078e0a05 */
[----:B------:R-:W-:Y:S01]  /*3f00*/  IABS R0, R12 ;  /* 0x0000000c00007213 */ /* 0x000fe20000000000 */
[----:B------:R-:W-:Y:S01]  /*3f10*/  @!P2 IMAD.MOV R44, RZ, RZ, -R44 ;  /* 0x000000ffff2ca224 */ /* 0x000fe200078e0a2c */
[----:B0-----:R-:W0:Y:S01]  /*3f20*/  MUFU.RCP R31, R31 ;  /* 0x0000001f001f7308 */ /* 0x001e220000001000 */
[C---:B------:R-:W-:Y:S01]  /*3f30*/  IMAD R57, R59.reuse, R5, R57 ;  /* 0x000000053b397224 */ /* 0x040fe200078e0239 */
[C---:B------:R-:W-:Y:S01]  /*3f40*/  ISETP.GT.U32.AND P2, PT, R59.reuse, R54, PT ;  /* 0x000000363b00720c */ /* 0x040fe20003f44070 */
[----:B------:R-:W-:Y:S01]  /*3f50*/  @!P3 IMAD.IADD R48, R48, 0x1, -R59 ;  /* 0x000000013030b824 */ /* 0x000fe200078e0a3b */
[----:B------:R-:W-:Y:S01]  /*3f60*/  ISETP.GT.U32.AND P3, PT, R59, R56, PT ;  /* 0x000000383b00720c */ /* 0x000fe20003f64070 */
[----:B------:R-:W-:-:S04]  /*3f70*/  IMAD.HI.U32 R4, R46, R58, RZ ;  /* 0x0000003a2e047227 */ /* 0x000fc800078e00ff */
[----:B------:R-:W-:-:S04]  /*3f80*/  IMAD.HI.U32 R30, R46, R0, RZ ;  /* 0x000000002e1e7227 */ /* 0x000fc800078e00ff */
[--C-:B------:R-:W-:Y:S01]  /*3f90*/  @!P4 IMAD.IADD R55, R55, 0x1, -R59.reuse ;  /* 0x000000013737c824 */ /* 0x100fe200078e0a3b */
[C---:B------:R-:W-:Y:S01]  /*3fa0*/  ISETP.GT.U32.AND P4, PT, R59.reuse, R57, PT ;  /* 0x000000393b00720c */ /* 0x040fe20003f84070 */
[----:B------:R-:W-:Y:S02]  /*3fb0*/  IMAD.MOV R4, RZ, RZ, -R4 ;  /* 0x000000ffff047224 */ /* 0x000fe400078e0a04 */
[----:B------:R-:W-:Y:S02]  /*3fc0*/  IMAD.MOV R5, RZ, RZ, -R30 ;  /* 0x000000ffff057224 */ /* 0x000fe400078e0a1e */
[C---:B------:R-:W-:Y:S02]  /*3fd0*/  IMAD R58, R59.reuse, R4, R58 ;  /* 0x000000043b3a7224 */ /* 0x040fe400078e023a */
[C---:B------:R-:W-:Y:S02]  /*3fe0*/  IMAD R0, R59.reuse, R5, R0 ;  /* 0x000000053b007224 */ /* 0x040fe400078e0200 */
[--C-:B------:R-:W-:Y:S01]  /*3ff0*/  @!P2 IMAD.IADD R54, R54, 0x1, -R59.reuse ;  /* 0x000000013636a824 */ /* 0x100fe200078e0a3b */
[C---:B------:R-:W-:Y:S01]  /*4000*/  ISETP.GT.U32.AND P2, PT, R59.reuse, R58, PT ;  /* 0x0000003a3b00720c */ /* 0x040fe20003f44070 */
[--C-:B------:R-:W-:Y:S01]  /*4010*/  @!P3 IMAD.IADD R56, R56, 0x1, -R59.reuse ;  /* 0x000000013838b824 */ /* 0x100fe200078e0a3b */
[----:B------:R-:W-:Y:S01]  /*4020*/  ISETP.GT.U32.AND P3, PT, R59, R0, PT ;  /* 0x000000003b00720c */ /* 0x000fe20003f64070 */
[----:B0-----:R-:W-:Y:S01]  /*4030*/  VIADD R31, R31, 0xffffffe ;  /* 0x0ffffffe1f1f7836 */ /* 0x001fe20000000000 */
[----:B------:R-:W-:Y:S01]  /*4040*/  IABS R4, R60 ;  /* 0x0000003c00047213 */ /* 0x000fe20000000000 */
[----:B------:R-:W-:Y:S01]  /*4050*/  @!P4 IMAD.IADD R57, R57, 0x1, -R59 ;  /* 0x000000013939c824 */ /* 0x000fe200078e0a3b */
[----:B------:R-:W-:-:S03]  /*4060*/  IABS R5, R6 ;  /* 0x0000000600057213 */ /* 0x000fc60000000000 */
[----:B------:R-:W0:Y:S01]  /*4070*/  F2I.FTZ.U32.TRUNC.NTZ R31, R31 ;  /* 0x0000001f001f7305 */ /* 0x000e22000021f000 */
[----:B------:R-:W-:Y:S01]  /*4080*/  ISETP.GT.U32.AND P4, PT, R59, R57, PT ;  /* 0x000000393b00720c */ /* 0x000fe20003f84070 */
[----:B------:R-:W-:-:S04]  /*4090*/  IMAD.HI.U32 R30, R46, R4, RZ ;  /* 0x000000042e1e7227 */ /* 0x000fc800078e00ff */
[----:B------:R-:W-:Y:S01]  /*40a0*/  @!P2 IMAD.IADD R58, R58, 0x1, -R59 ;  /* 0x000000013a3aa824 */ /* 0x000fe200078e0a3b */
[----:B------:R-:W-:Y:S01]  /*40b0*/  ISETP.GT.U32.AND P2, PT, R59, R48, PT ;  /* 0x000000303b00720c */ /* 0x000fe20003f44070 */
[----:B------:R-:W-:Y:S02]  /*40c0*/  IMAD.MOV R30, RZ, RZ, -R30 ;  /* 0x000000ffff1e7224 */ /* 0x000fe400078e0a1e */
[----:B------:R-:W-:-:S04]  /*40d0*/  IMAD.HI.U32 R47, R46, R5, RZ ;  /* 0x000000052e2f7227 */ /* 0x000fc800078e00ff */
[----:B------:R-:W-:Y:S02]  /*40e0*/  @!P3 IMAD.IADD R0, R0, 0x1, -R59 ;  /* 0x000000010000b824 */ /* 0x000fe400078e0a3b */
[C---:B------:R-:W-:Y:S02]  /*40f0*/  IMAD R4, R59.reuse, R30, R4 ;  /* 0x0000001e3b047224 */ /* 0x040fe400078e0204 */
[----:B------:R-:W-:Y:S01]  /*4100*/  IMAD.MOV R30, RZ, RZ, -R47 ;  /* 0x000000ffff1e7224 */ /* 0x000fe200078e0a2f */
[C---:B------:R-:W-:Y:S01]  /*4110*/  ISETP.GT.U32.AND P3, PT, R59.reuse, R0, PT ;  /* 0x000000003b00720c */ /* 0x040fe20003f64070 */
[----:B------:R-:W-:Y:S01]  /*4120*/  @!P1 IMAD.MOV R45, RZ, RZ, -R45 ;  /* 0x000000ffff2d9224 */ /* 0x000fe200078e0a2d */
[----:B------:R-:W-:Y:S01]  /*4130*/  ISETP.GT.U32.AND P1, PT, R59, R58, PT ;  /* 0x0000003a3b00720c */ /* 0x000fe20003f24070 */
[----:B------:R-:W-:Y:S01]  /*4140*/  @!P4 IMAD.IADD R57, R57, 0x1, -R59 ;  /* 0x000000013939c824 */ /* 0x000fe200078e0a3b */
[----:B------:R-:W-:Y:S01]  /*4150*/  ISETP.GE.AND P4, PT, R49, RZ, PT ;  /* 0x000000ff3100720c */ /* 0x000fe20003f86270 */
[----:B------:R-:W-:Y:S01]  /*4160*/  IMAD R5, R59, R30, R5 ;  /* 0x0000001e3b057224 */ /* 0x000fe200078e0205 */
[----:B------:R-:W-:Y:S01]  /*4170*/  IABS R49, R7 ;  /* 0x0000000700317213 */ /* 0x000fe20000000000 */
[----:B0-----:R-:W-:-:S02]  /*4180*/  IMAD.MOV R30, RZ, RZ, -R31 ;  /* 0x000000ffff1e7224 */ /* 0x001fc400078e0a1f */
[----:B------:R-:W-:Y:S01]  /*4190*/  @!P2 IMAD.IADD R48, R48, 0x1, -R59 ;  /* 0x000000013030a824 */ /* 0x000fe200078e0a3b */
[----:B------:R-:W-:Y:S01]  /*41a0*/  ISETP.GE.AND P2, PT, R50, RZ, PT ;  /* 0x000000ff3200720c */ /* 0x000fe20003f46270 */
[----:B------:R-:W-:Y:S01]  /*41b0*/  IMAD.MOV.U32 R47, RZ, RZ, R30 ;  /* 0x000000ffff2f7224 */ /* 0x000fe200078e001e */
[----:B------:R-:W-:Y:S01]  /*41c0*/  IABS R50, R13 ;  /* 0x0000000d00327213 */ /* 0x000fe20000000000 */
[----:B------:R-:W-:-:S04]  /*41d0*/  IMAD.HI.U32 R30, R46, R49, RZ ;  /* 0x000000312e1e7227 */ /* 0x000fc800078e00ff */
[----:B------:R-:W-:Y:S02]  /*41e0*/  IMAD.MOV R16, RZ, RZ, -R30 ;  /* 0x000000ffff107224 */ /* 0x000fe400078e0a1e */
[--C-:B------:R-:W-:Y:S01]  /*41f0*/  @!P3 IMAD.IADD R0, R0, 0x1, -R59.reuse ;  /* 0x000000010000b824 */ /* 0x100fe200078e0a3b */
[C---:B------:R-:W-:Y:S01]  /*4200*/  ISETP.GT.U32.AND P3, PT, R59.reuse, R5, PT ;  /* 0x000000053b00720c */ /* 0x040fe20003f64070 */
[----:B------:R-:W-:Y:S01]  /*4210*/  @!P1 IMAD.IADD R58, R58, 0x1, -R59 ;  /* 0x000000013a3a9824 */ /* 0x000fe200078e0a3b */
[----:B------:R-:W-:Y:S01]  /*4220*/  ISETP.GT.U32.AND P1, PT, R59, R4, PT ;  /* 0x000000043b00720c */ /* 0x000fe20003f24070 */
[----:B------:R-:W-:Y:S02]  /*4230*/  IMAD R47, R47, R43, RZ ;  /* 0x0000002b2f2f7224 */ /* 0x000fe400078e02ff */
[----:B------:R-:W-:Y:S02]  /*4240*/  IMAD.MOV.U32 R30, RZ, RZ, RZ ;  /* 0x000000ffff1e7224 */ /* 0x000fe400078e00ff */
[----:B------:R-:W-:-:S04]  /*4250*/  IMAD.HI.U32 R14, R46, R50, RZ ;  /* 0x000000322e0e7227 */ /* 0x000fc800078e00ff */
[----:B------:R-:W-:-:S04]  /*4260*/  IMAD.HI.U32 R30, R31, R47, R30 ;  /* 0x0000002f1f1e7227 */ /* 0x000fc800078e001e */
[----:B------:R-:W-:Y:S01]  /*4270*/  IMAD.MOV R31, RZ, RZ, -R14 ;  /* 0x000000ffff1f7224 */ /* 0x000fe200078e0a0e */
[----:B------:R-:W-:-:S03]  /*4280*/  IABS R51, R61 ;  /* 0x0000003d00337213 */ /* 0x000fc60000000000 */
[----:B------:R-:W-:Y:S02]  /*4290*/  IMAD R50, R59, R31, R50 ;  /* 0x0000001f3b327224 */ /* 0x000fe400078e0232 */
[--C-:B------:R-:W-:Y:S02]  /*42a0*/  @!P3 IMAD.IADD R5, R5, 0x1, -R59.reuse ;  /* 0x000000010505b824 */ /* 0x100fe400078e0a3b */
[----:B------:R-:W-:Y:S01]  /*42b0*/  @!P1 IMAD.IADD R4, R4, 0x1, -R59 ;  /* 0x0000000104049824 */ /* 0x000fe200078e0a3b */
[----:B------:R-:W-:Y:S01]  /*42c0*/  ISETP.GT.U32.AND P3, PT, R59, R50, PT ;  /* 0x000000323b00720c */ /* 0x000fe20003f64070 */
[----:B------:R-:W-:-:S03]  /*42d0*/  IMAD.HI.U32 R14, R46, R51, RZ ;  /* 0x000000332e0e7227 */ /* 0x000fc600078e00ff */
[C---:B------:R-:W-:Y:S01]  /*42e0*/  ISETP.GT.U32.AND P1, PT, R59.reuse, R4, PT ;  /* 0x000000043b00720c */ /* 0x040fe20003f24070 */
[----:B------:R-:W-:Y:S01]  /*42f0*/  IMAD R49, R59, R16, R49 ;  /* 0x000000103b317224 */ /* 0x000fe200078e0231 */
[----:B------:R-:W-:Y:S01]  /*4300*/  IABS R47, R11 ;  /* 0x0000000b002f7213 */ /* 0x000fe20000000000 */
[----:B------:R-:W-:-:S06]  /*4310*/  IMAD.MOV R31, RZ, RZ, -R14 ;  /* 0x000000ffff1f7224 */ /* 0x000fcc00078e0a0e */
[----:B------:R-:W-:-:S04]  /*4320*/  @!P3 IMAD.IADD R50, R50, 0x1, -R59 ;  /* 0x000000013232b824 */ /* 0x000fc800078e0a3b */
[----:B------:R-:W-:Y:S01]  /*4330*/  @!P1 IMAD.IADD R4, R4, 0x1, -R59 ;  /* 0x0000000104049824 */ /* 0x000fe200078e0a3b */
[C---:B------:R-:W-:Y:S01]  /*4340*/  ISETP.GT.U32.AND P1, PT, R59.reuse, R49, PT ;  /* 0x000000313b00720c */ /* 0x040fe20003f24070 */
[----:B------:R-:W-:Y:S01]  /*4350*/  IMAD R51, R59, R31, R51 ;  /* 0x0000001f3b337224 */ /* 0x000fe200078e0233 */
[----:B------:R-:W-:Y:S01]  /*4360*/  IABS R16, R9 ;  /* 0x0000000900107213 */ /* 0x000fe20000000000 */
[----:B------:R-:W-:-:S04]  /*4370*/  IMAD.HI.U32 R31, R30, R47, RZ ;  /* 0x0000002f1e1f7227 */ /* 0x000fc800078e00ff */
[----:B------:R-:W-:Y:S02]  /*4380*/  IMAD.MOV R18, RZ, RZ, -R31 ;  /* 0x000000ffff127224 */ /* 0x000fe400078e0a1f */
[----:B------:R-:W-:-:S04]  /*4390*/  IMAD.MOV.U32 R31, RZ, RZ, R16 ;  /* 0x000000ffff1f7224 */ /* 0x000fc800078e0010 */
[----:B------:R-:W-:Y:S01]  /*43a0*/  @!P1 IMAD.IADD R49, R49, 0x1, -R59 ;  /* 0x0000000131319824 */ /* 0x000fe200078e0a3b */
[----:B------:R-:W-:Y:S01]  /*43b0*/  ISETP.GT.U32.AND P1, PT, R59, R51, PT ;  /* 0x000000333b00720c */ /* 0x000fe20003f24070 */
[----:B------:R-:W-:-:S12]  /*43c0*/  IMAD R47, R43, R18, R47 ;  /* 0x000000122b2f7224 */ /* 0x000fd800078e022f */
[----:B------:R-:W-:Y:S01]  /*43d0*/  @!P1 IMAD.IADD R51, R51, 0x1, -R59 ;  /* 0x0000000133339824 */ /* 0x000fe200078e0a3b */
[----:B------:R-:W-:Y:S01]  /*43e0*/  ISETP.GT.U32.AND P1, PT, R59, R5, PT ;  /* 0x000000053b00720c */ /* 0x000fe20003f24070 */
[----:B------:R-:W-:Y:S01]  /*43f0*/  @!P6 IMAD.MOV R55, RZ, RZ, -R55 ;  /* 0x000000ffff37e224 */ /* 0x000fe200078e0a37 */
[----:B------:R-:W-:Y:S01]  /*4400*/  IABS R14, R8 ;  /* 0x00000008000e7213 */ /* 0x000fe20000000000 */
[----:B------:R-:W-:Y:S01]  /*4410*/  IMAD.HI.U32 R18, R30, R31, RZ ;  /* 0x0000001f1e127227 */ /* 0x000fe200078e00ff */
[----:B--2---:R-:W-:-:S05]  /*4420*/  IABS R52, R3 ;  /* 0x0000000300347213 */ /* 0x004fca0000000000 */
[----:B------:R-:W-:-:S04]  /*4430*/  IMAD.HI.U32 R46, R46, R52, RZ ;  /* 0x000000342e2e7227 */ /* 0x000fc800078e00ff */
[----:B------:R-:W-:-:S04]  /*4440*/  IMAD.MOV R46, RZ, RZ, -R46 ;  /* 0x000000ffff2e7224 */ /* 0x000fc800078e0a2e */
[----:B------:R-:W-:-:S05]  /*4450*/  IMAD R52, R59, R46, R52 ;  /* 0x0000002e3b347224 */ /* 0x000fca00078e0234 */
[----:B------:R-:W-:Y:S02]  /*4460*/  ISETP.GT.U32.AND P3, PT, R59, R52, PT ;  /* 0x000000343b00720c */ /* 0x000fe40003f64070 */
[----:B------:R-:W-:-:S05]  /*4470*/  IABS R46, R10 ;  /* 0x0000000a002e7213 */ /* 0x000fca0000000000 */
[----:B------:R-:W-:-:S06]  /*4480*/  IMAD.HI.U32 R16, R30, R46, RZ ;  /* 0x0000002e1e107227 */ /* 0x000fcc00078e00ff */
[----:B------:R-:W-:Y:S01]  /*4490*/  @!P3 IMAD.IADD R52, R52, 0x1, -R59 ;  /* 0x000000013434b824 */ /* 0x000fe200078e0a3b */
[----:B------:R-:W-:Y:S01]  /*44a0*/  ISETP.GT.U32.AND P3, PT, R59, R50, PT ;  /* 0x000000323b00720c */ /* 0x000fe20003f64070 */
[----:B------:R-:W-:-:S04]  /*44b0*/  IMAD.MOV R16, RZ, RZ, -R16 ;  /* 0x000000ffff107224 */ /* 0x000fc800078e0a10 */
[----:B------:R-:W-:-:S08]  /*44c0*/  IMAD R46, R43, R16, R46 ;  /* 0x000000102b2e7224 */ /* 0x000fd000078e022e */
[--C-:B------:R-:W-:Y:S01]  /*44d0*/  @!P3 IMAD.IADD R50, R50, 0x1, -R59.reuse ;  /* 0x000000013232b824 */ /* 0x100fe200078e0a3b */
[----:B------:R-:W-:Y:S01]  /*44e0*/  ISETP.GT.U32.AND P3, PT, R43, R46, PT ;  /* 0x0000002e2b00720c */ /* 0x000fe20003f64070 */
[----:B------:R-:W-:Y:S01]  /*44f0*/  @!P1 IMAD.IADD R5, R5, 0x1, -R59 ;  /* 0x0000000105059824 */ /* 0x000fe200078e0a3b */
[----:B------:R-:W-:Y:S01]  /*4500*/  ISETP.GT.U32.AND P6, PT, R59, R52, PT ;  /* 0x000000343b00720c */ /* 0x000fe20003fc4070 */
[----:B------:R-:W-:Y:S01]  /*4510*/  @!P0 IMAD.MOV R53, RZ, RZ, -R53 ;  /* 0x000000ffff358224 */ /* 0x000fe200078e0a35 */
[----:B------:R-:W-:Y:S02]  /*4520*/  ISETP.GT.U32.AND P1, PT, R43, R47, PT ;  /* 0x0000002f2b00720c */ /* 0x000fe40003f24070 */
[----:B------:R-:W-:-:S07]  /*4530*/  ISETP.GT.U32.AND P0, PT, R59, R49, PT ;  /* 0x000000313b00720c */ /* 0x000fce0003f04070 */
[----:B------:R-:W-:Y:S01]  /*4540*/  @!P3 IMAD.IADD R46, R46, 0x1, -R43 ;  /* 0x000000012e2eb824 */ /* 0x000fe200078e0a2b */
[----:B------:R-:W-:Y:S02]  /*4550*/  ISETP.GE.AND P3, PT, R60, RZ, PT ;  /* 0x000000ff3c00720c */ /* 0x000fe40003f66270 */
[----:B------:R-:W0:Y:S01]  /*4560*/  S2R R60, SR_TID.X ;  /* 0x00000000003c7919 */ /* 0x000e220000002100 */
[----:B------:R-:W-:-:S04]  /*4570*/  IMAD.HI.U32 R16, R30, R14, RZ ;  /* 0x0000000e1e107227 */ /* 0x000fc800078e00ff */
[----:B------:R-:W-:Y:S02]  /*4580*/  IMAD.MOV R30, RZ, RZ, -R18 ;  /* 0x000000ffff1e7224 */ /* 0x000fe400078e0a12 */
[----:B------:R-:W-:Y:S01]  /*4590*/  @!P5 IMAD.MOV R54, RZ, RZ, -R54 ;  /* 0x000000ffff36d224 */ /* 0x000fe200078e0a36 */
[----:B------:R-:W-:Y:S01]  /*45a0*/  ISETP.GT.U32.AND P5, PT, R59, R51, PT ;  /* 0x000000333b00720c */ /* 0x000fe20003fa4070 */
[C---:B------:R-:W-:Y:S01]  /*45b0*/  IMAD R31, R43.reuse, R30, R31 ;  /* 0x0000001e2b1f7224 */ /* 0x040fe200078e021f */
[----:B------:R-:W2:Y:S01]  /*45c0*/  LDL.LU R18, [R1+0xc38] ;  /* 0x000c380001127983 */ /* 0x000ea20000300800 */
[----:B------:R-:W-:Y:S02]  /*45d0*/  IMAD.MOV R30, RZ, RZ, -R16 ;  /* 0x000000ffff1e7224 */ /* 0x000fe400078e0a10 */
[----:B------:R-:W-:Y:S01]  /*45e0*/  @!P6 IMAD.IADD R52, R52, 0x1, -R59 ;  /* 0x000000013434e824 */ /* 0x000fe200078e0a3b */
[----:B------:R-:W-:Y:S01]  /*45f0*/  ISETP.GT.U32.AND P6, PT, R43, R31, PT ;  /* 0x0000001f2b00720c */ /* 0x000fe20003fc4070 */
[----:B------:R-:W-:-:S02]  /*4600*/  @!P1 IMAD.IADD R47, R47, 0x1, -R43 ;  /* 0x000000012f2f9824 */ /* 0x000fc400078e0a2b */
[--C-:B------:R-:W-:Y:S01]  /*4610*/  @!P0 IMAD.IADD R49, R49, 0x1, -R59.reuse ;  /* 0x0000000131318824 */ /* 0x100fe200078e0a3b */
[----:B------:R-:W-:Y:S01]  /*4620*/  ISETP.GE.AND P0, PT, R17, RZ, PT ;  /* 0x000000ff1100720c */ /* 0x000fe20003f06270 */
[C---:B------:R-:W-:Y:S02]  /*4630*/  IMAD R30, R43.reuse, R30, R14 ;  /* 0x0000001e2b1e7224 */ /* 0x040fe400078e020e */
[----:B------:R-:W-:Y:S01]  /*4640*/  @!P4 IMAD.MOV R48, RZ, RZ, -R48 ;  /* 0x000000ffff30c224 */ /* 0x000fe200078e0a30 */
[C---:B------:R-:W-:Y:S01]  /*4650*/  ISETP.GT.U32.AND P4, PT, R43.reuse, R47, PT ;  /* 0x0000002f2b00720c */ /* 0x040fe20003f84070 */
[----:B------:R-:W-:Y:S01]  /*4660*/  @!P2 IMAD.MOV R56, RZ, RZ, -R56 ;  /* 0x000000ffff38a224 */ /* 0x000fe200078e0a38 */
[----:B------:R-:W-:Y:S01]  /*4670*/  ISETP.GT.U32.AND P2, PT, R43, R30, PT ;  /* 0x0000001e2b00720c */ /* 0x000fe20003f44070 */
[----:B------:R-:W-:Y:S01]  /*4680*/  @!P5 IMAD.IADD R51, R51, 0x1, -R59 ;  /* 0x000000013333d824 */ /* 0x000fe200078e0a3b */
[----:B------:R-:W-:Y:S01]  /*4690*/  ISETP.GE.AND P5, PT, R15, RZ, PT ;  /* 0x000000ff0f00720c */ /* 0x000fe20003fa6270 */
[--C-:B------:R-:W-:Y:S01]  /*46a0*/  @!P6 IMAD.IADD R31, R31, 0x1, -R43.reuse ;  /* 0x000000011f1fe824 */ /* 0x100fe200078e0a2b */
[----:B------:R-:W-:Y:S01]  /*46b0*/  ISETP.GE.AND P6, PT, R6, RZ, PT ;  /* 0x000000ff0600720c */ /* 0x000fe20003fc6270 */
[----:B------:R-:W3:Y:S01]  /*46c0*/  LDL.LU R17, [R1+0xc34] ;  /* 0x000c340001117983 */ /* 0x000ee20000300800 */
[----:B------:R-:W-:Y:S01]  /*46d0*/  ISETP.GE.AND P1, PT, R12, RZ, PT ;  /* 0x000000ff0c00720c */ /* 0x000fe20003f26270 */
[----:B------:R-:W-:Y:S01]  /*46e0*/  @!P0 IMAD.MOV R58, RZ, RZ, -R58 ;  /* 0x000000ffff3a8224 */ /* 0x000fe200078e0a3a */
[C---:B0-----:R-:W-:Y:S01]  /*46f0*/  LOP3.LUT R6, R60.reuse, 0x7, RZ, 0xc0, !PT ;  /* 0x000000073c067812 */ /* 0x041fe200078ec0ff */
[----:B------:R-:W-:Y:S01]  /*4700*/  IMAD.SHL.U32 R12, R60, 0x8, RZ ;  /* 0x000000083c0c7824 */ /* 0x000fe200078e00ff */
[----:B------:R-:W-:Y:S01]  /*4710*/  ISETP.GT.U32.AND P0, PT, R43, R46, PT ;  /* 0x0000002e2b00720c */ /* 0x000fe20003f04070 */
[--C-:B------:R-:W-:Y:S01]  /*4720*/  @!P4 IMAD.IADD R47, R47, 0x1, -R43.reuse ;  /* 0x000000012f2fc824 */ /* 0x100fe200078e0a2b */
[----:B------:R-:W-:Y:S01]  /*4730*/  ISETP.GE.AND P4, PT, R7, RZ, PT ;  /* 0x000000ff0700720c */ /* 0x000fe20003f86270 */
[----:B------:R-:W-:Y:S01]  /*4740*/  @!P2 IMAD.IADD R30, R30, 0x1, -R43 ;  /* 0x000000011e1ea824 */ /* 0x000fe200078e0a2b */
[----:B------:R-:W-:Y:S01]  /*4750*/  LOP3.LUT R12, R12, 0x30, RZ, 0xc0, !PT ;  /* 0x000000300c0c7812 */ /* 0x000fe200078ec0ff */
[----:B------:R-:W-:Y:S01]  /*4760*/  @!P5 IMAD.MOV R57, RZ, RZ, -R57 ;  /* 0x000000ffff39d224 */ /* 0x000fe200078e0a39 */
[C---:B------:R-:W-:Y:S01]  /*4770*/  ISETP.GT.U32.AND P5, PT, R43.reuse, R31, PT ;  /* 0x0000001f2b00720c */ /* 0x040fe20003fa4070 */
[----:B------:R-:W-:Y:S01]  /*4780*/  IMAD.SHL.U32 R7, R60, 0x2, RZ ;  /* 0x000000023c077824 */ /* 0x000fe200078e00ff */
[----:B------:R-:W4:Y:S01]  /*4790*/  LDL.LU R16, [R1+0xc30] ;  /* 0x000c300001107983 */ /* 0x000f220000300800 */
[----:B------:R-:W-:Y:S01]  /*47a0*/  IMAD R59, R6, 0x110, RZ ;  /* 0x00000110063b7824 */ /* 0x000fe200078e02ff */
[----:B------:R-:W-:Y:S01]  /*47b0*/  ISETP.GT.U32.AND P2, PT, R43, R30, PT ;  /* 0x0000001e2b00720c */ /* 0x000fe20003f44070 */
[----:B------:R-:W-:Y:S01]  /*47c0*/  IMAD.SHL.U32 R60, R60, 0x80, RZ ;  /* 0x000000803c3c7824 */ /* 0x000fe200078e00ff */
[----:B------:R-:W2:Y:S01]  /*47d0*/  LDL.LU R15, [R1+0xc2c] ;  /* 0x000c2c00010f7983 */ /* 0x000ea20000300800 */
[----:B------:R-:W-:Y:S01]  /*47e0*/  IMAD R6, R6, 0x40, R12 ;  /* 0x0000004006067824 */ /* 0x000fe200078e020c */
[----:B------:R-:W-:Y:S01]  /*47f0*/  LOP3.LUT R59, R59, 0x10, R7, 0x78, !PT ;  /* 0x000000103b3b7812 */ /* 0x000fe200078e7807 */
[----:B------:R-:W-:Y:S01]  /*4800*/  @!P0 IMAD.IADD R46, R46, 0x1, -R43 ;  /* 0x000000012e2e8824 */ /* 0x000fe200078e0a2b */
[----:B------:R-:W2:Y:S01]  /*4810*/  LDL.LU R14, [R1+0xc28] ;  /* 0x000c2800010e7983 */ /* 0x000ea20000300800 */
[----:B------:R-:W-:-:S02]  /*4820*/  ISETP.GE.AND P0, PT, R13, RZ, PT ;  /* 0x000000ff0d00720c */ /* 0x000fc40003f06270 */
[----:B------:R-:W-:Y:S01]  /*4830*/  LOP3.LUT R60, R59, 0x800, R60, 0xf8, !PT ;  /* 0x000008003b3c7812 */ /* 0x000fe200078ef83c */
[----:B------:R-:W2:Y:S01]  /*4840*/  LDL.LU R13, [R1+0xc24] ;  /* 0x000c2400010d7983 */ /* 0x000ea20000300800 */
[----:B------:R-:W-:Y:S01]  /*4850*/  LOP3.LUT R59, R6, 0x30, R7, 0x78, !PT ;  /* 0x00000030063b7812 */ /* 0x000fe200078e7807 */
[----:B------:R-:W-:Y:S02]  /*4860*/  @!P5 IMAD.IADD R31, R31, 0x1, -R43 ;  /* 0x000000011f1fd824 */ /* 0x000fe400078e0a2b */
[----:B------:R-:W2:Y:S01]  /*4870*/  LDL.LU R12, [R1+0xc20] ;  /* 0x000c2000010c7983 */ /* 0x000ea20000300800 */
[----:B------:R-:W-:-:S03]  /*4880*/  ISETP.GE.AND P5, PT, R61, RZ, PT ;  /* 0x000000ff3d00720c */ /* 0x000fc60003fa6270 */
[----:B------:R-:W2:Y:S01]  /*4890*/  LDL.LU R7, [R1+0x20] ;  /* 0x0000200001077983 */ /* 0x000ea20000300800 */
[----:B------:R-:W-:-:S03]  /*48a0*/  @!P2 IMAD.IADD R30, R30, 0x1, -R43 ;  /* 0x000000011e1ea824 */ /* 0x000fc600078e0a2b */
[----:B------:R-:W2:Y:S01]  /*48b0*/  LDL.LU R6, [R1+0x10] ;  /* 0x0000100001067983 */ /* 0x000ea20000300800 */
[----:B------:R-:W-:-:S03]  /*48c0*/  @!P1 IMAD.MOV R0, RZ, RZ, -R0 ;  /* 0x000000ffff009224 */ /* 0x000fc600078e0a00 */
[----:B------:R-:W2:Y:S01]  /*48d0*/  LDL.LU R60, [R1+0xc] ;  /* 0x00000c00013c7983 */ /* 0x000ea20000300800 */
[----:B------:R-:W-:-:S03]  /*48e0*/  ISETP.GE.AND P1, PT, R3, RZ, PT ;  /* 0x000000ff0300720c */ /* 0x000fc60003f26270 */
[----:B------:R-:W2:Y:S04]  /*48f0*/  LDL.LU R61, [R1+0x8] ;  /* 0x00000800013d7983 */ /* 0x000ea80000300800 */
[----:B------:R-:W2:Y:S04]  /*4900*/  LDL.LU R59, [R1] ;  /* 0x00000000013b7983 */ /* 0x000ea80000300800 */
[----:B------:R-:W2:Y:S04]  /*4910*/  LDL.LU R43, [R1+0x4] ;  /* 0x00000400012b7983 */ /* 0x000ea80000300800 */
[----:B------:R-:W2:Y:S01]  /*4920*/  LDL.LU R3, [R1+0xc1c] ;  /* 0x000c1c0001037983 */ /* 0x000ea20000300800 */
[----:B------:R-:W-:Y:S01]  /*4930*/  @!P3 IMAD.MOV R4, RZ, RZ, -R4 ;  /* 0x000000ffff04b224 */ /* 0x000fe200078e0a04 */
[----:B------:R-:W-:Y:S01]  /*4940*/  ISETP.GE.AND P3, PT, R11, RZ, PT ;  /* 0x000000ff0b00720c */ /* 0x000fe20003f66270 */
[----:B------:R-:W-:Y:S01]  /*4950*/  @!P4 IMAD.MOV R49, RZ, RZ, -R49 ;  /* 0x000000ffff31c224 */ /* 0x000fe200078e0a31 */
[----:B------:R-:W3:Y:S01]  /*4960*/  LDL.LU R11, [R1+0xc18] ;  /* 0x000c1800010b7983 */ /* 0x000ee20000300800 */
[----:B------:R-:W-:Y:S01]  /*4970*/  ISETP.GE.AND P4, PT, R10, RZ, PT ;  /* 0x000000ff0a00720c */ /* 0x000fe20003f86270 */
[----:B------:R-:W-:Y:S01]  /*4980*/  @!P0 IMAD.MOV R50, RZ, RZ, -R50 ;  /* 0x000000ffff328224 */ /* 0x000fe200078e0a32 */
[----:B------:R-:W-:Y:S01]  /*4990*/  ISETP.GE.AND P0, PT, R9, RZ, PT ;  /* 0x000000ff0900720c */ /* 0x000fe20003f06270 */
[----:B------:R-:W3:Y:S01]  /*49a0*/  LDL.LU R10, [R1+0xc14] ;  /* 0x000c1400010a7983 */ /* 0x000ee20000300800 */
[----:B------:R-:W-:Y:S01]  /*49b0*/  @!P5 IMAD.MOV R51, RZ, RZ, -R51 ;  /* 0x000000ffff33d224 */ /* 0x000fe200078e0a33 */
[----:B------:R-:W-:-:S02]  /*49c0*/  ISETP.GE.AND P5, PT, R8, RZ, PT ;  /* 0x000000ff0800720c */ /* 0x000fc40003fa6270 */
[----:B------:R-:W3:Y:S04]  /*49d0*/  LDL.LU R9, [R1+0xc10] ;  /* 0x000c100001097983 */ /* 0x000ee80000300800 */
[----:B------:R-:W3:Y:S01]  /*49e0*/  LDL.LU R8, [R1+0xc0c] ;  /* 0x000c0c0001087983 */ /* 0x000ee20000300800 */
[----:B--2---:R-:W-:Y:S02]  /*49f0*/  ISETP.NE.AND P2, PT, R3, RZ, PT ;  /* 0x000000ff0300720c */ /* 0x004fe40003f45270 */
[----:B------:R-:W-:-:S04]  /*4a00*/  LOP3.LUT R3, RZ, R3, RZ, 0x33, !PT ;  /* 0x00000003ff037212 */ /* 0x000fc800078e33ff */
[C---:B------:R-:W-:Y:S02]  /*4a10*/  SEL R7, R3.reuse, R7, !P2 ;  /* 0x0000000703077207 */ /* 0x040fe40005000000 */
[C---:B------:R-:W-:Y:S02]  /*4a20*/  SEL R6, R3.reuse, R6, !P2 ;  /* 0x0000000603067207 */ /* 0x040fe40005000000 */
[C---:B------:R-:W-:Y:S01]  /*4a30*/  SEL R60, R3.reuse, R60, !P2 ;  /* 0x0000003c033c7207 */ /* 0x040fe20005000000 */
[----:B------:R0:W-:Y:S01]  /*4a40*/  STL [R1+0x78], R7 ;  /* 0x0000780701007387 */ /* 0x0001e20000100800 */
[----:B------:R-:W-:-:S03]  /*4a50*/  SEL R61, R3, R61, !P2 ;  /* 0x0000003d033d7207 */ /* 0x000fc60005000000 */
[----:B0-----:R-:W2:Y:S04]  /*4a60*/  LDL.LU R7, [R1+0xc08] ;  /* 0x000c080001077983 */ /* 0x001ea80000300800 */
[----:B------:R0:W-:Y:S04]  /*4a70*/  STL [R1+0x74], R6 ;  /* 0x0000740601007387 */ /* 0x0001e80000100800 */
[----:B0-----:R-:W2:Y:S04]  /*4a80*/  LDL.LU R6, [R1+0xc04] ;  /* 0x000c040001067983 */ /* 0x001ea80000300800 */
[----:B------:R0:W-:Y:S04]  /*4a90*/  STL [R1+0x70], R60 ;  /* 0x0000703c01007387 */ /* 0x0001e80000100800 */
[----:B0-----:R-:W4:Y:S04]  /*4aa0*/  LDL.LU R60, [R1+0xc00] ;  /* 0x000c0000013c7983 */ /* 0x001f280000300800 */
[----:B------:R0:W-:Y:S04]  /*4ab0*/  STL [R1+0x6c], R61 ;  /* 0x00006c3d01007387 */ /* 0x0001e80000100800 */
[----:B0-----:R-:W4:Y:S01]  /*4ac0*/  LDL.LU R61, [R1+0xbfc] ;  /* 0x000bfc00013d7983 */ /* 0x001f220000300800 */
[----:B------:R-:W-:-:S05]  /*4ad0*/  SEL R43, R3, R43, !P2 ;  /* 0x0000002b032b7207 */ /* 0x000fca0005000000 */
[----:B------:R0:W-:Y:S01]  /*4ae0*/  STL [R1+0x68], R43 ;  /* 0x0000682b01007387 */ /* 0x0001e20000100800 */
[C---:B---3--:R-:W-:Y:S02]  /*4af0*/  SEL R8, R3.reuse, R8, !P2 ;  /* 0x0000000803087207 */ /* 0x048fe40005000000 */
[----:B0-----:R-:W-:-:S05]  /*4b00*/  SEL R43, R3, R59, !P2 ;  /* 0x0000003b032b7207 */ /* 0x001fca0005000000 */
[----:B------:R2:W-:Y:S01]  /*4b10*/  STL [R1+0x64], R43 ;  /* 0x0000642b01007387 */ /* 0x0005e20000100800 */
[C---:B------:R-:W-:Y:S02]  /*4b20*/  SEL R9, R3.reuse, R9, !P2 ;  /* 0x0000000903097207 */ /* 0x040fe40005000000 */
[C---:B--2---:R-:W-:Y:S02]  /*4b30*/  SEL R43, R3.reuse, R6, !P2 ;  /* 0x00000006032b7207 */ /* 0x044fe40005000000 */
[C---:B------:R-:W-:Y:S02]  /*4b40*/  SEL R6, R3.reuse, R7, !P2 ;  /* 0x0000000703067207 */ /* 0x040fe40005000000 */
[C---:B------:R-:W-:Y:S02]  /*4b50*/  SEL R7, R3.reuse, R10, !P2 ;  /* 0x0000000a03077207 */ /* 0x040fe40005000000 */
[C---:B----4-:R-:W-:Y:S02]  /*4b60*/  SEL R59, R3.reuse, R60, !P2 ;  /* 0x0000003c033b7207 */ /* 0x050fe40005000000 */
[----:B------:R-:W-:-:S05]  /*4b70*/  SEL R61, R3, R61, !P2 ;  /* 0x0000003d033d7207 */ /* 0x000fca0005000000 */
[----:B------:R-:W-:Y:S04]  /*4b80*/  STL [R1+0x60], R61 ;  /* 0x0000603d01007387 */ /* 0x000fe80000100800 */
[----:B------:R-:W-:Y:S04]  /*4b90*/  STL [R1+0x5c], R59 ;  /* 0x00005c3b01007387 */ /* 0x000fe80000100800 */
[----:B------:R-:W-:Y:S04]  /*4ba0*/  STL [R1+0x58], R43 ;  /* 0x0000582b01007387 */ /* 0x000fe80000100800 */
[----:B------:R0:W-:Y:S04]  /*4bb0*/  STL [R1+0x54], R8 ;  /* 0x0000540801007387 */ /* 0x0001e80000100800 */
[----:B------:R1:W-:Y:S01]  /*4bc0*/  STL [R1+0x50], R9 ;  /* 0x0000500901007387 */ /* 0x0003e20000100800 */
[----:B0-----:R-:W-:-:S03]  /*4bd0*/  SEL R8, R3, R11, !P2 ;  /* 0x0000000b03087207 */ /* 0x001fc60005000000 */
[----:B------:R0:W-:Y:S01]  /*4be0*/  STL [R1+0x4c], R7 ;  /* 0x00004c0701007387 */ /* 0x0001e20000100800 */
[----:B-1----:R-:W-:-:S03]  /*4bf0*/  SEL R9, R3, R12, !P2 ;  /* 0x0000000c03097207 */ /* 0x002fc60005000000 */
        /* <DEDUP_REMOVED lines=18> */
[----:B-1----:R-:W2:Y:S04]  /*4d20*/  LDL.LU R7, [R1+0x24] ;  /* 0x0000240001077983 */ /* 0x002ea80000300800 */
[----:B------:R0:W-:Y:S04]  /*4d30*/  STL [R1+0x10], R8 ;  /* 0x0000100801007387 */ /* 0x0001e80000100800 */
[----:B0-----:R-:W3:Y:S04]  /*4d40*/  LDL.LU R8, [R1+0x28] ;  /* 0x0000280001087983 */ /* 0x001ee80000300800 */
[----:B------:R0:W-:Y:S04]  /*4d50*/  STL [R1+0xc], R9 ;  /* 0x00000c0901007387 */ /* 0x0001e80000100800 */
[----:B0-----:R-:W4:Y:S04]  /*4d60*/  LDL.LU R9, [R1+0x2c] ;  /* 0x00002c0001097983 */ /* 0x001f280000300800 */
[----:B------:R-:W4:Y:S04]  /*4d70*/  LDL.LU R10, [R1+0x34] ;  /* 0x00003400010a7983 */ /* 0x000f280000300800 */
[----:B------:R-:W4:Y:S01]  /*4d80*/  LDL.LU R11, [R1+0x30] ;  /* 0x00003000010b7983 */ /* 0x000f220000300800 */
[----:B------:R-:W-:-:S02]  /*4d90*/  SEL R60, R3, R26, !P2 ;  /* 0x0000001a033c7207 */ /* 0x000fc40005000000 */
[----:B------:R-:W0:Y:S01]  /*4da0*/  S2R R26, SR_TID.X ;  /* 0x00000000001a7919 */ /* 0x000e220000002100 */
[C---:B------:R-:W-:Y:S02]  /*4db0*/  SEL R14, R3.reuse, R22, !P2 ;  /* 0x00000016030e7207 */ /* 0x040fe40005000000 */
[C---:B------:R-:W-:Y:S02]  /*4dc0*/  SEL R13, R3.reuse, R23, !P2 ;  /* 0x00000017030d7207 */ /* 0x040fe40005000000 */
[C---:B------:R-:W-:Y:S02]  /*4dd0*/  SEL R61, R3.reuse, R25, !P2 ;  /* 0x00000019033d7207 */ /* 0x040fe40005000000 */
[C---:B------:R-:W-:Y:S01]  /*4de0*/  SEL R12, R3.reuse, R24, !P2 ;  /* 0x00000018030c7207 */ /* 0x040fe20005000000 */
[----:B------:R1:W-:Y:S01]  /*4df0*/  STL [R1+0x8], R14 ;  /* 0x0000080e01007387 */ /* 0x0003e20000100800 */
[C---:B------:R-:W-:Y:S02]  /*4e00*/  SEL R59, R3.reuse, R27, !P2 ;  /* 0x0000001b033b7207 */ /* 0x040fe40005000000 */
[C---:B------:R-:W-:Y:S01]  /*4e10*/  SEL R43, R3.reuse, R28, !P2 ;  /* 0x0000001c032b7207 */ /* 0x040fe20005000000 */
[----:B------:R0:W-:Y:S01]  /*4e20*/  STL [R1+0x4], R13 ;  /* 0x0000040d01007387 */ /* 0x0001e20000100800 */
[----:B------:R-:W-:-:S02]  /*4e30*/  SEL R29, R3, R29, !P2 ;  /* 0x0000001d031d7207 */ /* 0x000fc40005000000 */
[C---:B------:R-:W-:Y:S01]  /*4e40*/  SEL R32, R3.reuse, R32, !P2 ;  /* 0x0000002003207207 */ /* 0x040fe20005000000 */
[----:B------:R-:W-:Y:S01]  /*4e50*/  STL [R1+0xbdc], R61 ;  /* 0x000bdc3d01007387 */ /* 0x000fe20000100800 */
[----:B------:R-:W-:-:S03]  /*4e60*/  SEL R33, R3, R33, !P2 ;  /* 0x0000002103217207 */ /* 0x000fc60005000000 */
[----:B------:R0:W-:Y:S01]  /*4e70*/  STL [R1], R12 ;  /* 0x0000000c01007387 */ /* 0x0001e20000100800 */
[----:B------:R-:W-:-:S03]  /*4e80*/  SEL R34, R3, R34, !P2 ;  /* 0x0000002203227207 */ /* 0x000fc60005000000 */
[----:B------:R-:W-:Y:S04]  /*4e90*/  STL [R1+0xbe0], R60 ;  /* 0x000be03c01007387 */ /* 0x000fe80000100800 */
[----:B------:R-:W-:Y:S04]  /*4ea0*/  STL [R1+0xbe4], R59 ;  /* 0x000be43b01007387 */ /* 0x000fe80000100800 */
[----:B------:R-:W-:Y:S04]  /*4eb0*/  STL [R1+0xbe8], R43 ;  /* 0x000be82b01007387 */ /* 0x000fe80000100800 */
[----:B------:R-:W-:Y:S04]  /*4ec0*/  STL [R1+0xbec], R29 ;  /* 0x000bec1d01007387 */ /* 0x000fe80000100800 */
[----:B------:R-:W-:Y:S04]  /*4ed0*/  STL [R1+0xbf0], R32 ;  /* 0x000bf02001007387 */ /* 0x000fe80000100800 */
[----:B------:R-:W-:Y:S04]  /*4ee0*/  STL [R1+0xbf4], R33 ;  /* 0x000bf42101007387 */ /* 0x000fe80000100800 */
[----:B------:R0:W-:Y:S04]  /*4ef0*/  STL [R1+0xbf8], R34 ;  /* 0x000bf82201007387 */ /* 0x0001e80000100800 */
[----:B------:R-:W4:Y:S04]  /*4f00*/  LDL.LU R23, [R1+0x78] ;  /* 0x0000780001177983 */ /* 0x000f280000300800 */
[----:B------:R-:W4:Y:S04]  /*4f10*/  LDL.LU R22, [R1+0x74] ;  /* 0x0000740001167983 */ /* 0x000f280000300800 */
[----:B------:R-:W4:Y:S04]  /*4f20*/  LDL.LU R20, [R1+0x70] ;  /* 0x0000700001147983 */ /* 0x000f280000300800 */
[----:B------:R-:W4:Y:S04]  /*4f30*/  LDL.LU R17, [R1+0x6c] ;  /* 0x00006c0001117983 */ /* 0x000f280000300800 */
[----:B------:R-:W4:Y:S04]  /*4f40*/  LDL.LU R16, [R1+0x68] ;  /* 0x0000680001107983 */ /* 0x000f280000300800 */
[----:B------:R-:W4:Y:S04]  /*4f50*/  LDL.LU R15, [R1+0x64] ;  /* 0x00006400010f7983 */ /* 0x000f280000300800 */
[----:B-1----:R-:W4:Y:S01]  /*4f60*/  LDL.LU R14, [R1+0x60] ;  /* 0x00006000010e7983 */ /* 0x002f220000300800 */
[----:B0-----:R-:W-:-:S03]  /*4f70*/  LOP3.LUT R26, R26, 0x1f, RZ, 0xc0, !PT ;  /* 0x0000001f1a1a7812 */ /* 0x001fc600078ec0ff */
[----:B------:R-:W4:Y:S04]  /*4f80*/  LDL.LU R13, [R1+0x5c] ;  /* 0x00005c00010d7983 */ /* 0x000f280000300800 */
[----:B------:R-:W4:Y:S04]  /*4f90*/  LDL.LU R12, [R1+0x58] ;  /* 0x00005800010c7983 */ /* 0x000f280000300800 */
[----:B------:R-:W4:Y:S04]  /*4fa0*/  LDL.LU R24, [R1+0x48] ;  /* 0x0000480001187983 */ /* 0x000f280000300800 */
[----:B------:R-:W4:Y:S01]  /*4fb0*/  LDL.LU R25, [R1+0x44] ;  /* 0x0000440001197983 */ /* 0x000f220000300800 */
[----:B------:R-:W-:-:S03]  /*4fc0*/  @!P6 IMAD.MOV R5, RZ, RZ, -R5 ;  /* 0x000000ffff05e224 */ /* 0x000fc600078e0a05 */
[----:B------:R-:W4:Y:S01]  /*4fd0*/  LDL.LU R34, [R1+0x14] ;  /* 0x0000140001227983 */ /* 0x000f220000300800 */
[----:B------:R-:W-:-:S03]  /*4fe0*/  @!P1 IMAD.MOV R52, RZ, RZ, -R52 ;  /* 0x000000ffff349224 */ /* 0x000fc600078e0a34 */
[----:B------:R-:W4:Y:S01]  /*4ff0*/  LDL.LU R33, [R1+0x20] ;  /* 0x0000200001217983 */ /* 0x000f220000300800 */
[----:B------:R-:W-:-:S03]  /*5000*/  IMAD R26, R26, UR6, RZ ;  /* 0x000000061a1a7c24 */ /* 0x000fc6000f8e02ff */
[----:B------:R-:W4:Y:S04]  /*5010*/  LDL.LU R32, [R1+0x1c] ;  /* 0x00001c0001207983 */ /* 0x000f280000300800 */
[----:B------:R-:W4:Y:S01]  /*5020*/  LDL.LU R29, [R1+0x18] ;  /* 0x00001800011d7983 */ /* 0x000f220000300800 */
[----:B------:R-:W-:-:S03]  /*5030*/  SEL R18, R3, R0, !P2 ;  /* 0x0000000003127207 */ /* 0x000fc60005000000 */
[----:B------:R-:W4:Y:S01]  /*5040*/  LDL.LU R43, [R1+0x10] ;  /* 0x00001000012b7983 */ /* 0x000f220000300800 */
[----:B------:R-:W-:-:S03]  /*5050*/  SEL R19, R3, R4, !P2 ;  /* 0x0000000403137207 */ /* 0x000fc60005000000 */
[----:B------:R-:W4:Y:S01]  /*5060*/  LDL.LU R59, [R1+0xc] ;  /* 0x00000c00013b7983 */ /* 0x000f220000300800 */
[----:B------:R-:W-:-:S03]  /*5070*/  SEL R35, R3, R35, !P2 ;  /* 0x0000002303237207 */ /* 0x000fc60005000000 */
[----:B------:R-:W4:Y:S01]  /*5080*/  LDL.LU R60, [R1+0x8] ;  /* 0x00000800013c7983 */ /* 0x000f220000300800 */
[C---:B------:R-:W-:Y:S02]  /*5090*/  SEL R36, R3.reuse, R36, !P2 ;  /* 0x0000002403247207 */ /* 0x040fe40005000000 */
[C---:B------:R-:W-:Y:S01]  /*50a0*/  SEL R37, R3.reuse, R37, !P2 ;  /* 0x0000002503257207 */ /* 0x040fe20005000000 */
[----:B------:R-:W4:Y:S01]  /*50b0*/  LDL.LU R61, [R1+0x4] ;  /* 0x00000400013d7983 */ /* 0x000f220000300800 */
[C---:B------:R-:W-:Y:S02]  /*50c0*/  SEL R38, R3.reuse, R38, !P2 ;  /* 0x0000002603267207 */ /* 0x040fe40005000000 */
[C---:B------:R-:W-:Y:S01]  /*50d0*/  SEL R39, R3.reuse, R39, !P2 ;  /* 0x0000002703277207 */ /* 0x040fe20005000000 */
[----:B------:R-:W4:Y:S01]  /*50e0*/  LDL.LU R4, [R1+0x50] ;  /* 0x0000500001047983 */ /* 0x000f220000300800 */
[C---:B------:R-:W-:Y:S02]  /*50f0*/  SEL R40, R3.reuse, R40, !P2 ;  /* 0x0000002803287207 */ /* 0x040fe40005000000 */
[----:B------:R-:W-:-:S02]  /*5100*/  SEL R41, R3, R41, !P2 ;  /* 0x0000002903297207 */ /* 0x000fc40005000000 */
[C---:B------:R-:W-:Y:S02]  /*5110*/  SEL R42, R3.reuse, R42, !P2 ;  /* 0x0000002a032a7207 */ /* 0x040fe40005000000 */
[C---:B------:R-:W-:Y:S02]  /*5120*/  SEL R44, R3.reuse, R44, !P2 ;  /* 0x0000002c032c7207 */ /* 0x040fe40005000000 */
[C---:B------:R-:W-:Y:S02]  /*5130*/  SEL R45, R3.reuse, R45, !P2 ;  /* 0x0000002d032d7207 */ /* 0x040fe40005000000 */
[C---:B------:R-:W-:Y:S02]  /*5140*/  SEL R53, R3.reuse, R53, !P2 ;  /* 0x0000003503357207 */ /* 0x040fe40005000000 */
[C---:B------:R-:W-:Y:S02]  /*5150*/  SEL R54, R3.reuse, R54, !P2 ;  /* 0x0000003603367207 */ /* 0x040fe40005000000 */
[----:B------:R-:W-:-:S02]  /*5160*/  SEL R55, R3, R55, !P2 ;  /* 0x0000003703377207 */ /* 0x000fc40005000000 */
[C---:B------:R-:W-:Y:S02]  /*5170*/  SEL R56, R3.reuse, R56, !P2 ;  /* 0x0000003803387207 */ /* 0x040fe40005000000 */
[C---:B------:R-:W-:Y:S02]  /*5180*/  SEL R48, R3.reuse, R48, !P2 ;  /* 0x0000003003307207 */ /* 0x040fe40005000000 */
[C---:B------:R-:W-:Y:S02]  /*5190*/  SEL R58, R3.reuse, R58, !P2 ;  /* 0x0000003a033a7207 */ /* 0x040fe40005000000 */
[C---:B------:R-:W-:Y:S02]  /*51a0*/  SEL R57, R3.reuse, R57, !P2 ;  /* 0x0000003903397207 */ /* 0x040fe40005000000 */
[C---:B------:R-:W-:Y:S02]  /*51b0*/  SEL R21, R3.reuse, R5, !P2 ;  /* 0x0000000503157207 */ /* 0x040fe40005000000 */
[C---:B------:R-:W-:Y:S01]  /*51c0*/  SEL R49, R3.reuse, R49, !P2 ;  /* 0x0000003103317207 */ /* 0x040fe20005000000 */
[----:B------:R-:W4:Y:S01]  /*51d0*/  LDL.LU R5, [R1+0x54] ;  /* 0x0000540001057983 */ /* 0x000f220000300800 */
[----:B------:R-:W-:-:S02]  /*51e0*/  SEL R50, R3, R50, !P2 ;  /* 0x0000003203327207 */ /* 0x000fc40005000000 */
[C---:B------:R-:W-:Y:S02]  /*51f0*/  SEL R51, R3.reuse, R51, !P2 ;  /* 0x0000003303337207 */ /* 0x040fe40005000000 */
[C---:B------:R-:W-:Y:S02]  /*5200*/  SEL R52, R3.reuse, R52, !P2 ;  /* 0x0000003403347207 */ /* 0x040fe40005000000 */
[----:B------:R-:W-:Y:S02]  /*5210*/  ISETP.NE.AND P1, PT, R2, RZ, PT ;  /* 0x000000ff0200720c */ /* 0x000fe40003f25270 */
[----:B------:R-:W-:Y:S01]  /*5220*/  LOP3.LUT R0, RZ, R2, RZ, 0x33, !PT ;  /* 0x00000002ff007212 */ /* 0x000fe200078e33ff */
[----:B------:R-:W-:Y:S01]  /*5230*/  IMAD.MOV.U32 R27, RZ, RZ, R46 ;  /* 0x000000ffff1b7224 */ /* 0x000fe200078e002e */
[C---:B--2---:R-:W-:Y:S02]  /*5240*/  SEL R7, R3.reuse, R7, !P2 ;  /* 0x0000000703077207 */ /* 0x044fe40005000000 */
[----:B---3--:R-:W-:-:S02]  /*5250*/  SEL R8, R3, R8, !P2 ;  /* 0x0000000803087207 */ /* 0x008fc40005000000 */
[C---:B----4-:R-:W-:Y:S02]  /*5260*/  SEL R9, R3.reuse, R9, !P2 ;  /* 0x0000000903097207 */ /* 0x050fe40005000000 */
[C---:B------:R-:W-:Y:S02]  /*5270*/  SEL R10, R3.reuse, R10, !P2 ;  /* 0x0000000a030a7207 */ /* 0x040fe40005000000 */
[----:B------:R-:W-:Y:S02]  /*5280*/  SEL R11, R3, R11, !P2 ;  /* 0x0000000b030b7207 */ /* 0x000fe40005000000 */
[----:B------:R-:W-:Y:S01]  /*5290*/  LEA R2, P2, R26, UR8, 0x1 ;  /* 0x000000081a027c11 */ /* 0x000fe2000f8408ff */
[----:B------:R-:W2:Y:S01]  /*52a0*/  LDL.LU R3, [R1+0x4c] ;  /* 0x00004c0001037983 */ /* 0x000ea20000300800 */
[----:B------:R-:W-:-:S03]  /*52b0*/  IMAD.MOV.U32 R26, RZ, RZ, R47 ;  /* 0x000000ffff1a7224 */ /* 0x000fc600078e002f */
[----:B------:R-:W3:Y:S04]  /*52c0*/  LDL.LU R47, [R1+0x38] ;  /* 0x00003800012f7983 */ /* 0x000ee80000300800 */
[----:B------:R-:W4:Y:S01]  /*52d0*/  LDL.LU R46, [R1+0x3c] ;  /* 0x00003c00012e7983 */ /* 0x000f220000300800 */
[----:B------:R-:W-:-:S03]  /*52e0*/  IMAD.MOV.U32 R28, RZ, RZ, R31 ;  /* 0x000000ffff1c7224 */ /* 0x000fc600078e001f */
[----:B------:R-:W2:Y:S01]  /*52f0*/  LDL.LU R31, [R1+0x40] ;  /* 0x00004000011f7983 */ /* 0x000ea20000300800 */
[----:B------:R-:W-:Y:S02]  /*5300*/  @!P3 IMAD.MOV R26, RZ, RZ, -R26 ;  /* 0x000000ffff1ab224 */ /* 0x000fe400078e0a1a */
[----:B------:R-:W-:Y:S02]  /*5310*/  @!P4 IMAD.MOV R27, RZ, RZ, -R27 ;  /* 0x000000ffff1bc224 */ /* 0x000fe400078e0a1b */
[----:B------:R-:W-:Y:S02]  /*5320*/  @!P0 IMAD.MOV R28, RZ, RZ, -R28 ;  /* 0x000000ffff1c8224 */ /* 0x000fe400078e0a1c */
[----:B------:R-:W-:Y:S02]  /*5330*/  @!P5 IMAD.MOV R30, RZ, RZ, -R30 ;  /* 0x000000ffff1ed224 */ /* 0x000fe400078e0a1e */
[----:B----4-:R-:W-:-:S05]  /*5340*/  IMAD R46, R46, UR7, RZ ;  /* 0x000000072e2e7c24 */ /* 0x010fca000f8e02ff */
[----:B------:R0:W-:Y:S04]  /*5350*/  STL [R1+0xbd8], R46 ;  /* 0x000bd82e01007387 */ /* 0x0001e80000100800 */
[----:B0-----:R-:W4:Y:S01]  /*5360*/  LDL.LU R46, [R1] ;  /* 0x00000000012e7983 */ /* 0x001f220000300800 */
[----:B------:R-:W-:Y:S01]  /*5370*/  IMAD R34, R34, UR7, RZ ;  /* 0x0000000722227c24 */ /* 0x000fe2000f8e02ff */
[C---:B------:R-:W-:Y:S01]  /*5380*/  SEL R26, R0.reuse, R26, !P1 ;  /* 0x0000001a001a7207 */ /* 0x040fe20004800000 */
[----:B------:R-:W-:Y:S01]  /*5390*/  IMAD R33, R33, UR7, RZ ;  /* 0x0000000721217c24 */ /* 0x000fe2000f8e02ff */
[C---:B------:R-:W-:Y:S02]  /*53a0*/  SEL R27, R0.reuse, R27, !P1 ;  /* 0x0000001b001b7207 */ /* 0x040fe40004800000 */
[----:B------:R-:W-:-:S02]  /*53b0*/  SEL R28, R0, R28, !P1 ;  /* 0x0000001c001c7207 */ /* 0x000fc40004800000 */
[----:B------:R-:W-:Y:S01]  /*53c0*/  SEL R30, R0, R30, !P1 ;  /* 0x0000001e001e7207 */ /* 0x000fe20004800000 */
[----:B------:R-:W-:Y:S01]  /*53d0*/  IMAD R32, R32, UR7, RZ ;  /* 0x0000000720207c24 */ /* 0x000fe2000f8e02ff */
[----:B------:R-:W0:Y:S01]  /*53e0*/  S2R R0, SR_TID.X ;  /* 0x0000000000007919 */ /* 0x000e220000002100 */
[----:B------:R-:W-:Y:S01]  /*53f0*/  IMAD R29, R29, UR7, RZ ;  /* 0x000000071d1d7c24 */ /* 0x000fe2000f8e02ff */
[----:B------:R1:W-:Y:S01]  /*5400*/  STL [R1+0x14], R34 ;  /* 0x0000142201007387 */ /* 0x0003e20000100800 */
[----:B------:R-:W-:Y:S02]  /*5410*/  IMAD R43, R43, UR7, RZ ;  /* 0x000000072b2b7c24 */ /* 0x000fe4000f8e02ff */
[----:B------:R-:W-:Y:S01]  /*5420*/  IMAD R59, R59, UR7, RZ ;  /* 0x000000073b3b7c24 */ /* 0x000fe2000f8e02ff */
[----:B-1----:R-:W3:Y:S04]  /*5430*/  LDL.LU R34, [R1+0xbf8] ;  /* 0x000bf80001227983 */ /* 0x002ee80000300800 */
[----:B------:R1:W-:Y:S01]  /*5440*/  STL [R1+0x20], R33 ;  /* 0x0000202101007387 */ /* 0x0003e20000100800 */
[----:B------:R-:W-:-:S02]  /*5450*/  IMAD R60, R60, UR7, RZ ;  /* 0x000000073c3c7c24 */ /* 0x000fc4000f8e02ff */
[----:B------:R-:W-:Y:S01]  /*5460*/  IMAD R61, R61, UR7, RZ ;  /* 0x000000073d3d7c24 */ /* 0x000fe2000f8e02ff */
[----:B-1----:R-:W3:Y:S04]  /*5470*/  LDL.LU R33, [R1+0xbf4] ;  /* 0x000bf40001217983 */ /* 0x002ee80000300800 */
[----:B------:R1:W-:Y:S01]  /*5480*/  STL [R1+0x1c], R32 ;  /* 0x00001c2001007387 */ /* 0x0003e20000100800 */
[----:B------:R-:W-:-:S03]  /*5490*/  IMAD R23, R23, UR7, RZ ;  /* 0x0000000717177c24 */ /* 0x000fc6000f8e02ff */
[----:B-1----:R-:W3:Y:S04]  /*54a0*/  LDL.LU R32, [R1+0xbf0] ;  /* 0x000bf00001207983 */ /* 0x002ee80000300800 */
[----:B------:R1:W-:Y:S04]  /*54b0*/  STL [R1+0x18], R29 ;  /* 0x0000181d01007387 */ /* 0x0003e80000100800 */
[----:B-1----:R-:W3:Y:S04]  /*54c0*/  LDL.LU R29, [R1+0xbec] ;  /* 0x000bec00011d7983 */ /* 0x002ee80000300800 */
[----:B------:R1:W-:Y:S01]  /*54d0*/  STL [R1+0x10], R43 ;  /* 0x0000102b01007387 */ /* 0x0003e20000100800 */
[----:B------:R-:W-:-:S03]  /*54e0*/  IMAD R22, R22, UR7, RZ ;  /* 0x0000000716167c24 */ /* 0x000fc6000f8e02ff */
[----:B-1----:R-:W3:Y:S04]  /*54f0*/  LDL.LU R43, [R1+0xbe8] ;  /* 0x000be800012b7983 */ /* 0x002ee80000300800 */
[----:B------:R1:W-:Y:S04]  /*5500*/  STL [R1+0xc], R59 ;  /* 0x00000c3b01007387 */ /* 0x0003e80000100800 */
[----:B-1----:R-:W3:Y:S04]  /*5510*/  LDL.LU R59, [R1+0xbe4] ;  /* 0x000be400013b7983 */ /* 0x002ee80000300800 */
[----:B------:R1:W-:Y:S04]  /*5520*/  STL [R1+0x8], R60 ;  /* 0x0000083c01007387 */ /* 0x0003e80000100800 */
[----:B-1----:R-:W3:Y:S04]  /*5530*/  LDL.LU R60, [R1+0xbe0] ;  /* 0x000be000013c7983 */ /* 0x002ee80000300800 */
[----:B------:R1:W-:Y:S01]  /*5540*/  STL [R1+0x4], R61 ;  /* 0x0000043d01007387 */ /* 0x0003e20000100800 */
[----:B------:R-:W-:-:S03]  /*5550*/  IMAD R20, R20, UR7, RZ ;  /* 0x0000000714147c24 */ /* 0x000fc6000f8e02ff */
[----:B-1----:R-:W3:Y:S01]  /*5560*/  LDL.LU R61, [R1+0xbdc] ;  /* 0x000bdc00013d7983 */ /* 0x002ee20000300800 */
[----:B0-----:R-:W-:Y:S01]  /*5570*/  LOP3.LUT R0, R0, 0x1f, RZ, 0xc0, !PT ;  /* 0x0000001f00007812 */ /* 0x001fe200078ec0ff */
[----:B------:R-:W-:Y:S02]  /*5580*/  IMAD R17, R17, UR7, RZ ;  /* 0x0000000711117c24 */ /* 0x000fe4000f8e02ff */
[----:B------:R-:W-:Y:S02]  /*5590*/  IMAD R16, R16, UR7, RZ ;  /* 0x0000000710107c24 */ /* 0x000fe4000f8e02ff */
[----:B------:R-:W-:Y:S02]  /*55a0*/  IMAD R0, R0, UR6, RZ ;  /* 0x0000000600007c24 */ /* 0x000fe4000f8e02ff */
[----:B------:R-:W-:-:S03]  /*55b0*/  IMAD R15, R15, UR7, RZ ;  /* 0x000000070f0f7c24 */ /* 0x000fc6000f8e02ff */
[----:B------:R-:W-:Y:S01]  /*55c0*/  LEA.HI.X.SX32 R0, R0, UR9, 0x1, P2 ;  /* 0x0000000900007c11 */ /* 0x000fe200090f0eff */
[----:B------:R-:W-:Y:S01]  /*55d0*/  IMAD R14, R14, UR7, RZ ;  /* 0x000000070e0e7c24 */ /* 0x000fe2000f8e02ff */
[----:B------:R-:W0:Y:S01]  /*55e0*/  LDCU.64 UR8, c[0x0][0x380] ;  /* 0x00007000ff0877ac */ /* 0x000e220008000a00 */
[----:B------:R-:W-:Y:S02]  /*55f0*/  IMAD R13, R13, UR7, RZ ;  /* 0x000000070d0d7c24 */ /* 0x000fe4000f8e02ff */
[----:B------:R-:W-:Y:S02]  /*5600*/  IMAD R12, R12, UR7, RZ ;  /* 0x000000070c0c7c24 */ /* 0x000fe4000f8e02ff */
[----:B------:R-:W-:Y:S02]  /*5610*/  IMAD R6, R6, UR7, RZ ;  /* 0x0000000706067c24 */ /* 0x000fe4000f8e02ff */
[----:B------:R-:W-:Y:S02]  /*5620*/  IMAD R5, R5, UR7, RZ ;  /* 0x0000000705057c24 */ /* 0x000fe4000f8e02ff */
[----:B------:R-:W-:-:S02]  /*5630*/  IMAD R4, R4, UR7, RZ ;  /* 0x0000000704047c24 */ /* 0x000fc4000f8e02ff */
[----:B--2---:R-:W-:Y:S02]  /*5640*/  IMAD R3, R3, UR7, RZ ;  /* 0x0000000703037c24 */ /* 0x004fe4000f8e02ff */
[----:B------:R-:W-:Y:S02]  /*5650*/  IMAD R24, R24, UR7, RZ ;  /* 0x0000000718187c24 */ /* 0x000fe4000f8e02ff */
[----:B------:R-:W-:Y:S02]  /*5660*/  IMAD R25, R25, UR7, RZ ;  /* 0x0000000719197c24 */ /* 0x000fe4000f8e02ff */
[----:B------:R-:W-:Y:S02]  /*5670*/  IMAD R31, R31, UR7, RZ ;  /* 0x000000071f1f7c24 */ /* 0x000fe4000f8e02ff */
[----:B----4-:R-:W-:-:S05]  /*5680*/  IMAD R46, R46, UR7, RZ ;  /* 0x000000072e2e7c24 */ /* 0x010fca000f8e02ff */
[----:B------:R1:W-:Y:S02]  /*5690*/  STL [R1], R46 ;  /* 0x0000002e01007387 */ /* 0x0003e40000100800 */
[----:B-1----:R-:W-:-:S05]  /*56a0*/  LEA R46, P5, R23, R2, 0x1 ;  /* 0x00000002172e7211 */ /* 0x002fca00078a08ff */
[----:B------:R1:W-:Y:S02]  /*56b0*/  STL [R1+0x5d8], R46 ;  /* 0x0005d82e01007387 */ /* 0x0003e40000100800 */
        /* <DEDUP_REMOVED lines=12> */
[----:B-1----:R-:W-:Y:S02]  /*5780*/  LEA.HI.X.SX32 R46, R23, R0, 0x1, P5 ;  /* 0x00000000172e7211 */ /* 0x002fe400028f0eff */
[----:B------:R-:W-:-:S03]  /*5790*/  LEA R23, P5, R13, R2, 0x1 ;  /* 0x000000020d177211 */ /* 0x000fc600078a08ff */
[----:B------:R1:W-:Y:S04]  /*57a0*/  STL [R1+0x5d4], R46 ;  /* 0x0005d42e01007387 */ /* 0x0003e80000100800 */
[----:B------:R2:W-:Y:S01]  /*57b0*/  STL [R1+0x610], R23 ;  /* 0x0006101701007387 */ /* 0x0005e20000100800 */
[----:B-1----:R-:W-:Y:S02]  /*57c0*/  LEA.HI.X.SX32 R46, R22, R0, 0x1, P6 ;  /* 0x00000000162e7211 */ /* 0x002fe400030f0eff */
[----:B------:R-:W-:Y:S02]  /*57d0*/  LEA R22, P6, R12, R2, 0x1 ;  /* 0x000000020c167211 */ /* 0x000fe400078c08ff */
[----:B--2---:R-:W-:Y:S01]  /*57e0*/  LEA.HI.X.SX32 R23, R20, R0, 0x1, P0 ;  /* 0x0000000014177211 */ /* 0x004fe200000f0eff */
[----:B------:R-:W-:Y:S01]  /*57f0*/  STL [R1+0x5dc], R46 ;  /* 0x0005dc2e01007387 */ /* 0x000fe20000100800 */
[----:B------:R-:W-:-:S03]  /*5800*/  LEA R20, P0, R6, R2, 0x1 ;  /* 0x0000000206147211 */ /* 0x000fc600078008ff */
[----:B------:R1:W-:Y:S04]  /*5810*/  STL [R1+0x618], R22 ;  /* 0x0006181601007387 */ /* 0x0003e80000100800 */
[----:B------:R2:W-:Y:S01]  /*5820*/  STL [R1+0x5e4], R23 ;  /* 0x0005e41701007387 */ /* 0x0005e20000100800 */
[----:B-1----:R-:W-:-:S03]  /*5830*/  LEA.HI.X.SX32 R22, R17, R0, 0x1, P1 ;  /* 0x0000000011167211 */ /* 0x002fc600008f0eff */
[----:B------:R-:W4:Y:S01]  /*5840*/  LDL.LU R17, [R1+0xc] ;  /* 0x00000c0001117983 */ /* 0x000f220000300800 */
[----:B--2---:R-:W-:-:S03]  /*5850*/  LEA R23, P1, R5, R2, 0x1 ;  /* 0x0000000205177211 */ /* 0x004fc600078208ff */
[----:B------:R1:W-:Y:S01]  /*5860*/  STL [R1+0x620], R20 ;  /* 0x0006201401007387 */ /* 0x0003e20000100800 */
[----:B------:R-:W-:-:S03]  /*5870*/  LEA.HI.X.SX32 R46, R16, R0, 0x1, P2 ;  /* 0x00000000102e7211 */ /* 0x000fc600010f0eff */
[----:B-1----:R-:W2:Y:S04]  /*5880*/  LDL.LU R20, [R1+0x8] ;  /* 0x0000080001147983 */ /* 0x002ea80000300800 */
[----:B------:R1:W-:Y:S04]  /*5890*/  STL [R1+0x5ec], R22 ;  /* 0x0005ec1601007387 */ /* 0x0003e80000100800 */
[----:B-1----:R-:W2:Y:S04]  /*58a0*/  LDL.LU R22, [R1+0x4] ;  /* 0x0000040001167983 */ /* 0x002ea80000300800 */
[----:B------:R1:W-:Y:S04]  /*58b0*/  STL [R1+0x628], R23 ;  /* 0x0006281701007387 */ /* 0x0003e80000100800 */
[----:B------:R-:W2:Y:S04]  /*58c0*/  LDL.LU R16, [R1+0x10] ;  /* 0x0000100001107983 */ /* 0x000ea80000300800 */
[----:B-1----:R-:W2:Y:S04]  /*58d0*/  LDL.LU R23, [R1] ;  /* 0x0000000001177983 */ /* 0x002ea80000300800 */
[----:B------:R1:W-:Y:S02]  /*58e0*/  STL [R1+0x5f4], R46 ;  /* 0x0005f42e01007387 */ /* 0x0003e40000100800 */
[----:B-1----:R-:W-:-:S05]  /*58f0*/  LEA R46, P2, R4, R2, 0x1 ;  /* 0x00000002042e7211 */ /* 0x002fca00078408ff */
[----:B------:R1:W-:Y:S02]  /*5900*/  STL [R1+0x630], R46 ;  /* 0x0006302e01007387 */ /* 0x0003e40000100800 */
[----:B-1----:R-:W-:Y:S02]  /*5910*/  LEA.HI.X.SX32 R46, R15, R0, 0x1, P3 ;  /* 0x000000000f2e7211 */ /* 0x002fe400018f0eff */
[----:B------:R-:W2:Y:S04]  /*5920*/  LDL.LU R15, [R1+0x18] ;  /* 0x00001800010f7983 */ /* 0x000ea80000300800 */
        /* <DEDUP_REMOVED lines=17> */
[----:B------:R1:W-:Y:S04]  /*5a40*/  STL [R1+0x650], R46 ;  /* 0x0006502e01007387 */ /* 0x0003e80000100800 */
[----:B-1----:R-:W2:Y:S01]  /*5a50*/  LDL.LU R46, [R1+0xbd8] ;  /* 0x000bd800012e7983 */ /* 0x002ea20000300800 */
[----:B------:R-:W-:Y:S01]  /*5a60*/  LEA.HI.X.SX32 R6, R6, R0, 0x1, P0 ;  /* 0x0000000006067211 */ /* 0x000fe200000f0eff */
[----:B---3--:R-:W-:-:S04]  /*5a70*/  IMAD R47, R47, UR7, RZ ;  /* 0x000000072f2f7c24 */ /* 0x008fc8000f8e02ff */
[----:B------:R2:W-:Y:S01]  /*5a80*/  STL [R1+0x61c], R6 ;  /* 0x00061c0601007387 */ /* 0x0005e20000100800 */
[----:B------:R-:W-:Y:S02]  /*5a90*/  IMAD R61, R61, UR7, RZ ;  /* 0x000000073d3d7c24 */ /* 0x000fe4000f8e02ff */
[----:B------:R-:W-:Y:S02]  /*5aa0*/  IMAD R60, R60, UR7, RZ ;  /* 0x000000073c3c7c24 */ /* 0x000fe4000f8e02ff */
[----:B------:R-:W-:Y:S02]  /*5ab0*/  IMAD R59, R59, UR7, RZ ;  /* 0x000000073b3b7c24 */ /* 0x000fe4000f8e02ff */
[----:B------:R-:W-:Y:S02]  /*5ac0*/  IMAD R43, R43, UR7, RZ ;  /* 0x000000072b2b7c24 */ /* 0x000fe4000f8e02ff */
[----:B------:R-:W-:Y:S02]  /*5ad0*/  IMAD R29, R29, UR7, RZ ;  /* 0x000000071d1d7c24 */ /* 0x000fe4000f8e02ff */
[----:B------:R-:W-:-:S02]  /*5ae0*/  IMAD R32, R32, UR7, RZ ;  /* 0x0000000720207c24 */ /* 0x000fc4000f8e02ff */
        /* <DEDUP_REMOVED lines=34> */
[----:B------:R-:W-:Y:S01]  /*5d10*/  IMAD R30, R30, UR10, RZ ;  /* 0x0000000a1e1e7c24 */ /* 0x000fe2000f8e02ff */
[----:B--2---:R-:W-:-:S05]  /*5d20*/  LEA R6, P0, R46, R2, 0x1 ;  /* 0x000000022e067211 */ /* 0x004fca00078008ff */
[----:B------:R1:W-:Y:S02]  /*5d30*/  STL [R1+0x658], R6 ;  /* 0x0006580601007387 */ /* 0x0003e40000100800 */
[----:B-1----:R-:W-:Y:S02]  /*5d40*/  LEA.HI.X.SX32 R6, R5, R0, 0x1, P1 ;  /* 0x0000000005067211 */ /* 0x002fe400008f0eff */
[----:B------:R-:W-:-:S03]  /*5d50*/  LEA R5, P1, R47, R2, 0x1 ;  /* 0x000000022f057211 */ /* 0x000fc600078208ff */
[----:B------:R1:W-:Y:S04]  /*5d60*/  STL [R1+0x624], R6 ;  /* 0x0006240601007387 */ /* 0x0003e80000100800 */
[----:B------:R2:W-:Y:S01]  /*5d70*/  STL [R1+0x660], R5 ;  /* 0x0006600501007387 */ /* 0x0005e20000100800 */
[-C--:B-1----:R-:W-:Y:S02]  /*5d80*/  LEA.HI.X.SX32 R6, R4, R0.reuse, 0x1, P2 ;  /* 0x0000000004067211 */ /* 0x082fe400010f0eff */
[----:B------:R-:W-:Y:S02]  /*5d90*/  LEA.HI.X.SX32 R4, R3, R0, 0x1, P3 ;  /* 0x0000000003047211 */ /* 0x000fe400018f0eff */
[-C--:B--2---:R-:W-:Y:S02]  /*5da0*/  LEA R5, P2, R12, R2.reuse, 0x1 ;  /* 0x000000020c057211 */ /* 0x084fe400078408ff */
[----:B------:R-:W-:Y:S01]  /*5db0*/  LEA R3, P3, R13, R2, 0x1 ;  /* 0x000000020d037211 */ /* 0x000fe200078608ff */
[----:B------:R-:W-:Y:S04]  /*5dc0*/  STL [R1+0x62c], R6 ;  /* 0x00062c0601007387 */ /* 0x000fe80000100800 */
[----:B------:R1:W-:Y:S04]  /*5dd0*/  STL [R1+0x668], R5 ;  /* 0x0006680501007387 */ /* 0x0003e80000100800 */
[----:B------:R2:W-:Y:S04]  /*5de0*/  STL [R1+0x634], R4 ;  /* 0x0006340401007387 */ /* 0x0005e80000100800 */
[----:B------:R3:W-:Y:S01]  /*5df0*/  STL [R1+0x670], R3 ;  /* 0x0006700301007387 */ /* 0x0007e20000100800 */
[----:B-1----:R-:W-:-:S02]  /*5e00*/  LEA.HI.X.SX32 R5, R24, R0, 0x1, P4 ;  /* 0x0000000018057211 */ /* 0x002fc400020f0eff */
[----:B--2---:R-:W-:-:S03]  /*5e10*/  LEA R4, P4, R14, R2, 0x1 ;  /* 0x000000020e047211 */ /* 0x004fc600078808ff */
[----:B------:R1:W-:Y:S01]  /*5e20*/  STL [R1+0x63c], R5 ;  /* 0x00063c0501007387 */ /* 0x0003e20000100800 */
[----:B---3--:R-:W-:-:S03]  /*5e30*/  LEA.HI.X.SX32 R3, R25, R0, 0x1, P5 ;  /* 0x0000000019037211 */ /* 0x008fc600028f0eff */
[----:B------:R2:W-:Y:S04]  /*5e40*/  STL [R1+0x678], R4 ;  /* 0x0006780401007387 */ /* 0x0005e80000100800 */
[----:B------:R3:W-:Y:S01]  /*5e50*/  STL [R1+0x644], R3 ;  /* 0x0006440301007387 */ /* 0x0007e20000100800 */
[----:B-1----:R-:W-:Y:S02]  /*5e60*/  LEA R5, P5, R15, R2, 0x1 ;  /* 0x000000020f057211 */ /* 0x002fe400078a08ff */
[----:B--2---:R-:W-:-:S03]  /*5e70*/  LEA.HI.X.SX32 R4, R31, R0, 0x1, P6 ;  /* 0x000000001f047211 */ /* 0x004fc600030f0eff */
[----:B------:R1:W-:Y:S01]  /*5e80*/  STL [R1+0x680], R5 ;  /* 0x0006800501007387 */ /* 0x0003e20000100800 */
[----:B---3--:R-:W-:-:S03]  /*5e90*/  LEA R3, P6, R16, R2, 0x1 ;  /* 0x0000000210037211 */ /* 0x008fc600078c08ff */
[----:B------:R4:W-:Y:S04]  /*5ea0*/  STL [R1+0x64c], R4 ;  /* 0x00064c0401007387 */ /* 0x0009e80000100800 */
[----:B------:R2:W-:Y:S01]  /*5eb0*/  STL [R1+0x688], R3 ;  /* 0x0006880301007387 */ /* 0x0005e20000100800 */
[----:B-1----:R-:W-:Y:S02]  /*5ec0*/  LEA.HI.X.SX32 R5, R46, R0, 0x1, P0 ;  /* 0x000000002e057211 */ /* 0x002fe400000f0eff */
[----:B----4-:R-:W-:-:S03]  /*5ed0*/  LEA R4, P0, R17, R2, 0x1 ;  /* 0x0000000211047211 */ /* 0x010fc600078008ff */
[----:B------:R1:W-:Y:S01]  /*5ee0*/  STL [R1+0x654], R5 ;  /* 0x0006540501007387 */ /* 0x0003e20000100800 */
[----:B--2---:R-:W-:-:S03]  /*5ef0*/  LEA.HI.X.SX32 R3, R47, R0, 0x1, P1 ;  /* 0x000000002f037211 */ /* 0x004fc600008f0eff */
        /* <DEDUP_REMOVED lines=36> */
[----:B------:R2:W-:Y:S01]  /*6140*/  STL [R1+0xae0], R4 ;  /* 0x000ae00401007387 */ /* 0x0005e20000100800 */
[----:B------:R-:W3:Y:S03]  /*6150*/  LDC R23, c[0x0][0x3a8] ;  /* 0x0000ea00ff177b82 */ /* 0x000ee60000000800 */
[----:B------:R4:W-:Y:S01]  /*6160*/  STL [R1+0xaac], R3 ;  /* 0x000aac0301007387 */ /* 0x0009e20000100800 */
[----:B-1----:R-:W-:Y:S02]  /*6170*/  LEA R5, P3, R33, R2, 0x1 ;  /* 0x0000000221057211 */ /* 0x002fe400078608ff */
[----:B--2---:R-:W-:-:S03]  /*6180*/  LEA.HI.X.SX32 R4, R61, R0, 0x1, P4 ;  /* 0x000000003d047211 */ /* 0x004fc600020f0eff */
[----:B------:R1:W-:Y:S01]  /*6190*/  STL [R1+0xae8], R5 ;  /* 0x000ae80501007387 */ /* 0x0003e20000100800 */
[----:B----4-:R-:W-:-:S03]  /*61a0*/  LEA R3, P4, R34, R2, 0x1 ;  /* 0x0000000222037211 */ /* 0x010fc600078808ff */
[----:B------:R2:W-:Y:S04]  /*61b0*/  STL [R1+0xab4], R4 ;  /* 0x000ab40401007387 */ /* 0x0005e80000100800 */
[----:B------:R4:W-:Y:S01]  /*61c0*/  STL [R1+0xaf0], R3 ;  /* 0x000af00301007387 */ /* 0x0009e20000100800 */
[----:B-1----:R-:W-:Y:S02]  /*61d0*/  LEA.HI.X.SX32 R5, R60, R0, 0x1, P5 ;  /* 0x000000003c057211 */ /* 0x002fe400028f0eff */
[----:B--2---:R-:W-:-:S03]  /*61e0*/  LEA R4, P5, R35, R2, 0x1 ;  /* 0x0000000223047211 */ /* 0x004fc600078a08ff */
[----:B------:R1:W-:Y:S01]  /*61f0*/  STL [R1+0xabc], R5 ;  /* 0x000abc0501007387 */ /* 0x0003e20000100800 */
[----:B----4-:R-:W-:-:S03]  /*6200*/  LEA.HI.X.SX32 R3, R59, R0, 0x1, P6 ;  /* 0x000000003b037211 */ /* 0x010fc600030f0eff */
[----:B------:R2:W-:Y:S04]  /*6210*/  STL [R1+0xaf8], R4 ;  /* 0x000af80401007387 */ /* 0x0005e80000100800 */
        /* <DEDUP_REMOVED lines=105> */
[----:B------:R-:W-:Y:S01]  /*68b0*/  STL [R1+0xb94], R5 ;  /* 0x000b940501007387 */ /* 0x000fe20000100800 */
[----:B----4-:R-:W-:-:S03]  /*68c0*/  LEA.HI.X.SX32 R3, R57, R0, 0x1, P5 ;  /* 0x0000000039037211 */ /* 0x010fc600028f0eff */
[----:B------:R1:W-:Y:S01]  /*68d0*/  STL [R1+0xbbc], R4 ;  /* 0x000bbc0401007387 */ /* 0x0003e20000100800 */
[----:B---3--:R-:W-:Y:S02]  /*68e0*/  IMAD R22, R23, 0x1f, RZ ;  /* 0x0000001f17167824 */ /* 0x008fe400078e02ff */
[----:B------:R-:W2:Y:S01]  /*68f0*/  LDC R23, c[0x0][0x3a8] ;  /* 0x0000ea00ff177b82 */ /* 0x000ea20000000800 */
[----:B------:R3:W-:Y:S01]  /*6900*/  STL [R1+0xb9c], R3 ;  /* 0x000b9c0301007387 */ /* 0x0007e20000100800 */
[----:B-1----:R-:W-:Y:S02]  /*6910*/  LEA.HI.X.SX32 R4, R18, R0, 0x1, P6 ;  /* 0x0000000012047211 */ /* 0x002fe400030f0eff */
[----:B---3--:R-:W-:Y:S02]  /*6920*/  LEA R3, P6, R52, R2, 0x1 ;  /* 0x0000000234037211 */ /* 0x008fe400078c08ff */
[----:B------:R-:W-:Y:S01]  /*6930*/  LEA.HI.X.SX32 R2, R19, R0, 0x1, P0 ;  /* 0x0000000013027211 */ /* 0x000fe200000f0eff */
[----:B------:R1:W-:Y:S01]  /*6940*/  STL [R1+0xba4], R4 ;  /* 0x000ba40401007387 */ /* 0x0003e20000100800 */
[----:B0-----:R-:W-:-:S03]  /*6950*/  LEA R60, P5, R26, UR8, 0x1 ;  /* 0x000000081a3c7c11 */ /* 0x001fc6000f8a08ff */
[----:B------:R0:W-:Y:S01]  /*6960*/  STL [R1+0xa90], R3 ;  /* 0x000a900301007387 */ /* 0x0001e20000100800 */
[----:B------:R-:W-:-:S03]  /*6970*/  LEA.HI.X.SX32 R5, R50, R0, 0x1, P3 ;  /* 0x0000000032057211 */ /* 0x000fc600018f0eff */
[----:B------:R3:W-:Y:S01]  /*6980*/  STL [R1+0x68c], R2 ;  /* 0x00068c0201007387 */ /* 0x0007e20000100800 */
[----:B------:R-:W-:Y:S02]  /*6990*/  LEA.HI.X.SX32 R61, R26, UR9, 0x1, P5 ;  /* 0x000000091a3d7c11 */ /* 0x000fe4000a8f0eff */
[-C--:B-1----:R-:W-:Y:S02]  /*69a0*/  LEA.HI.X.SX32 R4, R51, R0.reuse, 0x1, P4 ;  /* 0x0000000033047211 */ /* 0x082fe400020f0eff */
[-C--:B0-----:R-:W-:Y:S02]  /*69b0*/  LEA.HI.X.SX32 R3, R21, R0.reuse, 0x1, P1 ;  /* 0x0000000015037211 */ /* 0x081fe400008f0eff */
[----:B---3--:R-:W-:-:S03]  /*69c0*/  LEA.HI.X.SX32 R2, R49, R0, 0x1, P2 ;  /* 0x0000000031027211 */ /* 0x008fc600010f0eff */
[----:B------:R-:W-:Y:S01]  /*69d0*/  STL [R1+0x690], R3 ;  /* 0x0006900301007387 */ /* 0x000fe20000100800 */
[----:B------:R-:W-:-:S03]  /*69e0*/  LEA R14, P0, R27, UR8, 0x1 ;  /* 0x000000081b0e7c11 */ /* 0x000fc6000f8008ff */
[----:B------:R0:W-:Y:S01]  /*69f0*/  STL [R1+0x694], R2 ;  /* 0x0006940201007387 */ /* 0x0001e20000100800 */
[----:B------:R-:W-:-:S03]  /*6a00*/  LEA.HI.X.SX32 R0, R52, R0, 0x1, P6 ;  /* 0x0000000034007211 */ /* 0x000fc600030f0eff */
[----:B------:R-:W-:Y:S01]  /*6a10*/  STL [R1+0xa88], R5 ;  /* 0x000a880501007387 */ /* 0x000fe20000100800 */
[----:B------:R-:W-:-:S03]  /*6a20*/  LEA R12, P1, R28, UR8, 0x1 ;  /* 0x000000081c0c7c11 */ /* 0x000fc6000f8208ff */
[----:B------:R1:W-:Y:S01]  /*6a30*/  STL [R1+0xa8c], R4 ;  /* 0x000a8c0401007387 */ /* 0x0003e20000100800 */
[----:B0-----:R-:W-:Y:S01]  /*6a40*/  IMAD.WIDE R2, R22, 0x2, R60 ;  /* 0x0000000216027825 */ /* 0x001fe200078e023c */
[----:B------:R-:W-:Y:S02]  /*6a50*/  LEA.HI.X.SX32 R15, R27, UR9, 0x1, P0 ;  /* 0x000000091b0f7c11 */ /* 0x000fe400080f0eff */
[----:B------:R2:W-:Y:S01]  /*6a60*/  STL [R1+0x698], R0 ;  /* 0x0006980001007387 */ /* 0x0005e20000100800 */
[----:B------:R-:W-:Y:S02]  /*6a70*/  LEA.HI.X.SX32 R13, R28, UR9, 0x1, P1 ;  /* 0x000000091c0d7c11 */ /* 0x000fe400088f0eff */
[C---:B-1----:R-:W-:Y:S01]  /*6a80*/  LEA R4, P2, R30.reuse, UR8, 0x1 ;  /* 0x000000081e047c11 */ /* 0x042fe2000f8408ff */
[----:B------:R-:W-:Y:S03]  /*6a90*/  STL [R1+0x6a0], R2 ;  /* 0x0006a00201007387 */ /* 0x000fe60000100800 */
[----:B------:R-:W-:Y:S01]  /*6aa0*/  LEA.HI.X.SX32 R5, R30, UR9, 0x1, P2 ;  /* 0x000000091e057c11 */ /* 0x000fe200090f0eff */
[----:B------:R-:W-:Y:S01]  /*6ab0*/  STL [R1+0x5d0], R4 ;  /* 0x0005d00401007387 */ /* 0x000fe20000100800 */
[----:B------:R-:W-:-:S03]  /*6ac0*/  IMAD.MOV.U32 R6, RZ, RZ, R4 ;  /* 0x000000ffff067224 */ /* 0x000fc600078e0004 */
[----:B------:R0:W-:Y:S01]  /*6ad0*/  STL [R1+0x69c], R3 ;  /* 0x00069c0301007387 */ /* 0x0001e20000100800 */
[----:B------:R-:W-:-:S03]  /*6ae0*/  IMAD.MOV.U32 R7, RZ, RZ, R5 ;  /* 0x000000ffff077224 */ /* 0x000fc600078e0005 */
[----:B------:R-:W-:Y:S01]  /*6af0*/  STL.64 [R1+0x3f8], R14 ;  /* 0x0003f80e01007387 */ /* 0x000fe20000100a00 */
[----:B--2---:R-:W-:-:S03]  /*6b00*/  IMAD R0, R23, 0x1e, RZ ;  /* 0x0000001e17007824 */ /* 0x004fc600078e02ff */
[----:B------:R-:W-:Y:S01]  /*6b10*/  STL.64 [R1+0x3f0], R12 ;  /* 0x0003f00c01007387 */ /* 0x000fe20000100a00 */
[----:B0-----:R-:W-:-:S03]  /*6b20*/  IMAD.WIDE R2, R22, 0x2, R14 ;  /* 0x0000000216027825 */ /* 0x001fc600078e020e */
[----:B------:R0:W-:Y:S01]  /*6b30*/  STL [R1+0x5cc], R5 ;  /* 0x0005cc0501007387 */ /* 0x0001e20000100800 */
[----:B------:R-:W-:-:S03]  /*6b40*/  IMAD.WIDE R8, R22, 0x2, R6 ;  /* 0x0000000216087825 */ /* 0x000fc600078e0206 */
[----:B------:R-:W-:Y:S01]  /*6b50*/  STL [R1+0x6a8], R2 ;  /* 0x0006a80201007387 */ /* 0x000fe20000100800 */
[----:B0-----:R-:W-:-:S03]  /*6b60*/  IMAD.WIDE R4, R22, 0x2, R12 ;  /* 0x0000000216047825 */ /* 0x001fc600078e020c */
[----:B------:R0:W-:Y:S04]  /*6b70*/  STL [R1+0x6a4], R3 ;  /* 0x0006a40301007387 */ /* 0x0001e80000100800 */
[----:B------:R-:W-:Y:S04]  /*6b80*/  STL [R1+0x6b0], R4 ;  /* 0x0006b00401007387 */ /* 0x000fe80000100800 */
[----:B------:R1:W-:Y:S01]  /*6b90*/  STL [R1+0x6ac], R5 ;  /* 0x0006ac0501007387 */ /* 0x0003e20000100800 */
[----:B0-----:R-:W-:-:S03]  /*6ba0*/  IMAD.WIDE R2, R0, 0x2, R60 ;  /* 0x0000000200027825 */ /* 0x001fc600078e023c */
[----:B------:R-:W-:Y:S04]  /*6bb0*/  STL [R1+0x6b8], R8 ;  /* 0x0006b80801007387 */ /* 0x000fe80000100800 */
[----:B------:R0:W-:Y:S01]  /*6bc0*/  STL [R1+0x6b4], R9 ;  /* 0x0006b40901007387 */ /* 0x0001e20000100800 */
[----:B-1----:R-:W-:-:S03]  /*6bd0*/  IMAD.WIDE R4, R0, 0x2, R14 ;  /* 0x0000000200047825 */ /* 0x002fc600078e020e */
[----:B------:R-:W-:Y:S01]  /*6be0*/  STL [R1+0x6c0], R2 ;  /* 0x0006c00201007387 */ /* 0x000fe20000100800 */
[----:B------:R-:W-:-:S03]  /*6bf0*/  IMAD R10, R23, 0x1d, RZ ;  /* 0x0000001d170a7824 */ /* 0x000fc600078e02ff */
[----:B------:R1:W-:Y:S01]  /*6c00*/  STL [R1+0x6bc], R3 ;  /* 0x0006bc0301007387 */ /* 0x0003e20000100800 */
[----:B0-----:R-:W-:-:S03]  /*6c10*/  IMAD.WIDE R8, R0, 0x2, R6 ;  /* 0x0000000200087825 */ /* 0x001fc600078e0206 */
[----:B------:R-:W-:Y:S01]  /*6c20*/  STL [R1+0x6c8], R4 ;  /* 0x0006c80401007387 */ /* 0x000fe20000100800 */
[----:B-1----:R-:W-:-:S03]  /*6c30*/  IMAD.WIDE R2, R0, 0x2, R12 ;  /* 0x0000000200027825 */ /* 0x002fc600078e020c */
        /* <DEDUP_REMOVED lines=164> */
[----:B------:R-:W-:-:S03]  /*7680*/  IMAD.SHL.U32 R0, R23, 0x10, RZ ;  /* 0x0000001017007824 */ /* 0x000fc600078e00ff */
        /* <DEDUP_REMOVED lines=193> */
[----:B------:R-:W-:Y:S04]  /*82a0*/  STL [R1+0xa48], R2 ;  /* 0x000a480201007387 */ /* 0x000fe80000100800 */
[----:B------:R1:W-:Y:S01]  /*82b0*/  STL [R1+0xa44], R3 ;  /* 0x000a440301007387 */ /* 0x0003e20000100800 */
[----:B0-----:R-:W-:-:S03]  /*82c0*/  IMAD.WIDE R8, R11, 0x2, R12 ;  /* 0x000000020b087825 */ /* 0x001fc600078e020c */
[----:B------:R-:W-:Y:S01]  /*82d0*/  STL [R1+0xa50], R4 ;  /* 0x000a500401007387 */ /* 0x000fe20000100800 */
[----:B------:R-:W-:-:S03]  /*82e0*/  IMAD.WIDE R10, R11, 0x2, R6 ;  /* 0x000000020b0a7825 */ /* 0x000fc600078e0206 */
[----:B------:R0:W-:Y:S01]  /*82f0*/  STL [R1+0xa4c], R5 ;  /* 0x000a4c0501007387 */ /* 0x0001e20000100800 */
[----:B-1----:R-:W-:-:S03]  /*8300*/  IMAD.WIDE R2, R23, 0x2, R60 ;  /* 0x0000000217027825 */ /* 0x002fc600078e023c */
[----:B------:R-:W-:Y:S04]  /*8310*/  STL [R1+0xa58], R8 ;  /* 0x000a580801007387 */ /* 0x000fe80000100800 */
[----:B------:R1:W-:Y:S01]  /*8320*/  STL [R1+0xa54], R9 ;  /* 0x000a540901007387 */ /* 0x0003e20000100800 */
[----:B0-----:R-:W-:-:S03]  /*8330*/  IMAD.WIDE R4, R23, 0x2, R14 ;  /* 0x0000000217047825 */ /* 0x001fc600078e020e */
[----:B------:R-:W-:Y:S04]  /*8340*/  STL [R1+0xa60], R10 ;  /* 0x000a600a01007387 */ /* 0x000fe80000100800 */
[----:B------:R-:W-:Y:S01]  /*8350*/  STL [R1+0xa5c], R11 ;  /* 0x000a5c0b01007387 */ /* 0x000fe20000100800 */
[----:B-1----:R-:W-:-:S03]  /*8360*/  IMAD.WIDE R8, R23, 0x2, R12 ;  /* 0x0000000217087825 */ /* 0x002fc600078e020c */
[----:B------:R-:W-:Y:S04]  /*8370*/  STL [R1+0xa68], R2 ;  /* 0x000a680201007387 */ /* 0x000fe80000100800 */
[----:B------:R0:W-:Y:S04]  /*8380*/  STL [R1+0xa64], R3 ;  /* 0x000a640301007387 */ /* 0x0001e80000100800 */
[----:B------:R-:W-:Y:S04]  /*8390*/  STL [R1+0xa70], R4 ;  /* 0x000a700401007387 */ /* 0x000fe80000100800 */
[----:B------:R-:W-:Y:S01]  /*83a0*/  STL [R1+0xa6c], R5 ;  /* 0x000a6c0501007387 */ /* 0x000fe20000100800 */
[----:B0-----:R-:W-:-:S03]  /*83b0*/  IMAD.WIDE R2, R23, 0x2, R6 ;  /* 0x0000000217027825 */ /* 0x001fc600078e0206 */
[----:B------:R-:W-:Y:S04]  /*83c0*/  STL [R1+0xa78], R8 ;  /* 0x000a780801007387 */ /* 0x000fe80000100800 */
[----:B------:R-:W-:Y:S04]  /*83d0*/  STL [R1+0xa74], R9 ;  /* 0x000a740901007387 */ /* 0x000fe80000100800 */
[----:B------:R0:W-:Y:S04]  /*83e0*/  STL [R1+0xa84], R2 ;  /* 0x000a840201007387 */ /* 0x0001e80000100800 */
[----:B------:R1:W-:Y:S04]  /*83f0*/  STL [R1+0xa7c], R3 ;  /* 0x000a7c0301007387 */ /* 0x0003e80000100800 */
[----:B------:R2:W-:Y:S04]  /*8400*/  STL [R1+0x5c4], RZ ;  /* 0x0005c4ff01007387 */ /* 0x0005e80000100800 */
        /* <DEDUP_REMOVED lines=182> */
[----:B------:R2:W-:Y:S01]  /*8f70*/  STL [R1+0x398], RZ ;  /* 0x000398ff01007387 */ /* 0x0005e20000100800 */
[----:B------:R-:W3:Y:S03]  /*8f80*/  S2R R22, SR_TID.X ;  /* 0x0000000000167919 */ /* 0x000ee60000002100 */
        /* <DEDUP_REMOVED lines=17> */
[----:B------:R2:W-:Y:S04]  /*90a0*/  STL [R1], RZ ;  /* 0x000000ff01007387 */ /* 0x0005e80000100800 */
        /* <DEDUP_REMOVED lines=11> */
[----:B---3--:R-:W-:-:S03]  /*9160*/  LOP3.LUT R22, R22, 0x1f, RZ, 0xc0, !PT ;  /* 0x0000001f16167812 */ /* 0x008fc600078ec0ff */
[----:B------:R2:W-:Y:S04]  /*9170*/  STL [R1+0x290], RZ ;  /* 0x000290ff01007387 */ /* 0x0005e80000100800 */
[----:B------:R2:W-:Y:S04]  /*9180*/  STL [R1+0x294], RZ ;  /* 0x000294ff01007387 */ /* 0x0005e80000100800 */
[----:B------:R2:W-:Y:S04]  /*9190*/  STL [R1+0x298], RZ ;  /* 0x000298ff01007387 */ /* 0x0005e80000100800 */
[----:B------:R2:W-:Y:S04]  /*91a0*/  STL [R1+0x29c], RZ ;  /* 0x00029cff01007387 */ /* 0x0005e80000100800 */
[----:B------:R2:W-:Y:S01]  /*91b0*/  STL [R1+0x180], RZ ;  /* 0x000180ff01007387 */ /* 0x0005e20000100800 */
[----:B0-----:R-:W-:-:S03]  /*91c0*/  IMAD.SHL.U32 R2, R22, 0x2, RZ ;  /* 0x0000000216027824 */ /* 0x001fc600078e00ff */
[----:B------:R2:W-:Y:S04]  /*91d0*/  STL [R1+0x184], RZ ;  /* 0x000184ff01007387 */ /* 0x0005e80000100800 */
[----:B------:R2:W-:Y:S04]  /*91e0*/  STL [R1+0x188], RZ ;  /* 0x000188ff01007387 */ /* 0x0005e80000100800 */
[----:B------:R2:W-:Y:S04]  /*91f0*/  STL [R1+0x18c], RZ ;  /* 0x00018cff01007387 */ /* 0x0005e80000100800 */
[----:B------:R2:W-:Y:S04]  /*9200*/  STL [R1+0x110], RZ ;  /* 0x000110ff01007387 */ /* 0x0005e80000100800 */
[----:B------:R2:W-:Y:S01]  /*9210*/  STL [R1+0x114], RZ ;  /* 0x000114ff01007387 */ /* 0x0005e20000100800 */
[----:B------:R-:W0:Y:S03]  /*9220*/  S2R R22, SR_TID.X ;  /* 0x0000000000167919 */ /* 0x000e260000002100 */
        /* <DEDUP_REMOVED lines=27> */
[----:B-1----:R-:W-:-:S03]  /*93e0*/  IMAD.SHL.U32 R3, R23, 0x20, RZ ;  /* 0x0000002017037824 */ /* 0x002fc600078e00ff */
[----:B------:R2:W-:Y:S01]  /*93f0*/  STL [R1+0x64], RZ ;  /* 0x000064ff01007387 */ /* 0x0005e20000100800 */
[----:B0-----:R-:W-:-:S03]  /*9400*/  LOP3.LUT R23, R22, 0x7, RZ, 0xc0, !PT ;  /* 0x0000000716177812 */ /* 0x001fc600078ec0ff */
[----:B------:R2:W-:Y:S04]  /*9410*/  STL [R1+0x68], RZ ;  /* 0x000068ff01007387 */ /* 0x0005e80000100800 */
[----:B------:R2:W-:Y:S01]  /*9420*/  STL [R1+0x6c], RZ ;  /* 0x00006cff01007387 */ /* 0x0005e20000100800 */
[C---:B------:R-:W-:Y:S02]  /*9430*/  IMAD.SHL.U32 R20, R22.reuse, 0x2, RZ ;  /* 0x0000000216147824 */ /* 0x040fe400078e00ff */
[----:B------:R-:W-:Y:S02]  /*9440*/  IMAD R23, R23, 0x110, RZ ;  /* 0x0000011017177824 */ /* 0x000fe400078e02ff */
[----:B------:R-:W-:Y:S01]  /*9450*/  IMAD.SHL.U32 R22, R22, 0x80, RZ ;  /* 0x0000008016167824 */ /* 0x000fe200078e00ff */
[----:B------:R-:W-:-:S02]  /*9460*/  USHF.R.S32.HI UR7, URZ, 0x1f, UR4 ;  /* 0x0000001fff077899 */ /* 0x000fc40008011404 */
[----:B------:R-:W-:Y:S01]  /*9470*/  LOP3.LUT R23, R23, 0x10, R20, 0x78, !PT ;  /* 0x0000001017177812 */ /* 0x000fe200078e7814 */
[----:B------:R-:W-:Y:S01]  /*9480*/  USHF.L.U32 UR6, UR6, 0x5, URZ ;  /* 0x0000000506067899 */ /* 0x000fe200080006ff */
[----:B------:R-:W-:Y:S02]  /*9490*/  SHF.R.S32.HI R0, RZ, 0x1f, R3 ;  /* 0x0000001fff007819 */ /* 0x000fe40000011403 */
[----:B------:R-:W-:Y:S01]  /*94a0*/  LOP3.LUT R23, R23, 0x800, R22, 0xf8, !PT ;  /* 0x0000080017177812 */ /* 0x000fe200078ef816 */
[----:B------:R-:W-:Y:S01]  /*94b0*/  ULEA.HI UR7, UR7, UR4, URZ, 0x5 ;  /* 0x0000000407077291 */ /* 0x000fe2000f8f28ff */
[----:B------:R-:W-:Y:S01]  /*94c0*/  SHF.L.U64.HI R0, R3, 0x1, R0 ;  /* 0x0000000103007819 */ /* 0x000fe20000010200 */
[----:B------:R-:W-:Y:S01]  /*94d0*/  USHF.R.S32.HI UR4, URZ, 0x1f, UR6 ;  /* 0x0000001fff047899 */ /* 0x000fe20008011406 */
[----:B------:R-:W-:Y:S02]  /*94e0*/  LOP3.LUT R6, R2, 0x10, RZ, 0x3c, !PT ;  /* 0x0000001002067812 */ /* 0x000fe400078e3cff */
[----:B------:R-:W-:-:S02]  /*94f0*/  CS2R R56, SRZ ;  /* 0x0000000000387805 */ /* 0x000fc4000001ff00 */
[C---:B------:R-:W-:Y:S02]  /*9500*/  LOP3.LUT R5, R2.reuse, 0x20, RZ, 0x3c, !PT ;  /* 0x0000002002057812 */ /* 0x040fe400078e3cff */
[----:B------:R-:W-:Y:S02]  /*9510*/  CS2R R58, SRZ ;  /* 0x00000000003a7805 */ /* 0x000fe4000001ff00 */
[----:B------:R-:W-:Y:S01]  /*9520*/  LOP3.LUT R4, R2, 0x30, RZ, 0x3c, !PT ;  /* 0x0000003002047812 */ /* 0x000fe200078e3cff */
[----:B------:R-:W-:Y:S01]  /*9530*/  IMAD.SHL.U32 R3, R3, 0x2, RZ ;  /* 0x0000000203037824 */ /* 0x000fe200078e00ff */
[C---:B------:R-:W-:Y:S02]  /*9540*/  LOP3.LUT R6, R23.reuse, 0x20, RZ, 0x3c, !PT ;  /* 0x0000002017067812 */ /* 0x040fe400078e3cff */
[C---:B------:R-:W-:Y:S02]  /*9550*/  LOP3.LUT R5, R23.reuse, 0x40, RZ, 0x3c, !PT ;  /* 0x0000004017057812 */ /* 0x040fe400078e3cff */
[----:B------:R-:W-:Y:S01]  /*9560*/  LOP3.LUT R4, R23, 0x60, RZ, 0x3c, !PT ;  /* 0x0000006017047812 */ /* 0x000fe200078e3cff */
[----:B------:R-:W-:-:S02]  /*9570*/  USHF.L.U32 UR8, UR6, 0x1, URZ ;  /* 0x0000000106087899 */ /* 0x000fc400080006ff */
[----:B------:R-:W-:Y:S02]  /*9580*/  USHF.R.S32.HI UR7, URZ, 0x5, UR7 ;  /* 0x00000005ff077899 */ /* 0x000fe40008011407 */
[----:B--2---:R-:W-:-:S12]  /*9590*/  USHF.L.U64.HI UR4, UR6, 0x1, UR4 ;  /* 0x0000000106047899 */ /* 0x004fd80008010204 */
.L_x_1:
[----:B------:R0:W-:Y:S01]  /*95a0*/  STL [R1+0x1254], R61 ;  /* 0x0012543d01007387 */ /* 0x0001e20000100800 */
[----:B------:R-:W1:Y:S03]  /*95b0*/  LDC R4, c[0x0][0x3a0] ;  /* 0x0000e800ff047b82 */ /* 0x000e660000000800 */
[----:B------:R-:W2:Y:S04]  /*95c0*/  LDL R7, [R1+0x5cc] ;  /* 0x0005cc0001077983 */ /* 0x000ea80000100800 */
[----:B------:R-:W2:Y:S04]  /*95d0*/  LDL R6, [R1+0x5d0] ;  /* 0x0005d00001067983 */ /* 0x000ea80000100800 */
[----:B0-----:R-:W1:Y:S04]  /*95e0*/  LDL R61, [R1+0x5c4] ;  /* 0x0005c400013d7983 */ /* 0x001e680000100800 */
[----:B-----5:R-:W-:Y:S04]  /*95f0*/  STL [R1+0x1230], R32 ;  /* 0x0012302001007387 */ /* 0x020fe80000100800 */
[----:B------:R-:W-:Y:S04]  /*9600*/  STL [R1+0x1238], R32 ;  /* 0x0012382001007387 */ /* 0x000fe80000100800 */
[----:B------:R-:W-:Y:S04]  /*9610*/  STL [R1+0x1240], R32 ;  /* 0x0012402001007387 */ /* 0x000fe80000100800 */
[----:B------:R-:W-:Y:S04]  /*9620*/  STL [R1+0x1248], R32 ;  /* 0x0012482001007387 */ /* 0x000fe80000100800 */
[----:B------:R0:W-:Y:S04]  /*9630*/  STL [R1+0x1250], R32 ;  /* 0x0012502001007387 */ /* 0x0001e80000100800 */
[----:B------:R-:W-:Y:S04]  /*9640*/  STL [R1+0x122c], R33 ;  /* 0x00122c2101007387 */ /* 0x000fe80000100800 */
        /* <DEDUP_REMOVED lines=74> */
[----:B------:R-:W-:Y:S01]  /*9af0*/  STL [R1+0x1110], R11 ;  /* 0x0011100b01007387 */ /* 0x000fe20000100800 */
[----:B-1----:R-:W-:-:S03]  /*9b00*/  IMAD R4, R61, -0x20, R4 ;  /* 0xffffffe03d047824 */ /* 0x002fc600078e0204 */
[----:B------:R-:W-:Y:S04]  /*9b10*/  STL [R1+0x110c], R3 ;  /* 0x00110c0301007387 */ /* 0x000fe80000100800 */
[----:B------:R-:W-:Y:S04]  /*9b20*/  STL [R1+0x1108], R2 ;  /* 0x0011080201007387 */ /* 0x000fe80000100800 */
[----:B------:R-:W-:Y:S04]  /*9b30*/  STL [R1+0x1104], R55 ;  /* 0x0011043701007387 */ /* 0x000fe80000100800 */
[----:B------:R-:W-:Y:S04]  /*9b40*/  STL [R1+0x1100], R54 ;  /* 0x0011003601007387 */ /* 0x000fe80000100800 */
[----:B------:R-:W-:Y:S01]  /*9b50*/  STL [R1+0x10fc], R53 ;  /* 0x0010fc3501007387 */ /* 0x000fe20000100800 */
[----:B------:R-:W-:-:S03]  /*9b60*/  ISETP.GT.AND P0, PT, R4, RZ, PT ;  /* 0x000000ff0400720c */ /* 0x000fc60003f04270 */
[----:B------:R-:W-:Y:S04]  /*9b70*/  STL [R1+0x10f8], R52 ;  /* 0x0010f83401007387 */ /* 0x000fe80000100800 */
[----:B------:R-:W-:Y:S04]  /*9b80*/  STL [R1+0x10f4], R51 ;  /* 0x0010f43301007387 */ /* 0x000fe80000100800 */
[----:B------:R-:W-:Y:S04]  /*9b90*/  STL [R1+0x10f0], R50 ;  /* 0x0010f03201007387 */ /* 0x000fe80000100800 */
[----:B------:R-:W-:Y:S04]  /*9ba0*/  STL [R1+0x10ec], R49 ;  /* 0x0010ec3101007387 */ /* 0x000fe80000100800 */
[----:B------:R-:W-:Y:S04]  /*9bb0*/  STL [R1+0x10e8], R48 ;  /* 0x0010e83001007387 */ /* 0x000fe80000100800 */
[----:B------:R-:W-:Y:S04]  /*9bc0*/  STL [R1+0x10e4], R47 ;  /* 0x0010e42f01007387 */ /* 0x000fe80000100800 */
[----:B------:R-:W-:Y:S01]  /*9bd0*/  STL [R1+0x10e0], R46 ;  /* 0x0010e02e01007387 */ /* 0x000fe20000100800 */
[----:B------:R-:W-:-:S03]  /*9be0*/  PRMT R36, RZ, 0x7610, R36 ;  /* 0x00007610ff247816 */ /* 0x000fc60000000024 */
[----:B------:R-:W-:Y:S04]  /*9bf0*/  STL [R1+0x10dc], R45 ;  /* 0x0010dc2d01007387 */ /* 0x000fe80000100800 */
[----:B------:R-:W-:Y:S04]  /*9c00*/  STL [R1+0x10d8], R44 ;  /* 0x0010d82c01007387 */ /* 0x000fe80000100800 */
[----:B------:R-:W-:Y:S04]  /*9c10*/  STL [R1+0x10d4], R43 ;  /* 0x0010d42b01007387 */ /* 0x000fe80000100800 */
[----:B------:R-:W-:Y:S04]  /*9c20*/  STL [R1+0x10d0], R42 ;  /* 0x0010d02a01007387 */ /* 0x000fe80000100800 */
[----:B------:R-:W-:Y:S04]  /*9c30*/  STL [R1+0x10cc], R41 ;  /* 0x0010cc2901007387 */ /* 0x000fe80000100800 */
[----:B------:R-:W-:Y:S04]  /*9c40*/  STL [R1+0x10c8], R40 ;  /* 0x0010c82801007387 */ /* 0x000fe80000100800 */
[----:B------:R-:W-:Y:S04]  /*9c50*/  STL.64 [R1+0xf48], R58 ;  /* 0x000f483a01007387 */ /* 0x000fe80000100a00 */
[----:B------:R-:W-:Y:S04]  /*9c60*/  STL.64 [R1+0xf40], R56 ;  /* 0x000f403801007387 */ /* 0x000fe80000100a00 */
[----:B------:R-:W-:Y:S04]  /*9c70*/  STL [R1+0xcc0], R0 ;  /* 0x000cc00001007387 */ /* 0x000fe80000100800 */
[----:B------:R-:W3:Y:S04]  /*9c80*/  LDL.LU R61, [R1+0x1254] ;  /* 0x00125400013d7983 */ /* 0x000ee80000300800 */
[----:B--2---:R-:W2:Y:S04]  /*9c90*/  @P0 LDG.E.U16 R36, desc[UR40][R6.64] ;  /* 0x0000002806240981 */ /* 0x004ea8000c1e1500 */
[----:B------:R-:W4:Y:S01]  /*9ca0*/  LDL.64 R6, [R1+0x3f0] ;  /* 0x0003f00001067983 */ /* 0x000f220000100a00 */
[----:B------:R-:W-:-:S02]  /*9cb0*/  PRMT R37, RZ, 0x7610, R37 ;  /* 0x00007610ff257816 */ /* 0x000fc40000000025 */
[----:B------:R-:W-:-:S04]  /*9cc0*/  PRMT R38, RZ, 0x7610, R38 ;  /* 0x00007610ff267816 */ /* 0x000fc80000000026 */
[----:B----4-:R-:W4:Y:S04]  /*9cd0*/  @P0 LDG.E.U16 R37, desc[UR40][R6.64] ;  /* 0x0000002806250981 */ /* 0x010f28000c1e1500 */
[----:B------:R-:W2:Y:S01]  /*9ce0*/  LDL.64 R6, [R1+0x3f8] ;  /* 0x0003f80001067983 */ /* 0x000ea20000100a00 */
[----:B------:R-:W-:-:S03]  /*9cf0*/  PRMT R39, RZ, 0x7610, R39 ;  /* 0x00007610ff277816 */ /* 0x000fc60000000027 */
[----:B------:R-:W-:Y:S04]  /*9d00*/  STL [R1+0xcc8], R60 ;  /* 0x000cc83c01007387 */ /* 0x000fe80000100800 */
[----:B---3--:R-:W-:Y:S04]  /*9d10*/  STL [R1+0xcc4], R61 ;  /* 0x000cc43d01007387 */ /* 0x008fe80000100800 */
[----:B--2---:R1:W2:Y:S02]  /*9d20*/  @P0 LDG.E.U16 R38, desc[UR40][R6.64] ;  /* 0x0000002806260981 */ /* 0x0042a4000c1e1500 */
[----:B-1----:R-:W-:-:S02]  /*9d30*/  @P0 IMAD.MOV.U32 R6, RZ, RZ, R60 ;  /* 0x000000ffff060224 */ /* 0x002fc400078e003c */
[----:B------:R-:W-:-:S05]  /*9d40*/  @P0 IMAD.MOV.U32 R7, RZ, RZ, R61 ;  /* 0x000000ffff070224 */ /* 0x000fca00078e003d */
[----:B------:R1:W3:Y:S04]  /*9d50*/  @P0 LDG.E.U16 R39, desc[UR40][R6.64] ;  /* 0x0000002806270981 */ /* 0x0002e8000c1e1500 */
[----:B------:R-:W1:Y:S04]  /*9d60*/  LDL R6, [R1+0xa7c] ;  /* 0x000a7c0001067983 */ /* 0x000e680000100800 */
[----:B------:R-:W1:Y:S01]  /*9d70*/  LDL R7, [R1+0xa84] ;  /* 0x000a840001077983 */ /* 0x000e620000100800 */
[----:B------:R-:W-:Y:S02]  /*9d80*/  ISETP.GT.AND P1, PT, R4, 0x1, PT ;  /* 0x000000010400780c */ /* 0x000fe40003f24270 */
[----:B0-----:R-:W-:-:S11]  /*9d90*/  PRMT R32, RZ, 0x7610, R32 ;  /* 0x00007610ff207816 */ /* 0x001fd60000000020 */
[----:B-1----:R-:W-:-:S04]  /*9da0*/  @P1 LOP3.LUT R7, R7, R6, RZ, 0x3c, !PT ;  /* 0x0000000607071212 */ /* 0x002fc800078e3cff */
[----:B------:R-:W-:-:S04]  /*9db0*/  @P1 LOP3.LUT R6, R7, R6, RZ, 0x3c, !PT ;  /* 0x0000000607061212 */ /* 0x000fc800078e3cff */
[----:B------:R-:W-:-:S05]  /*9dc0*/  @P1 LOP3.LUT R7, R7, R6, RZ, 0x3c, !PT ;  /* 0x0000000607071212 */ /* 0x000fca00078e3cff */
[----:B------:R-:W2:Y:S04]  /*9dd0*/  @P1 LDG.E.U16 R32, desc[UR40][R6.64] ;  /* 0x0000002806201981 */ /* 0x000ea8000c1e1500 */
[----:B--2---:R0:W-:Y:S04]  /*9de0*/  STL [R1+0x574], R32 ;  /* 0x0005742001007387 */ /* 0x0041e80000100800 */
[----:B0-----:R-:W2:Y:S04]  /*9df0*/  LDL.LU R32, [R1+0x1250] ;  /* 0x0012500001207983 */ /* 0x001ea80000300800 */
[----:B------:R-:W2:Y:S04]  /*9e00*/  LDL R6, [R1+0xa74] ;  /* 0x000a740001067983 */ /* 0x000ea80000100800 */
[----:B------:R-:W2:Y:S01]  /*9e10*/  LDL R7, [R1+0xa78] ;  /* 0x000a780001077983 */ /* 0x000ea20000100800 */
[----:B------:R-:W-:-:S02]  /*9e20*/  PRMT R33, RZ, 0x7610, R33 ;  /* 0x00007610ff217816 */ /* 0x000fc40000000021 */
[----:B--2---:R-:W-:-:S04]  /*9e30*/  @P1 LOP3.LUT R7, R7, R6, RZ, 0x3c, !PT ;  /* 0x0000000607071212 */ /* 0x004fc800078e3cff */
        /* <DEDUP_REMOVED lines=20> */
[----:B------:R-:W2:Y:S01]  /*9f80*/  @P1 LDG.E.U16 R33, desc[UR40][R6.64] ;  /* 0x0000002806211981 */ /* 0x000ea2000c1e1500 */
[----:B------:R-:W-:-:S03]  /*9f90*/  ISETP.GT.AND P0, PT, R4, 0x2, PT ;  /* 0x000000020400780c */ /* 0x000fc60003f04270 */
        /* <DEDUP_REMOVED lines=82> */
[----:B------:R0:W2:Y:S04]  /*a4c0*/  @P0 LDG.E.U16 R32, desc[UR40][R6.64] ;  /* 0x0000002806200981 */ /* 0x0000a8000c1e1500 */
[----:B------:R-:W0:Y:S04]  /*a4d0*/  LDL R6, [R1+0xa14] ;  /* 0x000a140001067983 */ /* 0x000e280000100800 */
[----:B------:R-:W0:Y:S01]  /*a4e0*/  LDL R7, [R1+0xa18] ;  /* 0x000a180001077983 */ /* 0x000e220000100800 */
[----:B------:R-:W-:Y:S02]  /*a4f0*/  PRMT R33, RZ, 0x7610, R33 ;  /* 0x00007610ff217816 */ /* 0x000fe40000000021 */
[----:B0-----:R-:W-:-:S04]  /*a500*/  @P0 LOP3.LUT R7, R7, R6, RZ, 0x3c, !PT ;  /* 0x0000000607070212 */ /* 0x001fc800078e3cff */
        /* <DEDUP_REMOVED lines=19> */
[----:B------:R-:W-:Y:S02]  /*a640*/  ISETP.GT.AND P1, PT, R4, 0x5, PT ;  /* 0x000000050400780c */ /* 0x000fe40003f24270 */
[----:B------:R-:W-:-:S11]  /*a650*/  PRMT R28, RZ, 0x7610, R28 ;  /* 0x00007610ff1c7816 */ /* 0x000fd6000000001c */
[----:B0-----:R-:W-:-:S04]  /*a660*/  @P1 LOP3.LUT R7, R7, R6, RZ, 0x3c, !PT ;  /* 0x0000000607071212 */ /* 0x001fc800078e3cff */
        /* <DEDUP_REMOVED lines=583> */
[----:B------:R-:W3:Y:S04]  /*cae0*/  LDL R6, [R1+0x7dc] ;  /* 0x0007dc0001067983 */ /* 0x000ee80000100800 */
[----:B------:R-:W3:Y:S01]  /*caf0*/  LDL R7, [R1+0x7e0] ;  /* 0x0007e00001077983 */ /* 0x000ee20000100800 */
[----:B--2---:R-:W-:-:S02]  /*cb00*/  PRMT R12, RZ, 0x7610, R12 ;  /* 0x00007610ff0c7816 */ /* 0x004fc4000000000c */
[----:B---3--:R-:W-:-:S04]  /*cb10*/  @P1 LOP3.LUT R7, R7, R6, RZ, 0x3c, !PT ;  /* 0x0000000607071212 */ /* 0x008fc800078e3cff */
[----:B------:R-:W-:-:S04]  /*cb20*/  @P1 LOP3.LUT R6, R7, R6, RZ, 0x3c, !PT ;  /* 0x0000000607061212 */ /* 0x000fc800078e3cff */
[----:B------:R-:W-:-:S05]  /*cb30*/  @P1 LOP3.LUT R7, R7, R6, RZ, 0x3c, !PT ;  /* 0x0000000607071212 */ /* 0x000fca00078e3cff */
[----:B------:R-:W2:Y:S01]  /*cb40*/  @P1 LDG.E.U16 R12, desc[UR40][R6.64] ;  /* 0x00000028060c1981 */ /* 0x000ea2000c1e1500 */
[----:B------:R-:W-:-:S03]  /*cb50*/  ISETP.GT.AND P0, PT, R4, 0x16, PT ;  /* 0x000000160400780c */ /* 0x000fc60003f04270 */
        /* <DEDUP_REMOVED lines=41> */
[----:B------:R-:W-:-:S02]  /*cdf0*/  PRMT R47, RZ, 0x7610, R47 ;  /* 0x00007610ff2f7816 */ /* 0x000fc4000000002f */
[----:B---3--:R-:W-:-:S04]  /*ce00*/  @P1 LOP3.LUT R7, R7, R6, RZ, 0x3c, !PT ;  /* 0x0000000607071212 */ /* 0x008fc800078e3cff */
[----:B------:R-:W-:-:S04]  /*ce10*/  @P1 LOP3.LUT R6, R7, R6, RZ, 0x3c, !PT ;  /* 0x0000000607061212 */ /* 0x000fc800078e3cff */
[----:B------:R-:W-:-:S05]  /*ce20*/  @P1 LOP3.LUT R7, R7, R6, RZ, 0x3c, !PT ;  /* 0x0000000607071212 */ /* 0x000fca00078e3cff */
[----:B------:R0:W3:Y:S04]  /*ce30*/  @P1 LDG.E.U16 R47, desc[UR40][R6.64] ;  /* 0x00000028062f1981 */ /* 0x0000e8000c1e1500 */
[----:B------:R-:W0:Y:S04]  /*ce40*/  LDL R6, [R1+0x7ac] ;  /* 0x0007ac0001067983 */ /* 0x000e280000100800 */
[----:B------:R-:W0:Y:S01]  /*ce50*/  LDL R7, [R1+0x7b0] ;  /* 0x0007b00001077983 */ /* 0x000e220000100800 */
[----:B------:R-:W-:Y:S02]  /*ce60*/  PRMT R13, RZ, 0x7610, R13 ;  /* 0x00007610ff0d7816 */ /* 0x000fe4000000000d */
[----:B0-----:R-:W-:-:S04]  /*ce70*/  @P1 LOP3.LUT R7, R7, R6, RZ, 0x3c, !PT ;  /* 0x0000000607071212 */ /* 0x001fc800078e3cff */
[----:B------:R-:W-:-:S04]  /*ce80*/  @P1 LOP3.LUT R6, R7, R6, RZ, 0x3c, !PT ;  /* 0x0000000607061212 */ /* 0x000fc800078e3cff */
[----:B------:R-:W-:-:S05]  /*ce90*/  @P1 LOP3.LUT R7, R7, R6, RZ, 0x3c, !PT ;  /* 0x0000000607071212 */ /* 0x000fca00078e3cff */
[----:B------:R-:W2:Y:S04]  /*cea0*/  @P1 LDG.E.U16 R13, desc[UR40][R6.64] ;  /* 0x00000028060d1981 */ /* 0x000ea8000c1e1500 */
[----:B---3--:R0:W-:Y:S04]  /*ceb0*/  STL [R1+0x4b0], R47 ;  /* 0x0004b02f01007387 */ /* 0x0081e80000100800 */
[----:B0-----:R-:W3:Y:S04]  /*cec0*/  LDL R47, [R1+0x788] ;  /* 0x00078800012f7983 */ /* 0x001ee80000100800 */
        /* <DEDUP_REMOVED lines=35> */
[----:B------:R-:W2:Y:S01]  /*d100*/  LDL R7, [R1+0x784] ;  /* 0x0007840001077983 */ /* 0x000ea20000100800 */
[----:B------:R-:W-:Y:S01]  /*d110*/  PRMT R14, RZ, 0x7610, R14 ;  /* 0x00007610ff0e7816 */ /* 0x000fe2000000000e */
[----:B---3--:R-:W-:Y:S01]  /*d120*/  @P0 IMAD.MOV.U32 R6, RZ, RZ, R47 ;  /* 0x000000ffff060224 */ /* 0x008fe200078e002f */
[----:B------:R-:W-:Y:S01]  /*d130*/  PRMT R15, RZ, 0x7610, R15 ;  /* 0x00007610ff0f7816 */ /* 0x000fe2000000000f */
[----:B------:R-:W3:Y:S04]  /*d140*/  LDL R47, [R1+0x758] ;  /* 0x00075800012f7983 */ /* 0x000ee80000100800 */
[----:B--2---:R0:W2:Y:S04]  /*d150*/  @P0 LDG.E.U16 R14, desc[UR40][R6.64] ;  /* 0x00000028060e0981 */ /* 0x0040a8000c1e1500 */
[----:B------:R-:W0:Y:S04]  /*d160*/  LDL R6, [R1+0x77c] ;  /* 0x00077c0001067983 */ /* 0x000e280000100800 */
[----:B------:R-:W0:Y:S02]  /*d170*/  LDL R7, [R1+0x780] ;  /* 0x0007800001077983 */ /* 0x000e240000100800 */
        /* <DEDUP_REMOVED lines=42> */
[----:B------:R-:W3:Y:S02]  /*d420*/  LDL R7, [R1+0x754] ;  /* 0x0007540001077983 */ /* 0x000ee40000100800 */
[----:B------:R-:W-:-:S02]  /*d430*/  @P0 IMAD.MOV.U32 R6, RZ, RZ, R47 ;  /* 0x000000ffff060224 */ /* 0x000fc400078e002f */
[----:B------:R-:W4:Y:S01]  /*d440*/  LDL R47, [R1+0x730] ;  /* 0x00073000012f7983 */ /* 0x000f220000100800 */
[----:B--2---:R-:W-:-:S06]  /*d450*/  PRMT R5, RZ, 0x7610, R5 ;  /* 0x00007610ff057816 */ /* 0x004fcc0000000005 */
[----:B---3--:R-:W2:Y:S04]  /*d460*/  @P0 LDG.E.U16 R5, desc[UR40][R6.64] ;  /* 0x0000002806050981 */ /* 0x008ea8000c1e1500 */
        /* <DEDUP_REMOVED lines=24> */
[----:B------:R-:W3:Y:S04]  /*d5f0*/  @P0 LDG.E.U16 R8, desc[UR40][R6.64] ;  /* 0x0000002806080981 */ /* 0x000ee8000c1e1500 */
[----:B--2---:R0:W-:Y:S04]  /*d600*/  STL [R1+0x488], R5 ;  /* 0x0004880501007387 */ /* 0x0041e80000100800 */
[----:B0-----:R-:W2:Y:S04]  /*d610*/  LDL R5, [R1+0x720] ;  /* 0x0007200001057983 */ /* 0x001ea80000100800 */
[----:B---3--:R0:W-:Y:S04]  /*d620*/  STL [R1+0x484], R8 ;  /* 0x0004840801007387 */ /* 0x0081e80000100800 */
[----:B0-----:R-:W3:Y:S04]  /*d630*/  LDL.LU R8, [R1+0x111c] ;  /* 0x00111c0001087983 */ /* 0x001ee80000300800 */
[----:B------:R-:W2:Y:S04]  /*d640*/  LDL R6, [R1+0x734] ;  /* 0x0007340001067983 */ /* 0x000ea80000100800 */
[----:B------:R-:W2:Y:S01]  /*d650*/  LDL R7, [R1+0x738] ;  /* 0x0007380001077983 */ /* 0x000ea20000100800 */
[----:B------:R-:W-:-:S02]  /*d660*/  ISETP.GT.AND P1, PT, R4, 0x1b, PT ;  /* 0x0000001b0400780c */ /* 0x000fc40003f24270 */
[----:B------:R-:W-:-:S11]  /*d670*/  PRMT R9, RZ, 0x7610, R9 ;  /* 0x00007610ff097816 */ /* 0x000fd60000000009 */
[----:B--2---:R-:W-:-:S04]  /*d680*/  @P1 LOP3.LUT R7, R7, R6, RZ, 0x3c, !PT ;  /* 0x0000000607071212 */ /* 0x004fc800078e3cff */
[----:B------:R-:W-:-:S04]  /*d690*/  @P1 LOP3.LUT R6, R7, R6, RZ, 0x3c, !PT ;  /* 0x0000000607061212 */ /* 0x000fc800078e3cff */
[----:B------:R-:W-:-:S05]  /*d6a0*/  @P1 LOP3.LUT R7, R7, R6, RZ, 0x3c, !PT ;  /* 0x0000000607071212 */ /* 0x000fca00078e3cff */
[----:B------:R-:W2:Y:S01]  /*d6b0*/  @P1 LDG.E.U16 R9, desc[UR40][R6.64] ;  /* 0x0000002806091981 */ /* 0x000ea2000c1e1500 */
[----:B------:R-:W-:-:S03]  /*d6c0*/  PRMT R10, RZ, 0x7610, R10 ;  /* 0x00007610ff0a7816 */ /* 0x000fc6000000000a */
[----:B--2---:R0:W-:Y:S04]  /*d6d0*/  STL [R1+0x480], R9 ;  /* 0x0004800901007387 */ /* 0x0041e80000100800 */
[----:B0-----:R-:W2:Y:S04]  /*d6e0*/  LDL.LU R9, [R1+0x1118] ;  /* 0x0011180001097983 */ /* 0x001ea80000300800 */
[----:B------:R-:W2:Y:S01]  /*d6f0*/  LDL R7, [R1+0x72c] ;  /* 0x00072c0001077983 */ /* 0x000ea20000100800 */
[----:B----4-:R-:W-:-:S03]  /*d700*/  @P1 IMAD.MOV.U32 R6, RZ, RZ, R47 ;  /* 0x000000ffff061224 */ /* 0x010fc600078e002f */
[----:B------:R-:W4:Y:S04]  /*d710*/  LDL R47, [R1+0x708] ;  /* 0x00070800012f7983 */ /* 0x000f280000100800 */
[----:B--2---:R-:W2:Y:S04]  /*d720*/  @P1 LDG.E.U16 R10, desc[UR40][R6.64] ;  /* 0x00000028060a1981 */ /* 0x004ea8000c1e1500 */
        /* <DEDUP_REMOVED lines=13> */
[----:B------:R-:W-:-:S03]  /*d800*/  @P1 IMAD.MOV.U32 R6, RZ, RZ, R5 ;  /* 0x000000ffff061224 */ /* 0x000fc600078e0005 */
[----:B------:R-:W3:Y:S04]  /*d810*/  LDL R5, [R1+0x6f8] ;  /* 0x0006f80001057983 */ /* 0x000ee80000100800 */
[----:B--2---:R-:W2:Y:S01]  /*d820*/  @P1 LDG.E.U16 R3, desc[UR40][R6.64] ;  /* 0x0000002806031981 */ /* 0x004ea2000c1e1500 */
[----:B------:R-:W-:-:S03]  /*d830*/  ISETP.GT.AND P0, PT, R4, 0x1c, PT ;  /* 0x0000001c0400780c */ /* 0x000fc60003f04270 */
[----:B--2---:R0:W-:Y:S04]  /*d840*/  STL [R1+0x474], R3 ;  /* 0x0004740301007387 */ /* 0x0041e80000100800 */
[----:B0-----:R-:W2:Y:S04]  /*d850*/  LDL.LU R3, [R1+0x110c] ;  /* 0x00110c0001037983 */ /* 0x001ea80000300800 */
[----:B------:R-:W2:Y:S04]  /*d860*/  LDL R6, [R1+0x714] ;  /* 0x0007140001067983 */ /* 0x000ea80000100800 */
[----:B------:R-:W2:Y:S01]  /*d870*/  LDL R7, [R1+0x718] ;  /* 0x0007180001077983 */ /* 0x000ea20000100800 */
[----:B---3--:R-:W-:-:S02]  /*d880*/  PRMT R8, RZ, 0x7610, R8 ;  /* 0x00007610ff087816 */ /* 0x008fc40000000008 */
        /* <DEDUP_REMOVED lines=10> */
[----:B------:R4:W3:Y:S04]  /*d930*/  @P0 LDG.E.U16 R9, desc[UR40][R6.64] ;  /* 0x0000002806090981 */ /* 0x0008e8000c1e1500 */
[----:B------:R-:W2:Y:S01]  /*d940*/  LDL R7, [R1+0x704] ;  /* 0x0007040001077983 */ /* 0x000ea20000100800 */
[----:B------:R-:W-:Y:S01]  /*d950*/  PRMT R10, RZ, 0x7610, R10 ;  /* 0x00007610ff0a7816 */ /* 0x000fe2000000000a */
[----:B----4-:R-:W-:Y:S01]  /*d960*/  @P0 IMAD.MOV.U32 R6, RZ, RZ, R47 ;  /* 0x000000ffff060224 */ /* 0x010fe200078e002f */
[----:B------:R-:W-:Y:S01]  /*d970*/  PRMT R11, RZ, 0x7610, R11 ;  /* 0x00007610ff0b7816 */ /* 0x000fe2000000000b */
[----:B------:R-:W4:Y:S04]  /*d980*/  LDL R47, [R1+0x6e0] ;  /* 0x0006e000012f7983 */ /* 0x000f280000100800 */
[----:B--2---:R0:W2:Y:S04]  /*d990*/  @P0 LDG.E.U16 R10, desc[UR40][R6.64] ;  /* 0x00000028060a0981 */ /* 0x0040a8000c1e1500 */
[----:B------:R-:W0:Y:S04]  /*d9a0*/  LDL R6, [R1+0x6fc] ;  /* 0x0006fc0001067983 */ /* 0x000e280000100800 */
[----:B------:R-:W0:Y:S01]  /*d9b0*/  LDL R7, [R1+0x700] ;  /* 0x0007000001077983 */ /* 0x000e220000100800 */
[----:B------:R-:W-:-:S02]  /*d9c0*/  ISETP.GT.AND P1, PT, R4, 0x1d, PT ;  /* 0x0000001d0400780c */ /* 0x000fc40003f24270 */
[----:B0-----:R-:W-:-:S04]  /*d9d0*/  @P0 LOP3.LUT R7, R7, R6, RZ, 0x3c, !PT ;  /* 0x0000000607070212 */ /* 0x001fc800078e3cff */
[----:B------:R-:W-:-:S04]  /*d9e0*/  @P0 LOP3.LUT R6, R7, R6, RZ, 0x3c, !PT ;  /* 0x0000000607060212 */ /* 0x000fc800078e3cff */
[----:B------:R-:W-:-:S05]  /*d9f0*/  @P0 LOP3.LUT R7, R7, R6, RZ, 0x3c, !PT ;  /* 0x0000000607070212 */ /* 0x000fca00078e3cff */
[----:B------:R0:W2:Y:S04]  /*da00*/  @P0 LDG.E.U16 R11, desc[UR40][R6.64] ;  /* 0x00000028060b0981 */ /* 0x0000a8000c1e1500 */
[----:B------:R-:W2:Y:S01]  /*da10*/  LDL R7, [R1+0x6f4] ;  /* 0x0006f40001077983 */ /* 0x000ea20000100800 */
[----:B------:R-:W-:Y:S01]  /*da20*/  PRMT R3, RZ, 0x7610, R3 ;  /* 0x00007610ff037816 */ /* 0x000fe20000000003 */
[----:B0-----:R-:W-:Y:S01]  /*da30*/  @P1 IMAD.MOV.U32 R6, RZ, RZ, R5 ;  /* 0x000000ffff061224 */ /* 0x001fe200078e0005 */
        /* <DEDUP_REMOVED lines=24> */
[----:B--2---:R-:W2:Y:S01]  /*dbc0*/  @P1 LDG.E.U16 R54, desc[UR40][R6.64] ;  /* 0x0000002806361981 */ /* 0x004ea2000c1e1500 */
        /* <DEDUP_REMOVED lines=14> */
[----:B---3--:R-:W-:-:S03]  /*dcb0*/  @P0 IMAD.MOV.U32 R6, RZ, RZ, R5 ;  /* 0x000000ffff060224 */ /* 0x008fc600078e0005 */
[----:B------:R-:W3:Y:S04]  /*dcc0*/  LDL R5, [R1+0x6a8] ;  /* 0x0006a80001057983 */ /* 0x000ee80000100800 */
        /* <DEDUP_REMOVED lines=19> */
[----:B------:R-:W-:Y:S02]  /*de00*/  ISETP.GT.AND P1, PT, R4, 0x1f, PT ;  /* 0x0000001f0400780c */ /* 0x000fe40003f24270 */
[----:B------:R-:W-:Y:S01]  /*de10*/  PRMT R49, RZ, 0x7610, R49 ;  /* 0x00007610ff317816 */ /* 0x000fe20000000031 */
[----:B--2---:R0:W-:Y:S04]  /*de20*/  STL [R1+0x454], R50 ;  /* 0x0004543201007387 */ /* 0x0041e80000100800 */
[----:B0-----:R-:W2:Y:S04]  /*de30*/  LDL.LU R50, [R1+0x10f0] ;  /* 0x0010f00001327983 */ /* 0x001ea80000300800 */
[----:B------:R-:W2:Y:S02]  /*de40*/  LDL R7, [R1+0x6b4] ;  /* 0x0006b40001077983 */ /* 0x000ea40000100800 */
[----:B----4-:R-:W-:-:S05]  /*de50*/  @P1 IMAD.MOV.U32 R6, RZ, RZ, R47 ;  /* 0x000000ffff061224 */ /* 0x010fca00078e002f */
[----:B--2---:R-:W2:Y:S04]  /*de60*/  @P1 LDG.E.U16 R49, desc[UR40][R6.64] ;  /* 0x0000002806311981 */ /* 0x004ea8000c1e1500 */
[----:B--2---:R0:W-:Y:S04]  /*de70*/  STL [R1+0x450], R49 ;  /* 0x0004503101007387 */ /* 0x0041e80000100800 */
[----:B0-----:R-:W2:Y:S04]  /*de80*/  LDL.LU R49, [R1+0x10ec] ;  /* 0x0010ec0001317983 */ /* 0x001ea80000300800 */
[----:B------:R-:W4:Y:S04]  /*de90*/  LDL R6, [R1+0x6ac] ;  /* 0x0006ac0001067983 */ /* 0x000f280000100800 */
[----:B------:R-:W4:Y:S01]  /*dea0*/  LDL R7, [R1+0x6b0] ;  /* 0x0006b00001077983 */ /* 0x000f220000100800 */
[----:B------:R-:W-:Y:S01]  /*deb0*/  PRMT R48, RZ, 0x7610, R48 ;  /* 0x00007610ff307816 */ /* 0x000fe20000000030 */
[----:B------:R-:W0:Y:S01]  /*dec0*/  S2R R47, SR_TID.X ;  /* 0x00000000002f7919 */ /* 0x000e220000002100 */
[----:B----4-:R-:W-:-:S04]  /*ded0*/  @P1 LOP3.LUT R7, R7, R6, RZ, 0x3c, !PT ;  /* 0x0000000607071212 */ /* 0x010fc800078e3cff */
[----:B------:R-:W-:-:S04]  /*dee0*/  @P1 LOP3.LUT R6, R7, R6, RZ, 0x3c, !PT ;  /* 0x0000000607061212 */ /* 0x000fc800078e3cff */
[----:B------:R-:W-:-:S05]  /*def0*/  @P1 LOP3.LUT R7, R7, R6, RZ, 0x3c, !PT ;  /* 0x0000000607071212 */ /* 0x000fca00078e3cff */
[----:B------:R-:W4:Y:S01]  /*df00*/  @P1 LDG.E.U16 R48, desc[UR40][R6.64] ;  /* 0x0000002806301981 */ /* 0x000f22000c1e1500 */
[----:B0-----:R-:W-:-:S04]  /*df10*/  LOP3.LUT R47, R47, 0x1f, RZ, 0xc0, !PT ;  /* 0x0000001f2f2f7812 */ /* 0x001fc800078ec0ff */
[----:B------:R-:W-:Y:S01]  /*df20*/  ISETP.GE.AND P0, PT, R47, R4, PT ;  /* 0x000000042f00720c */ /* 0x000fe20003f06270 */
[----:B----4-:R0:W-:Y:S04]  /*df30*/  STL [R1+0x44c], R48 ;  /* 0x00044c3001007387 */ /* 0x0101e80000100800 */
[----:B0-----:R-:W4:Y:S04]  /*df40*/  LDL.LU R48, [R1+0x10e8] ;  /* 0x0010e80001307983 */ /* 0x001f280000300800 */
[----:B------:R-:W2:Y:S04]  /*df50*/  LDL.LU R47, [R1+0x10e4] ;  /* 0x0010e400012f7983 */ /* 0x000ea80000300800 */
[----:B------:R-:W3:Y:S01]  /*df60*/  LDL R4, [R1+0x6a4] ;  /* 0x0006a40001047983 */ /* 0x000ee20000100800 */
[----:B------:R-:W-:-:S02]  /*df70*/  PRMT R46, RZ, 0x7610, R46 ;  /* 0x00007610ff2e7816 */ /* 0x000fc4000000002e */
[----:B---3--:R-:W-:-:S04]  /*df80*/  @P1 LOP3.LUT R5, R5, R4, RZ, 0x3c, !PT ;  /* 0x0000000405051212 */ /* 0x008fc800078e3cff */
[----:B------:R-:W-:-:S04]  /*df90*/  @P1 LOP3.LUT R4, R5, R4, RZ, 0x3c, !PT ;  /* 0x0000000405041212 */ /* 0x000fc800078e3cff */
[----:B------:R-:W-:-:S05]  /*dfa0*/  @P1 LOP3.LUT R5, R5, R4, RZ, 0x3c, !PT ;  /* 0x0000000405051212 */ /* 0x000fca00078e3cff */
[----:B------:R-:W3:Y:S04]  /*dfb0*/  @P1 LDG.E.U16 R46, desc[UR40][R4.64] ;  /* 0x00000028042e1981 */ /* 0x000ee8000c1e1500 */
[----:B---3--:R0:W-:Y:S04]  /*dfc0*/  STL [R1+0x448], R46 ;  /* 0x0004482e01007387 */ /* 0x0081e80000100800 */
[----:B0-----:R-:W3:Y:S04]  /*dfd0*/  LDL.LU R46, [R1+0x10e0] ;  /* 0x0010e000012e7983 */ /* 0x001ee80000300800 */
[----:B------:R-:W2:Y:S04]  /*dfe0*/  LDL R4, [R1+0x69c] ;  /* 0x00069c0001047983 */ /* 0x000ea80000100800 */
[----:B------:R-:W2:Y:S01]  /*dff0*/  LDL R5, [R1+0x6a0] ;  /* 0x0006a00001057983 */ /* 0x000ea20000100800 */
[----:B------:R-:W-:-:S02]  /*e000*/  PRMT R45, RZ, 0x7610, R45 ;  /* 0x00007610ff2d7816 */ /* 0x000fc4000000002d */
[----:B--2---:R-:W-:-:S04]  /*e010*/  @P1 LOP3.LUT R5, R5, R4, RZ, 0x3c, !PT ;  /* 0x0000000405051212 */ /* 0x004fc800078e3cff */
[----:B------:R-:W-:-:S04]  /*e020*/  @P1 LOP3.LUT R4, R5, R4, RZ, 0x3c, !PT ;  /* 0x0000000405041212 */ /* 0x000fc800078e3cff */
[----:B------:R-:W-:-:S05]  /*e030*/  @P1 LOP3.LUT R5, R5, R4, RZ, 0x3c, !PT ;  /* 0x0000000405051212 */ /* 0x000fca00078e3cff */
[----:B------:R-:W2:Y:S01]  /*e040*/  @P1 LDG.E.U16 R45, desc[UR40][R4.64] ;  /* 0x00000028042d1981 */ /* 0x000ea2000c1e1500 */
[----:B------:R-:W-:Y:S01]  /*e050*/  PRMT R0, RZ, 0x7610, R0 ;  /* 0x00007610ff007816 */ /* 0x000fe20000000000 */
[----:B------:R-:W-:Y:S06]  /*e060*/  BAR.SYNC.DEFER_BLOCKING 0x0 ;  /* 0x0000000000007b1d */ /* 0x000fec0000010000 */
[----:B--2---:R0:W-:Y:S04]  /*e070*/  STL [R1+0x444], R45 ;  /* 0x0004442d01007387 */ /* 0x0041e80000100800 */
[----:B0-----:R-:W2:Y:S04]  /*e080*/  LDL.LU R45, [R1+0x10dc] ;  /* 0x0010dc00012d7983 */ /* 0x001ea80000300800 */
[----:B------:R-:W2:Y:S04]  /*e090*/  LDL R4, [R1+0x5d4] ;  /* 0x0005d40001047983 */ /* 0x000ea80000100800 */
[----:B------:R-:W2:Y:S02]  /*e0a0*/  LDL R5, [R1+0x5d8] ;  /* 0x0005d80001057983 */ /* 0x000ea40000100800 */
[----:B--2---:R-:W-:-:S04]  /*e0b0*/  @!P0 LOP3.LUT R5, R5, R4, RZ, 0x3c, !PT ;  /* 0x0000000405058212 */ /* 0x004fc800078e3cff */
[----:B------:R-:W-:-:S04]  /*e0c0*/  @!P0 LOP3.LUT R4, R5, R4, RZ, 0x3c, !PT ;  /* 0x0000000405048212 */ /* 0x000fc800078e3cff */
[----:B------:R-:W-:-:S05]  /*e0d0*/  @!P0 LOP3.LUT R5, R5, R4, RZ, 0x3c, !PT ;  /* 0x0000000405058212 */ /* 0x000fca00078e3cff */
[----:B------:R0:W2:Y:S04]  /*e0e0*/  @!P0 LDG.E.U16 R0, desc[UR40][R4.64] ;  /* 0x0000002804008981 */ /* 0x0000a8000c1e1500 */
[----:B------:R-:W0:Y:S04]  /*e0f0*/  LDL R4, [R1+0x698] ;  /* 0x0006980001047983 */ /* 0x000e280000100800 */
[----:B------:R-:W0:Y:S01]  /*e100*/  LDL R5, [R1+0xa90] ;  /* 0x000a900001057983 */ /* 0x000e220000100800 */
[----:B------:R-:W-:Y:S02]  /*e110*/  PRMT R44, RZ, 0x7610, R44 ;  /* 0x00007610ff2c7816 */ /* 0x000fe4000000002c */
[----:B0-----:R-:W-:-:S04]  /*e120*/  @!P0 LOP3.LUT R5, R5, R4, RZ, 0x3c, !PT ;  /* 0x0000000405058212 */ /* 0x001fc800078e3cff */
[----:B------:R-:W-:-:S04]  /*e130*/  @!P0 LOP3.LUT R4, R5, R4, RZ, 0x3c, !PT ;  /* 0x0000000405048212 */ /* 0x000fc800078e3cff */
[----:B------:R-:W-:-:S05]  /*e140*/  @!P0 LOP3.LUT R5, R5, R4, RZ, 0x3c, !PT ;  /* 0x0000000405058212 */ /* 0x000fca00078e3cff */
[----:B------:R-:W3:Y:S04]  /*e150*/  @!P0 LDG.E.U16 R44, desc[UR40][R4.64] ;  /* 0x00000028042c8981 */ /* 0x000ee8000c1e1500 */
[----:B--2---:R-:W-:Y:S04]  /*e160*/  STL [R1+0x1050], R0 ;  /* 0x0010500001007387 */ /* 0x004fe80000100800 */
[----:B---3--:R0:W-:Y:S04]  /*e170*/  STL [R1+0x43c], R44 ;  /* 0x00043c2c01007387 */ /* 0x0081e80000100800 */
[----:B0-----:R-:W2:Y:S04]  /*e180*/  LDL.LU R44, [R1+0x10d8] ;  /* 0x0010d800012c7983 */ /* 0x001ea80000300800 */
[----:B------:R-:W3:Y:S04]  /*e190*/  LDL R4, [R1+0xa8c] ;  /* 0x000a8c0001047983 */ /* 0x000ee80000100800 */
[----:B------:R-:W3:Y:S01]  /*e1a0*/  LDL R5, [R1+0xbbc] ;  /* 0x000bbc0001057983 */ /* 0x000ee20000100800 */
[----:B------:R-:W-:-:S02]  /*e1b0*/  PRMT R43, RZ, 0x7610, R43 ;  /* 0x00007610ff2b7816 */ /* 0x000fc4000000002b */
[----:B---3--:R-:W-:-:S04]  /*e1c0*/  @!P0 LOP3.LUT R5, R5, R4, RZ, 0x3c, !PT ;  /* 0x0000000405058212 */ /* 0x008fc800078e3cff */
[----:B------:R-:W-:-:S04]  /*e1d0*/  @!P0 LOP3.LUT R4, R5, R4, RZ, 0x3c, !PT ;  /* 0x0000000405048212 */ /* 0x000fc800078e3cff */
[----:B------:R-:W-:-:S05]  /*e1e0*/  @!P0 LOP3.LUT R5, R5, R4, RZ, 0x3c, !PT ;  /* 0x0000000405058212 */ /* 0x000fca00078e3cff */
[----:B------:R-:W3:Y:S04]  /*e1f0*/  @!P0 LDG.E.U16 R43, desc[UR40][R4.64] ;  /* 0x00000028042b8981 */ /* 0x000ee8000c1e1500 */
[----:B---3--:R0:W-:Y:S04]  /*e200*/  STL [R1+0x438], R43 ;  /* 0x0004382b01007387 */ /* 0x0081e80000100800 */
[----:B0-----:R-:W3:Y:S04]  /*e210*/  LDL.LU R43, [R1+0x10d4] ;  /* 0x0010d400012b7983 */ /* 0x001ee80000300800 */
[----:B------:R-:W2:Y:S04]  /*e220*/  LDL R4, [R1+0xb94] ;  /* 0x000b940001047983 */ /* 0x000ea80000100800 */
[----:B------:R-:W2:Y:S01]  /*e230*/  LDL R5, [R1+0xb98] ;  /* 0x000b980001057983 */ /* 0x000ea20000100800 */
[----:B------:R-:W-:-:S02]  /*e240*/  PRMT R42, RZ, 0x7610, R42 ;  /* 0x00007610ff2a7816 */ /* 0x000fc4000000002a */
[----:B--2---:R-:W-:-:S04]  /*e250*/  @!P0 LOP3.LUT R5, R5, R4, RZ, 0x3c, !PT ;  /* 0x0000000405058212 */ /* 0x004fc800078e3cff */
[----:B------:R-:W-:-:S04]  /*e260*/  @!P0 LOP3.LUT R4, R5, R4, RZ, 0x3c, !PT ;  /* 0x0000000405048212 */ /* 0x000fc800078e3cff */
[----:B------:R-:W-:-:S05]  /*e270*/  @!P0 LOP3.LUT R5, R5, R4, RZ, 0x3c, !PT ;  /* 0x0000000405058212 */ /* 0x000fca00078e3cff */
[----:B------:R-:W2:Y:S04]  /*e280*/  @!P0 LDG.E.U16 R42, desc[UR40][R4.64] ;  /* 0x00000028042a8981 */ /* 0x000ea8000c1e1500 */
[----:B--2---:R0:W-:Y:S04]  /*e290*/  STL [R1+0x434], R42 ;  /* 0x0004342a01007387 */ /* 0x0041e80000100800 */
[----:B0-----:R-:W2:Y:S04]  /*e2a0*/  LDL.LU R42, [R1+0x10d0] ;  /* 0x0010d000012a7983 */ /* 0x001ea80000300800 */
        /* <DEDUP_REMOVED lines=32> */
[----:B--2---:R0:W-:Y:S04]  /*e4b0*/  STL [R1+0x428], R56 ;  /* 0x0004283801007387 */ /* 0x0041e80000100800 */
[----:B0-----:R-:W2:Y:S04]  /*e4c0*/  LDL R56, [R1+0xad0] ;  /* 0x000ad00001387983 */ /* 0x001ea80000100800 */
[----:B---3--:R-:W-:Y:S04]  /*e4d0*/  STL [R1+0x424], R2 ;  /* 0x0004240201007387 */ /* 0x008fe80000100800 */
[----:B------:R-:W3:Y:S04]  /*e4e0*/  LDL R4, [R1+0xb0c] ;  /* 0x000b0c0001047983 */ /* 0x000ee80000100800 */
[----:B------:R-:W3:Y:S01]  /*e4f0*/  LDL R5, [R1+0xb10] ;  /* 0x000b100001057983 */ /* 0x000ee20000100800 */
[----:B------:R-:W-:-:S02]  /*e500*/  PRMT R0, RZ, 0x7610, R0 ;  /* 0x00007610ff007816 */ /* 0x000fc40000000000 */
[----:B---3--:R-:W-:-:S04]  /*e510*/  @!P0 LOP3.LUT R5, R5, R4, RZ, 0x3c, !PT ;  /* 0x0000000405058212 */ /* 0x008fc800078e3cff */
[----:B------:R-:W-:-:S04]  /*e520*/  @!P0 LOP3.LUT R4, R5, R4, RZ, 0x3c, !PT ;  /* 0x0000000405048212 */ /* 0x000fc800078e3cff */
[----:B------:R-:W-:-:S05]  /*e530*/  @!P0 LOP3.LUT R5, R5, R4, RZ, 0x3c, !PT ;  /* 0x0000000405058212 */ /* 0x000fca00078e3cff */
[----:B------:R-:W3:Y:S04]  /*e540*/  @!P0 LDG.E.U16 R0, desc[UR40][R4.64] ;  /* 0x0000002804008981 */ /* 0x000ee8000c1e1500 */
[----:B------:R-:W2:Y:S04]  /*e550*/  LDL R4, [R1+0xad4] ;  /* 0x000ad40001047983 */ /* 0x000ea80000100800 */
[----:B------:R-:W2:Y:S01]  /*e560*/  LDL R5, [R1+0xad8] ;  /* 0x000ad80001057983 */ /* 0x000ea20000100800 */
[----:B------:R-:W-:-:S03]  /*e570*/  PRMT R61, RZ, 0x7610, R61 ;  /* 0x00007610ff3d7816 */ /* 0x000fc6000000003d */
[----:B---3--:R0:W-:Y:S01]  /*e580*/  STL [R1+0x1054], R0 ;  /* 0x0010540001007387 */ /* 0x0081e20000100800 */
[----:B------:R-:W-:-:S03]  /*e590*/  PRMT R60, RZ, 0x7610, R60 ;  /* 0x00007610ff3c7816 */ /* 0x000fc6000000003c */
[----:B0-----:R-:W3:Y:S01]  /*e5a0*/  LDL R0, [R1+0xa98] ;  /* 0x000a980001007983 */ /* 0x001ee20000100800 */
[----:B--2---:R-:W-:-:S04]  /*e5b0*/  @!P0 LOP3.LUT R5, R5, R4, RZ, 0x3c, !PT ;  /* 0x0000000405058212 */ /* 0x004fc800078e3cff */
[----:B------:R-:W-:-:S04]  /*e5c0*/  @!P0 LOP3.LUT R4, R5, R4, RZ, 0x3c, !PT ;  /* 0x0000000405048212 */ /* 0x000fc800078e3cff */
[----:B------:R-:W-:-:S05]  /*e5d0*/  @!P0 LOP3.LUT R5, R5, R4, RZ, 0x3c, !PT ;  /* 0x0000000405058212 */ /* 0x000fca00078e3cff */
[----:B------:R0:W2:Y:S04]  /*e5e0*/  @!P0 LDG.E.U16 R61, desc[UR40][R4.64] ;  /* 0x00000028043d8981 */ /* 0x0000a8000c1e1500 */
[----:B------:R-:W3:Y:S01]  /*e5f0*/  LDL R5, [R1+0xacc] ;  /* 0x000acc0001057983 */ /* 0x000ee20000100800 */
[----:B0-----:R-:W-:-:S03]  /*e600*/  @!P0 IMAD.MOV.U32 R4, RZ, RZ, R56 ;  /* 0x000000ffff048224 */ /* 0x001fc600078e0038 */
[----:B--2---:R0:W-:Y:S01]  /*e610*/  STL [R1+0x1058], R61 ;  /* 0x0010583d01007387 */ /* 0x0041e20000100800 */
[----:B------:R-:W-:-:S03]  /*e620*/  PRMT R59, RZ, 0x7610, R59 ;  /* 0x00007610ff3b7816 */ /* 0x000fc6000000003b */
[----:B------:R-:W2:Y:S04]  /*e630*/  LDL R56, [R1+0x650] ;  /* 0x0006500001387983 */ /* 0x000ea80000100800 */
[----:B---3--:R1:W3:Y:S04]  /*e640*/  @!P0 LDG.E.U16 R60, desc[UR40][R4.64] ;  /* 0x00000028043c8981 */ /* 0x0082e8000c1e1500 */
[----:B0-----:R-:W2:Y:S04]  /*e650*/  LDL R61, [R1+0x64c] ;  /* 0x00064c00013d7983 */ /* 0x001ea80000100800 */
[----:B------:R-:W2:Y:S01]  /*e660*/  LDL R5, [R1+0xa94] ;  /* 0x000a940001057983 */ /* 0x000ea20000100800 */
[----:B-1----:R-:W-:-:S03]  /*e670*/  @!P0 IMAD.MOV.U32 R4, RZ, RZ, R0 ;  /* 0x000000ffff048224 */ /* 0x002fc600078e0000 */
[----:B---3--:R0:W-:Y:S01]  /*e680*/  STL [R1+0x105c], R60 ;  /* 0x00105c3c01007387 */ /* 0x0081e20000100800 */
[----:B------:R-:W-:-:S03]  /*e690*/  PRMT R58, RZ, 0x7610, R58 ;  /* 0x00007610ff3a7816 */ /* 0x000fc6000000003a */
[----:B------:R-:W3:Y:S04]  /*e6a0*/  LDL R0, [R1+0x648] ;  /* 0x0006480001007983 */ /* 0x000ee80000100800 */
[----:B--2---:R1:W2:Y:S04]  /*e6b0*/  @!P0 LDG.E.U16 R59, desc[UR40][R4.64] ;  /* 0x00000028043b8981 */ /* 0x0042a8000c1e1500 */
[----:B0-----:R-:W2:Y:S04]  /*e6c0*/  LDL R60, [R1+0x644] ;  /* 0x00064400013c7983 */ /* 0x001ea80000100800 */
[----:B------:R-:W1:Y:S04]  /*e6d0*/  LDL R4, [R1+0x684] ;  /* 0x0006840001047983 */ /* 0x000e680000100800 */
[----:B------:R-:W1:Y:S02]  /*e6e0*/  LDL R5, [R1+0x688] ;  /* 0x0006880001057983 */ /* 0x000e640000100800 */
[----:B-1----:R-:W-:-:S04]  /*e6f0*/  @!P0 LOP3.LUT R5, R5, R4, RZ, 0x3c, !PT ;  /* 0x0000000405058212 */ /* 0x002fc800078e3cff */
[----:B------:R-:W-:-:S04]  /*e700*/  @!P0 LOP3.LUT R4, R5, R4, RZ, 0x3c, !PT ;  /* 0x0000000405048212 */ /* 0x000fc800078e3cff */
[----:B------:R-:W-:-:S05]  /*e710*/  @!P0 LOP3.LUT R5, R5, R4, RZ, 0x3c, !PT ;  /* 0x0000000405058212 */ /* 0x000fca00078e3cff */
[----:B------:R0:W4:Y:S01]  /*e720*/  @!P0 LDG.E.U16 R58, desc[UR40][R4.64] ;  /* 0x00000028043a8981 */ /* 0x000122000c1e1500 */
[----:B------:R-:W-:Y:S02]  /*e730*/  PRMT R57, RZ, 0x7610, R57 ;  /* 0x00007610ff397816 */ /* 0x000fe40000000039 */
[----:B------:R-:W-:Y:S01]  /*e740*/  PRMT R55, RZ, 0x7610, R55 ;  /* 0x00007610ff377816 */ /* 0x000fe20000000037 */
[----:B0-----:R-:W-:Y:S02]  /*e750*/  @!P0 IMAD.MOV.U32 R4, RZ, RZ, R56 ;  /* 0x000000ffff048224 */ /* 0x001fe400078e0038 */
[----:B------:R-:W-:Y:S01]  /*e760*/  @!P0 IMAD.MOV.U32 R5, RZ, RZ, R61 ;  /* 0x000000ffff058224 */ /* 0x000fe200078e003d */
[----:B--2---:R0:W-:Y:S04]  /*e770*/  STL [R1+0x1060], R59 ;  /* 0x0010603b01007387 */ /* 0x0041e80000100800 */
[----:B------:R3:W2:Y:S04]  /*e780*/  @!P0 LDG.E.U16 R57, desc[UR40][R4.64] ;  /* 0x0000002804398981 */ /* 0x0006a8000c1e1500 */
[----:B0-----:R-:W2:Y:S01]  /*e790*/  LDL R59, [R1+0x610] ;  /* 0x00061000013b7983 */ /* 0x001ea20000100800 */
[----:B---3--:R-:W-:-:S02]  /*e7a0*/  @!P0 IMAD.MOV.U32 R4, RZ, RZ, R0 ;  /* 0x000000ffff048224 */ /* 0x008fc400078e0000 */
[----:B------:R-:W-:-:S05]  /*e7b0*/  @!P0 IMAD.MOV.U32 R5, RZ, RZ, R60 ;  /* 0x000000ffff058224 */ /* 0x000fca00078e003c */
[----:B------:R0:W3:Y:S04]  /*e7c0*/  @!P0 LDG.E.U16 R55, desc[UR40][R4.64] ;  /* 0x0000002804378981 */ /* 0x0000e8000c1e1500 */
[----:B----4-:R1:W-:Y:S04]  /*e7d0*/  STL [R1+0x1064], R58 ;  /* 0x0010643a01007387 */ /* 0x0103e80000100800 */
[----:B------:R-:W4:Y:S04]  /*e7e0*/  LDL R61, [R1+0x604] ;  /* 0x00060400013d7983 */ /* 0x000f280000100800 */
[----:B------:R-:W4:Y:S04]  /*e7f0*/  LDL R56, [R1+0x608] ;  /* 0x0006080001387983 */ /* 0x000f280000100800 */
[----:B-1----:R-:W4:Y:S04]  /*e800*/  LDL R58, [R1+0x60c] ;  /* 0x00060c00013a7983 */ /* 0x002f280000100800 */
[----:B--2---:R1:W-:Y:S04]  /*e810*/  STL [R1+0x1068], R57 ;  /* 0x0010683901007387 */ /* 0x0043e80000100800 */
[----:B------:R-:W2:Y:S04]  /*e820*/  LDL R60, [R1+0xa88] ;  /* 0x000a8800013c7983 */ /* 0x000ea80000100800 */
[----:B------:R-:W2:Y:S01]  /*e830*/  LDL R0, [R1+0xbb8] ;  /* 0x000bb80001007983 */ /* 0x000ea20000100800 */
[----:B------:R-:W-:Y:S01]  /*e840*/  PRMT R54, RZ, 0x7610, R54 ;  /* 0x00007610ff367816 */ /* 0x000fe20000000036 */
[----:B0-----:R-:W-:-:S02]  /*e850*/  @!P0 IMAD.MOV.U32 R4, RZ, RZ, R59 ;  /* 0x000000ffff048224 */ /* 0x001fc400078e003b */
[----:B---3--:R0:W-:Y:S04]  /*e860*/  STL [R1+0x106c], R55 ;  /* 0x00106c3701007387 */ /* 0x0081e80000100800 */
[----:B------:R-:W3:Y:S01]  /*e870*/  LDL R59, [R1+0x694] ;  /* 0x00069400013b7983 */ /* 0x000ee20000100800 */
[----:B----4-:R-:W-:-:S03]  /*e880*/  @!P0 IMAD.MOV.U32 R5, RZ, RZ, R58 ;  /* 0x000000ffff058224 */ /* 0x010fc600078e003a */
[----:B------:R-:W4:Y:S04]  /*e890*/  LDL R58, [R1+0xbb4] ;  /* 0x000bb400013a7983 */ /* 0x000f280000100800 */
[----:B------:R0:W4:Y:S01]  /*e8a0*/  @!P0 LDG.E.U16 R54, desc[UR40][R4.64] ;  /* 0x0000002804368981 */ /* 0x000122000c1e1500 */
[----:B------:R-:W-:Y:S01]  /*e8b0*/  PRMT R53, RZ, 0x7610, R53 ;  /* 0x00007610ff357816 */ /* 0x000fe20000000035 */
[----:B0-----:R-:W-:Y:S02]  /*e8c0*/  @!P0 IMAD.MOV.U32 R4, RZ, RZ, R56 ;  /* 0x000000ffff048224 */ /* 0x001fe400078e0038 */
[----:B------:R-:W-:-:S05]  /*e8d0*/  @!P0 IMAD.MOV.U32 R5, RZ, RZ, R61 ;  /* 0x000000ffff058224 */ /* 0x000fca00078e003d */
[----:B------:R2:W4:Y:S01]  /*e8e0*/  @!P0 LDG.E.U16 R53, desc[UR40][R4.64] ;  /* 0x0000002804358981 */ /* 0x000522000c1e1500 */
[----:B------:R-:W-:Y:S02]  /*e8f0*/  PRMT R52, RZ, 0x7610, R52 ;  /* 0x00007610ff347816 */ /* 0x000fe40000000034 */
[----:B------:R-:W-:Y:S01]  /*e900*/  PRMT R51, RZ, 0x7610, R51 ;  /* 0x00007610ff337816 */ /* 0x000fe20000000033 */
[----:B--2---:R-:W-:Y:S02]  /*e910*/  @!P0 IMAD.MOV.U32 R4, RZ, RZ, R0 ;  /* 0x000000ffff048224 */ /* 0x004fe400078e0000 */
[----:B------:R-:W-:-:S05]  /*e920*/  @!P0 IMAD.MOV.U32 R5, RZ, RZ, R60 ;  /* 0x000000ffff058224 */ /* 0x000fca00078e003c */
[----:B------:R3:W2:Y:S02]  /*e930*/  @!P0 LDG.E.U16 R52, desc[UR40][R4.64] ;  /* 0x0000002804348981 */ /* 0x0006a4000c1e1500 */
[----:B---3--:R-:W-:Y:S02]  /*e940*/  @!P0 IMAD.MOV.U32 R5, RZ, RZ, R59 ;  /* 0x000000ffff058224 */ /* 0x008fe400078e003b */
[----:B----4-:R-:W-:Y:S01]  /*e950*/  @!P0 IMAD.MOV.U32 R4, RZ, RZ, R58 ;  /* 0x000000ffff048224 */ /* 0x010fe200078e003a */
[----:B------:R0:W-:Y:S04]  /*e960*/  STL [R1+0x1070], R54 ;  /* 0x0010703601007387 */ /* 0x0001e80000100800 */
[----:B-1----:R-:W3:Y:S04]  /*e970*/  LDL R57, [R1+0xb84] ;  /* 0x000b840001397983 */ /* 0x002ee80000100800 */
[----:B------:R-:W4:Y:S04]  /*e980*/  LDL R56, [R1+0xb88] ;  /* 0x000b880001387983 */ /* 0x000f280000100800 */
[----:B------:R3:W4:Y:S04]  /*e990*/  @!P0 LDG.E.U16 R51, desc[UR40][R4.64] ;  /* 0x0000002804338981 */ /* 0x000728000c1e1500 */
[----:B------:R1:W-:Y:S04]  /*e9a0*/  STL [R1+0x1074], R53 ;  /* 0x0010743501007387 */ /* 0x0003e80000100800 */
[----:B------:R-:W4:Y:S04]  /*e9b0*/  LDL R55, [R1+0xb7c] ;  /* 0x000b7c0001377983 */ /* 0x000f280000100800 */
[----:B------:R-:W4:Y:S01]  /*e9c0*/  LDL R0, [R1+0xb80] ;  /* 0x000b800001007983 */ /* 0x000f220000100800 */
[----:B------:R-:W-:-:S03]  /*e9d0*/  PRMT R50, RZ, 0x7610, R50 ;  /* 0x00007610ff327816 */ /* 0x000fc60000000032 */
[----:B--2---:R2:W-:Y:S04]  /*e9e0*/  STL [R1+0x1078], R52 ;  /* 0x0010783401007387 */ /* 0x0045e80000100800 */
[----:B0-----:R-:W4:Y:S04]  /*e9f0*/  LDL R54, [R1+0xb44] ;  /* 0x000b440001367983 */ /* 0x001f280000100800 */
[----:B-1----:R-:W4:Y:S01]  /*ea00*/  LDL R53, [R1+0xb48] ;  /* 0x000b480001357983 */ /* 0x002f220000100800 */
[----:B---3--:R-:W-:Y:S02]  /*ea10*/  @!P0 IMAD.MOV.U32 R5, RZ, RZ, R57 ;  /* 0x000000ffff058224 */ /* 0x008fe400078e0039 */
[----:B----4-:R-:W-:Y:S01]  /*ea20*/  @!P0 IMAD.MOV.U32 R4, RZ, RZ, R56 ;  /* 0x000000ffff048224 */ /* 0x010fe200078e0038 */
[----:B------:R0:W-:Y:S04]  /*ea30*/  STL [R1+0x107c], R51 ;  /* 0x00107c3301007387 */ /* 0x0001e80000100800 */
[----:B--2---:R-:W2:Y:S04]  /*ea40*/  LDL R52, [R1+0xb3c] ;  /* 0x000b3c0001347983 */ /* 0x004ea80000100800 */
[----:B------:R1:W3:Y:S04]  /*ea50*/  @!P0 LDG.E.U16 R50, desc[UR40][R4.64] ;  /* 0x0000002804328981 */ /* 0x0002e8000c1e1500 */
[----:B0-----:R-:W4:Y:S01]  /*ea60*/  LDL R51, [R1+0xb40] ;  /* 0x000b400001337983 */ /* 0x001f220000100800 */
[----:B------:R-:W-:Y:S01]  /*ea70*/  PRMT R49, RZ, 0x7610, R49 ;  /* 0x00007610ff317816 */ /* 0x000fe20000000031 */
[----:B-1----:R-:W-:-:S02]  /*ea80*/  @!P0 IMAD.MOV.U32 R4, RZ, RZ, R0 ;  /* 0x000000ffff048224 */ /* 0x002fc400078e0000 */
[----:B------:R-:W-:-:S05]  /*ea90*/  @!P0 IMAD.MOV.U32 R5, RZ, RZ, R55 ;  /* 0x000000ffff058224 */ /* 0x000fca00078e0037 */
[----:B------:R0:W4:Y:S01]  /*eaa0*/  @!P0 LDG.E.U16 R49, desc[UR40][R4.64] ;  /* 0x0000002804318981 */ /* 0x000122000c1e1500 */
[----:B------:R-:W-:Y:S02]  /*eab0*/  PRMT R48, RZ, 0x7610, R48 ;  /* 0x00007610ff307816 */ /* 0x000fe40000000030 */
[----:B------:R-:W-:Y:S01]  /*eac0*/  PRMT R47, RZ, 0x7610, R47 ;  /* 0x00007610ff2f7816 */ /* 0x000fe2000000002f */
[----:B0-----:R-:W-:Y:S02]  /*ead0*/  @!P0 IMAD.MOV.U32 R4, RZ, RZ, R53 ;  /* 0x000000ffff048224 */ /* 0x001fe400078e0035 */
[----:B------:R-:W-:-:S05]  /*eae0*/  @!P0 IMAD.MOV.U32 R5, RZ, RZ, R54 ;  /* 0x000000ffff058224 */ /* 0x000fca00078e0036 */
[----:B------:R2:W4:Y:S02]  /*eaf0*/  @!P0 LDG.E.U16 R48, desc[UR40][R4.64] ;  /* 0x0000002804308981 */ /* 0x000524000c1e1500 */
[----:B--2---:R-:W-:Y:S02]  /*eb00*/  @!P0 IMAD.MOV.U32 R5, RZ, RZ, R52 ;  /* 0x000000ffff058224 */ /* 0x004fe400078e0034 */
[----:B---3--:R0:W-:Y:S01]  /*eb10*/  STL [R1+0x1080], R50 ;  /* 0x0010803201007387 */ /* 0x0081e20000100800 */
[----:B----4-:R-:W-:-:S03]  /*eb20*/  @!P0 IMAD.MOV.U32 R4, RZ, RZ, R51 ;  /* 0x000000ffff048224 */ /* 0x010fc600078e0033 */
[----:B------:R-:W2:Y:S04]  /*eb30*/  LDL R0, [R1+0xb08] ;  /* 0x000b080001007983 */ /* 0x000ea80000100800 */
[----:B------:R-:W3:Y:S04]  /*eb40*/  @!P0 LDG.E.U16 R47, desc[UR40][R4.64] ;  /* 0x00000028042f8981 */ /* 0x000ee8000c1e1500 */
[----:B0-----:R-:W4:Y:S04]  /*eb50*/  LDL R50, [R1+0xb04] ;  /* 0x000b040001327983 */ /* 0x001f280000100800 */
[----:B------:R-:W-:Y:S04]  /*eb60*/  STL [R1+0x1084], R49 ;  /* 0x0010843101007387 */ /* 0x000fe80000100800 */
[----:B------:R-:W2:Y:S04]  /*eb70*/  LDL R54, [R1+0xafc] ;  /* 0x000afc0001367983 */ /* 0x000ea80000100800 */
[----:B------:R-:W2:Y:S04]  /*eb80*/  LDL R53, [R1+0xb00] ;  /* 0x000b000001357983 */ /* 0x000ea80000100800 */
[----:B------:R0:W-:Y:S04]  /*eb90*/  STL [R1+0x1088], R48 ;  /* 0x0010883001007387 */ /* 0x0001e80000100800 */
[----:B------:R-:W2:Y:S04]  /*eba0*/  LDL R52, [R1+0xac4] ;  /* 0x000ac40001347983 */ /* 0x000ea80000100800 */
[----:B0-----:R-:W2:Y:S04]  /*ebb0*/  LDL R48, [R1+0xac8] ;  /* 0x000ac80001307983 */ /* 0x001ea80000100800 */
[----:B---3--:R0:W-:Y:S01]  /*ebc0*/  STL [R1+0x108c], R47 ;  /* 0x00108c2f01007387 */ /* 0x0081e20000100800 */
[----:B----4-:R-:W-:-:S03]  /*ebd0*/  @!P0 IMAD.MOV.U32 R5, RZ, RZ, R50 ;  /* 0x000000ffff058224 */ /* 0x010fc600078e0032 */
[----:B------:R-:W3:Y:S04]  /*ebe0*/  LDL R51, [R1+0xabc] ;  /* 0x000abc0001337983 */ /* 0x000ee80000100800 */
[----:B------:R-:W4:Y:S01]  /*ebf0*/  LDL R50, [R1+0xac0] ;  /* 0x000ac00001327983 */ /* 0x000f220000100800 */
[----:B------:R-:W-:Y:S01]  /*ec00*/  PRMT R46, RZ, 0x7610, R46 ;  /* 0x00007610ff2e7816 */ /* 0x000fe2000000002e */
[----:B--2---:R-:W-:Y:S01]  /*ec10*/  @!P0 IMAD.MOV.U32 R4, RZ, RZ, R0 ;  /* 0x000000ffff048224 */ /* 0x004fe200078e0000 */
[----:B------:R-:W-:Y:S01]  /*ec20*/  PRMT R45, RZ, 0x7610, R45 ;  /* 0x00007610ff2d7816 */ /* 0x000fe2000000002d */
[----:B------:R-:W2:Y:S04]  /*ec30*/  LDL R49, [R1+0x67c] ;  /* 0x00067c0001317983 */ /* 0x000ea80000100800 */
[----:B------:R1:W2:Y:S01]  /*ec40*/  @!P0 LDG.E.U16 R46, desc[UR40][R4.64] ;  /* 0x00000028042e8981 */ /* 0x0002a2000c1e1500 */
[----:B------:R-:W-:-:S02]  /*ec50*/  PRMT R44, RZ, 0x7610, R44 ;  /* 0x00007610ff2c7816 */ /* 0x000fc4000000002c */
[----:B------:R-:W-:Y:S01]  /*ec60*/  PRMT R43, RZ, 0x7610, R43 ;  /* 0x00007610ff2b7816 */ /* 0x000fe2000000002b */
[----:B------:R-:W2:Y:S01]  /*ec70*/  LDL R0, [R1+0x680] ;  /* 0x0006800001007983 */ /* 0x000ea20000100800 */
[----:B-1----:R-:W-:Y:S02]  /*ec80*/  @!P0 IMAD.MOV.U32 R4, RZ, RZ, R53 ;  /* 0x000000ffff048224 */ /* 0x002fe400078e0035 */
[----:B------:R-:W-:-:S05]  /*ec90*/  @!P0 IMAD.MOV.U32 R5, RZ, RZ, R54 ;  /* 0x000000ffff058224 */ /* 0x000fca00078e0036 */
[----:B------:R1:W2:Y:S02]  /*eca0*/  @!P0 LDG.E.U16 R45, desc[UR40][R4.64] ;  /* 0x00000028042d8981 */ /* 0x0002a4000c1e1500 */
[----:B-1----:R-:W-:Y:S02]  /*ecb0*/  @!P0 IMAD.MOV.U32 R4, RZ, RZ, R48 ;  /* 0x000000ffff048224 */ /* 0x002fe400078e0030 */
[----:B------:R-:W-:-:S05]  /*ecc0*/  @!P0 IMAD.MOV.U32 R5, RZ, RZ, R52 ;  /* 0x000000ffff058224 */ /* 0x000fca00078e0034 */
[----:B------:R3:W2:Y:S02]  /*ecd0*/  @!P0 LDG.E.U16 R44, desc[UR40][R4.64] ;  /* 0x00000028042c8981 */ /* 0x0006a4000c1e1500 */
[----:B---3--:R-:W-:Y:S02]  /*ece0*/  @!P0 IMAD.MOV.U32 R5, RZ, RZ, R51 ;  /* 0x000000ffff058224 */ /* 0x008fe400078e0033 */
[----:B----4-:R-:W-:-:S05]  /*ecf0*/  @!P0 IMAD.MOV.U32 R4, RZ, RZ, R50 ;  /* 0x000000ffff048224 */ /* 0x010fca00078e0032 */
[----:B------:R1:W3:Y:S04]  /*ed00*/  @!P0 LDG.E.U16 R43, desc[UR40][R4.64] ;  /* 0x00000028042b8981 */ /* 0x0002e8000c1e1500 */
[----:B--2---:R2:W-:Y:S04]  /*ed10*/  STL [R1+0x1090], R46 ;  /* 0x0010902e01007387 */ /* 0x0045e80000100800 */
[----:B0-----:R-:W4:Y:S04]  /*ed20*/  LDL R47, [R1+0x678] ;  /* 0x00067800012f7983 */ /* 0x001f280000100800 */
[----:B------:R0:W-:Y:S04]  /*ed30*/  STL [R1+0x1094], R45 ;  /* 0x0010942d01007387 */ /* 0x0001e80000100800 */
[----:B------:R-:W4:Y:S04]  /*ed40*/  LDL R48, [R1+0x674] ;  /* 0x0006740001307983 */ /* 0x000f280000100800 */
[----:B--2---:R-:W2:Y:S04]  /*ed50*/  LDL R46, [R1+0x63c] ;  /* 0x00063c00012e7983 */ /* 0x004ea80000100800 */
[----:B0-----:R-:W2:Y:S04]  /*ed60*/  LDL R45, [R1+0x640] ;  /* 0x00064000012d7983 */ /* 0x001ea80000100800 */
[----:B------:R-:W-:Y:S01]  /*ed70*/  STL [R1+0x1098], R44 ;  /* 0x0010982c01007387 */ /* 0x000fe20000100800 */
[----:B------:R-:W-:Y:S01]  /*ed80*/  PRMT R42, RZ, 0x7610, R42 ;  /* 0x00007610ff2a7816 */ /* 0x000fe2000000002a */
[----:B-1----:R-:W-:-:S02]  /*ed90*/  @!P0 IMAD.MOV.U32 R4, RZ, RZ, R0 ;  /* 0x000000ffff048224 */ /* 0x002fc400078e0000 */
[----:B------:R-:W-:-:S05]  /*eda0*/  @!P0 IMAD.MOV.U32 R5, RZ, RZ, R49 ;  /* 0x000000ffff058224 */ /* 0x000fca00078e0031 */
[----:B------:R4:W2:Y:S04]  /*edb0*/  @!P0 LDG.E.U16 R42, desc[UR40][R4.64] ;  /* 0x00000028042a8981 */ /* 0x0008a8000c1e1500 */
[----:B---3--:R0:W-:Y:S04]  /*edc0*/  STL [R1+0x109c], R43 ;  /* 0x00109c2b01007387 */ /* 0x0081e80000100800 */
[----:B------:R-:W3:Y:S01]  /*edd0*/  LDL R51, [R1+0x634] ;  /* 0x0006340001337983 */ /* 0x000ee20000100800 */
[----:B------:R-:W1:Y:S03]  /*ede0*/  S2R R2, SR_TID.X ;  /* 0x0000000000027919 */ /* 0x000e660000002100 */
[----:B0-----:R-:W3:Y:S01]  /*edf0*/  LDL R43, [R1+0x638] ;  /* 0x00063800012b7983 */ /* 0x001ee20000100800 */
[----:B------:R-:W-:Y:S01]  /*ee00*/  PRMT R41, RZ, 0x7610, R41 ;  /* 0x00007610ff297816 */ /* 0x000fe20000000029 */
[----:B----4-:R-:W-:Y:S01]  /*ee10*/  @!P0 IMAD.MOV.U32 R4, RZ, RZ, R47 ;  /* 0x000000ffff048224 */ /* 0x010fe200078e002f */
[----:B------:R-:W-:Y:S01]  /*ee20*/  PRMT R40, RZ, 0x7610, R40 ;  /* 0x00007610ff287816 */ /* 0x000fe20000000028 */
[----:B------:R-:W4:Y:S04]  /*ee30*/  LDL R50, [R1+0x5fc] ;  /* 0x0005fc0001327983 */ /* 0x000f280000100800 */
[----:B------:R-:W4:Y:S01]  /*ee40*/  LDL R0, [R1+0x600] ;  /* 0x0006000001007983 */ /* 0x000f220000100800 */
[----:B------:R-:W-:-:S05]  /*ee50*/  @!P0 IMAD.MOV.U32 R5, RZ, RZ, R48 ;  /* 0x000000ffff058224 */ /* 0x000fca00078e0030 */
[----:B------:R2:W4:Y:S01]  /*ee60*/  @!P0 LDG.E.U16 R41, desc[UR40][R4.64] ;  /* 0x0000002804298981 */ /* 0x000522000c1e1500 */
[----:B-1----:R-:W-:Y:S01]  /*ee70*/  LOP3.LUT R2, R2, 0x1f, RZ, 0xc0, !PT ;  /* 0x0000001f02027812 */ /* 0x002fe200078ec0ff */
[----:B--2---:R-:W-:Y:S02]  /*ee80*/  @!P0 IMAD.MOV.U32 R4, RZ, RZ, R45 ;  /* 0x000000ffff048224 */ /* 0x004fe400078e002d */
[----:B------:R-:W-:Y:S02]  /*ee90*/  @!P0 IMAD.MOV.U32 R5, RZ, RZ, R46 ;  /* 0x000000ffff058224 */ /* 0x000fe400078e002e */
[----:B------:R-:W-:-:S03]  /*eea0*/  IMAD.SHL.U32 R2, R2, 0x2, RZ ;  /* 0x0000000202027824 */ /* 0x000fc600078e00ff */
[----:B------:R3:W2:Y:S04]  /*eeb0*/  @!P0 LDG.E.U16 R40, desc[UR40][R4.64] ;  /* 0x0000002804288981 */ /* 0x0006a8000c1e1500 */
[----:B------:R0:W-:Y:S02]  /*eec0*/  STS.U16 [R2+UR5+0xc0], R39 ;  /* 0x0000c02702007988 */ /* 0x0001e40008000405 */
[----:B0-----:R-:W-:Y:S02]  /*eed0*/  PRMT R39, RZ, 0x7610, R39 ;  /* 0x00007610ff277816 */ /* 0x001fe40000000027 */
[----:B------:R-:W-:Y:S04]  /*eee0*/  STL [R1+0x10a0], R42 ;  /* 0x0010a02a01007387 */ /* 0x000fe80000100800 */
[----:B------:R-:W2:Y:S04]  /*eef0*/  LDL R49, [R1+0x5f4] ;  /* 0x0005f40001317983 */ /* 0x000ea80000100800 */
[----:B------:R-:W2:Y:S01]  /*ef00*/  LDL R48, [R1+0x5f8] ;  /* 0x0005f80001307983 */ /* 0x000ea20000100800 */
[----:B---3--:R-:W-:-:S02]  /*ef10*/  @!P0 IMAD.MOV.U32 R5, RZ, RZ, R51 ;  /* 0x000000ffff058224 */ /* 0x008fc400078e0033 */
[----:B------:R-:W-:-:S05]  /*ef20*/  @!P0 IMAD.MOV.U32 R4, RZ, RZ, R43 ;  /* 0x000000ffff048224 */ /* 0x000fca00078e002b */
[----:B------:R0:W3:Y:S04]  /*ef30*/  @!P0 LDG.E.U16 R39, desc[UR40][R4.64] ;  /* 0x0000002804278981 */ /* 0x0000e8000c1e1500 */
[----:B----4-:R-:W-:Y:S04]  /*ef40*/  STL [R1+0x10a4], R41 ;  /* 0x0010a42901007387 */ /* 0x010fe80000100800 */
[----:B------:R-:W4:Y:S04]  /*ef50*/  LDL R47, [R1+0x690] ;  /* 0x00069000012f7983 */ /* 0x000f280000100800 */
[----:B------:R-:W4:Y:S04]  /*ef60*/  LDL R46, [R1+0xbb0] ;  /* 0x000bb000012e7983 */ /* 0x000f280000100800 */
[----:B------:R-:W4:Y:S04]  /*ef70*/  LDL R45, [R1+0x68c] ;  /* 0x00068c00012d7983 */ /* 0x000f280000100800 */
[----:B------:R-:W4:Y:S04]  /*ef80*/  LDL R44, [R1+0xbac] ;  /* 0x000bac00012c7983 */ /* 0x000f280000100800 */
[----:B--2---:R1:W-:Y:S04]  /*ef90*/  STL [R1+0x10a8], R40 ;  /* 0x0010a82801007387 */ /* 0x0043e80000100800 */
[----:B------:R-:W2:Y:S01]  /*efa0*/  LDL R43, [R1+0xb74] ;  /* 0x000b7400012b7983 */ /* 0x000ea20000100800 */
[----:B0-----:R-:W-:-:S03]  /*efb0*/  @!P0 IMAD.MOV.U32 R4, RZ, RZ, R0 ;  /* 0x000000ffff048224 */ /* 0x001fc600078e0000 */
[----:B-1----:R-:W2:Y:S01]  /*efc0*/  LDL R40, [R1+0xb78] ;  /* 0x000b780001287983 */ /* 0x002ea20000100800 */
[----:B------:R-:W-:-:S03]  /*efd0*/  @!P0 IMAD.MOV.U32 R5, RZ, RZ, R50 ;  /* 0x000000ffff058224 */ /* 0x000fc600078e0032 */
[----:B------:R0:W-:Y:S04]  /*efe0*/  STS.U16 [R2+UR5+0x80], R38 ;  /* 0x0000802602007988 */ /* 0x0001e80008000405 */
[----:B------:R1:W-:Y:S01]  /*eff0*/  STS.U16 [R2+UR5+0x40], R37 ;  /* 0x0000402502007988 */ /* 0x0003e20008000405 */
[----:B0-----:R-:W-:Y:S02]  /*f000*/  PRMT R38, RZ, 0x7610, R38 ;  /* 0x00007610ff267816 */ /* 0x001fe40000000026 */
[----:B-1----:R-:W-:-:S04]  /*f010*/  PRMT R37, RZ, 0x7610, R37 ;  /* 0x00007610ff257816 */ /* 0x002fc80000000025 */
[----:B------:R0:W2:Y:S02]  /*f020*/  @!P0 LDG.E.U16 R38, desc[UR40][R4.64] ;  /* 0x0000002804268981 */ /* 0x0000a4000c1e1500 */
[----:B0-----:R-:W-:Y:S02]  /*f030*/  @!P0 IMAD.MOV.U32 R4, RZ, RZ, R48 ;  /* 0x000000ffff048224 */ /* 0x001fe400078e0030 */
[----:B------:R-:W-:-:S05]  /*f040*/  @!P0 IMAD.MOV.U32 R5, RZ, RZ, R49 ;  /* 0x000000ffff058224 */ /* 0x000fca00078e0031 */
[----:B------:R4:W2:Y:S04]  /*f050*/  @!P0 LDG.E.U16 R37, desc[UR40][R4.64] ;  /* 0x0000002804258981 */ /* 0x0008a8000c1e1500 */
[----:B---3--:R-:W-:Y:S04]  /*f060*/  STL [R1+0x10ac], R39 ;  /* 0x0010ac2701007387 */ /* 0x008fe80000100800 */
[----:B------:R-:W3:Y:S04]  /*f070*/  LDL R42, [R1+0xb6c] ;  /* 0x000b6c00012a7983 */ /* 0x000ee80000100800 */
[----:B------:R-:W3:Y:S04]  /*f080*/  LDL R0, [R1+0xb70] ;  /* 0x000b700001007983 */ /* 0x000ee80000100800 */
[----:B------:R0:W-:Y:S01]  /*f090*/  STS.U16 [R2+UR5], R36 ;  /* 0x0000002402007988 */ /* 0x0001e20008000405 */
[----:B----4-:R-:W-:-:S02]  /*f0a0*/  @!P0 IMAD.MOV.U32 R5, RZ, RZ, R47 ;  /* 0x000000ffff058224 */ /* 0x010fc400078e002f */
[----:B------:R-:W-:Y:S01]  /*f0b0*/  @!P0 IMAD.MOV.U32 R4, RZ, RZ, R46 ;  /* 0x000000ffff048224 */ /* 0x000fe200078e002e */
[----:B0-----:R-:W-:Y:S01]  /*f0c0*/  PRMT R36, RZ, 0x7610, R36 ;  /* 0x00007610ff247816 */ /* 0x001fe20000000024 */
[----:B------:R0:W-:Y:S05]  /*f0d0*/  STS.U16 [R2+UR5+0x480], R35 ;  /* 0x0004802302007988 */ /* 0x0001ea0008000405 */
[----:B------:R1:W4:Y:S01]  /*f0e0*/  @!P0 LDG.E.U16 R36, desc[UR40][R4.64] ;  /* 0x0000002804248981 */ /* 0x000322000c1e1500 */
[----:B0-----:R-:W-:-:S03]  /*f0f0*/  PRMT R35, RZ, 0x7610, R35 ;  /* 0x00007610ff237816 */ /* 0x001fc60000000023 */
[----:B------:R0:W-:Y:S01]  /*f100*/  STS.U16 [R2+UR5+0x4c0], R34 ;  /* 0x0004c02202007988 */ /* 0x0001e20008000405 */
[----:B-1----:R-:W-:Y:S02]  /*f110*/  @!P0 IMAD.MOV.U32 R4, RZ, RZ, R44 ;  /* 0x000000ffff048224 */ /* 0x002fe400078e002c */
[----:B------:R-:W-:Y:S01]  /*f120*/  @!P0 IMAD.MOV.U32 R5, RZ, RZ, R45 ;  /* 0x000000ffff058224 */ /* 0x000fe200078e002d */
[----:B0-----:R-:W-:-:S04]  /*f130*/  PRMT R34, RZ, 0x7610, R34 ;  /* 0x00007610ff227816 */ /* 0x001fc80000000022 */
[----:B------:R2:W4:Y:S04]  /*f140*/  @!P0 LDG.E.U16 R35, desc[UR40][R4.64] ;  /* 0x0000002804238981 */ /* 0x000528000c1e1500 */
[----:B------:R0:W-:Y:S01]  /*f150*/  STS.U16 [R2+UR5+0x400], R33 ;  /* 0x0004002102007988 */ /* 0x0001e20008000405 */
[----:B--2---:R-:W-:Y:S02]  /*f160*/  @!P0 IMAD.MOV.U32 R4, RZ, RZ, R40 ;  /* 0x000000ffff048224 */ /* 0x004fe400078e0028 */
[----:B------:R-:W-:Y:S01]  /*f170*/  @!P0 IMAD.MOV.U32 R5, RZ, RZ, R43 ;  /* 0x000000ffff058224 */ /* 0x000fe200078e002b */
[----:B0-----:R-:W-:-:S04]  /*f180*/  PRMT R33, RZ, 0x7610, R33 ;  /* 0x00007610ff217816 */ /* 0x001fc80000000021 */
[----:B------:R3:W2:Y:S04]  /*f190*/  @!P0 LDG.E.U16 R34, desc[UR40][R4.64] ;  /* 0x0000002804228981 */ /* 0x0006a8000c1e1500 */
[----:B------:R0:W-:Y:S04]  /*f1a0*/  STL [R1+0x10b0], R38 ;  /* 0x0010b02601007387 */ /* 0x0001e80000100800 */
[----:B------:R-:W2:Y:S04]  /*f1b0*/  LDL R41, [R1+0xb34] ;  /* 0x000b340001297983 */ /* 0x000ea80000100800 */
[----:B------:R-:W2:Y:S04]  /*f1c0*/  LDL R39, [R1+0xb38] ;  /* 0x000b380001277983 */ /* 0x000ea80000100800 */
[----:B------:R1:W-:Y:S04]  /*f1d0*/  STL [R1+0x10b4], R37 ;  /* 0x0010b42501007387 */ /* 0x0003e80000100800 */
[----:B0-----:R-:W2:Y:S04]  /*f1e0*/  LDL R38, [R1+0xb2c] ;  /* 0x000b2c0001267983 */ /* 0x001ea80000100800 */
[----:B-1----:R-:W2:Y:S01]  /*f1f0*/  LDL R37, [R1+0xb30] ;  /* 0x000b300001257983 */ /* 0x002ea20000100800 */
[----:B---3--:R-:W-:-:S02]  /*f200*/  @!P0 IMAD.MOV.U32 R5, RZ, RZ, R42 ;  /* 0x000000ffff058224 */ /* 0x008fc400078e002a */
[----:B------:R-:W-:-:S05]  /*f210*/  @!P0 IMAD.MOV.U32 R4, RZ, RZ, R0 ;  /* 0x000000ffff048224 */ /* 0x000fca00078e0000 */
[----:B------:R0:W3:Y:S04]  /*f220*/  @!P0 LDG.E.U16 R33, desc[UR40][R4.64] ;  /* 0x0000002804218981 */ /* 0x0000e8000c1e1500 */
[----:B----4-:R1:W-:Y:S04]  /*f230*/  STL [R1+0x10b8], R36 ;  /* 0x0010b82401007387 */ /* 0x0103e80000100800 */
[----:B-1----:R-:W4:Y:S04]  /*f240*/  LDL R36, [R1+0xaf8] ;  /* 0x000af80001247983 */ /* 0x002f280000100800 */
[----:B------:R-:W-:Y:S04]  /*f250*/  STL [R1+0x10bc], R35 ;  /* 0x0010bc2301007387 */ /* 0x000fe80000100800 */
[----:B------:R-:W4:Y:S04]  /*f260*/  LDL R40, [R1+0xaf4] ;  /* 0x000af40001287983 */ /* 0x000f280000100800 */
[----:B------:R-:W4:Y:S04]  /*f270*/  LDL.LU R59, [R1+0x574] ;  /* 0x00057400013b7983 */ /* 0x000f280000300800 */
[----:B------:R1:W-:Y:S04]  /*f280*/  STS.U16 [R2+UR5+0x440], R32 ;  /* 0x0004402002007988 */ /* 0x0003e80008000405 */
[----:B--2---:R2:W-:Y:S04]  /*f290*/  STL [R1+0x10c0], R34 ;  /* 0x0010c02201007387 */ /* 0x0045e80000100800 */
[----:B------:R-:W4:Y:S01]  /*f2a0*/  LDL R0, [R1+0xaf0] ;  /* 0x000af00001007983 */ /* 0x000f220000100800 */
[----:B-1----:R-:W-:-:S03]  /*f2b0*/  PRMT R32, RZ, 0x7610, R32 ;  /* 0x00007610ff207816 */ /* 0x002fc60000000020 */
[----:B--2---:R-:W2:Y:S01]  /*f2c0*/  LDL R34, [R1+0xaec] ;  /* 0x000aec0001227983 */ /* 0x004ea20000100800 */
[----:B0-----:R-:W-:-:S03]  /*f2d0*/  @!P0 IMAD.MOV.U32 R5, RZ, RZ, R41 ;  /* 0x000000ffff058224 */ /* 0x001fc600078e0029 */
[----:B------:R-:W2:Y:S01]  /*f2e0*/  LDL.LU R60, [R1+0x578] ;  /* 0x00057800013c7983 */ /* 0x000ea20000300800 */
[----:B------:R-:W-:-:S03]  /*f2f0*/  @!P0 IMAD.MOV.U32 R4, RZ, RZ, R39 ;  /* 0x000000ffff048224 */ /* 0x000fc600078e0027 */
[----:B------:R-:W2:Y:S04]  /*f300*/  LDL.LU R57, [R1+0x57c] ;  /* 0x00057c0001397983 */ /* 0x000ea80000300800 */
[----:B------:R0:W2:Y:S02]  /*f310*/  @!P0 LDG.E.U16 R32, desc[UR40][R4.64] ;  /* 0x0000002804208981 */ /* 0x0000a4000c1e1500 */
[----:B0-----:R-:W-:Y:S02]  /*f320*/  @!P0 IMAD.MOV.U32 R4, RZ, RZ, R37 ;  /* 0x000000ffff048224 */ /* 0x001fe400078e0025 */
[----:B------:R-:W-:Y:S01]  /*f330*/  @!P0 IMAD.MOV.U32 R5, RZ, RZ, R38 ;  /* 0x000000ffff058224 */ /* 0x000fe200078e0026 */
[----:B---3--:R0:W-:Y:S04]  /*f340*/  STL [R1+0x10c4], R33 ;  /* 0x0010c42101007387 */ /* 0x0081e80000100800 */
[----:B------:R-:W3:Y:S04]  /*f350*/  LDL R39, [R1+0xab4] ;  /* 0x000ab40001277983 */ /* 0x000ee80000100800 */
[----:B------:R-:W3:Y:S04]  /*f360*/  LDL R35, [R1+0xab8] ;  /* 0x000ab80001237983 */ /* 0x000ee80000100800 */
[----:B------:R-:W3:Y:S04]  /*f370*/  LDL.LU R61, [R1+0x580] ;  /* 0x00058000013d7983 */ /* 0x000ee80000300800 */
[----:B------:R-:W3:Y:S04]  /*f380*/  LDL R38, [R1+0xaac] ;  /* 0x000aac0001267983 */ /* 0x000ee80000100800 */
[----:B------:R-:W3:Y:S04]  /*f390*/  LDL R37, [R1+0xab0] ;  /* 0x000ab00001257983 */ /* 0x000ee80000100800 */
[----:B------:R-:W3:Y:S04]  /*f3a0*/  LDL.LU R58, [R1+0x544] ;  /* 0x00054400013a7983 */ /* 0x000ee80000300800 */
[----:B0-----:R-:W3:Y:S04]  /*f3b0*/  LDL R33, [R1+0x670] ;  /* 0x0006700001217983 */ /* 0x001ee80000100800 */
[----:B------:R0:W-:Y:S01]  /*f3c0*/  STS.U16 [R2+UR5+0x8c0], R31 ;  /* 0x0008c01f02007988 */ /* 0x0001e20008000405 */
[----:B------:R-:W-:-:S03]  /*f3d0*/  LOP3.LUT R56, R2, 0x10, RZ, 0x3c, !PT ;  /* 0x0000001002387812 */ /* 0x000fc600078e3cff */
[----:B------:R1:W-:Y:S01]  /*f3e0*/  STS.U16 [R2+UR5+0x880], R30 ;  /* 0x0008801e02007988 */ /* 0x0003e20008000405 */
[----:B0-----:R-:W-:Y:S02]  /*f3f0*/  PRMT R31, RZ, 0x7610, R31 ;  /* 0x00007610ff1f7816 */ /* 0x001fe4000000001f */
[----:B-1----:R-:W-:-:S04]  /*f400*/  PRMT R30, RZ, 0x7610, R30 ;  /* 0x00007610ff1e7816 */ /* 0x002fc8000000001e */
[----:B------:R4:W3:Y:S04]  /*f410*/  @!P0 LDG.E.U16 R31, desc[UR40][R4.64] ;  /* 0x00000028041f8981 */ /* 0x0008e8000c1e1500 */
[----:B------:R-:W-:Y:S01]  /*f420*/  STS.U16 [R2+UR5+0x800], R28 ;  /* 0x0008001c02007988 */ /* 0x000fe20008000405 */
[----:B----4-:R-:W-:Y:S02]  /*f430*/  @!P0 IMAD.MOV.U32 R4, RZ, RZ, R36 ;  /* 0x000000ffff048224 */ /* 0x010fe400078e0024 */
[----:B------:R-:W-:Y:S01]  /*f440*/  @!P0 IMAD.MOV.U32 R5, RZ, RZ, R40 ;  /* 0x000000ffff058224 */ /* 0x000fe200078e0028 */
[----:B------:R-:W4:Y:S04]  /*f450*/  LDL R36, [R1+0x66c] ;  /* 0x00066c0001247983 */ /* 0x000f280000100800 */
[----:B------:R0:W-:Y:S04]  /*f460*/  STS.U16 [R2+UR5+0x840], R29 ;  /* 0x0008401d02007988 */ /* 0x0001e80008000405 */
[----:B------:R-:W-:Y:S04]  /*f470*/  STS.U16 [R2+UR5+0xc40], R24 ;  /* 0x000c401802007988 */ /* 0x000fe80008000405 */
[----:B------:R-:W-:Y:S01]  /*f480*/  STS.U16 [R2+UR5+0xc00], R25 ;  /* 0x000c001902007988 */ /* 0x000fe20008000405 */
[----:B0-----:R-:W-:-:S03]  /*f490*/  PRMT R29, RZ, 0x7610, R29 ;  /* 0x00007610ff1d7816 */ /* 0x001fc6000000001d */
[----:B------:R-:W-:Y:S04]  /*f4a0*/  STS.U16 [R2+UR5+0xcc0], R26 ;  /* 0x000cc01a02007988 */ /* 0x000fe80008000405 */
        /* <DEDUP_REMOVED lines=17> */
[----:B------:R0:W4:Y:S04]  /*f5c0*/  @!P0 LDG.E.U16 R30, desc[UR40][R4.64] ;  /* 0x00000028041e8981 */ /* 0x000128000c1e1500 */
[----:B------:R1:W-:Y:S01]  /*f5d0*/  STS.U16 [R56+UR5+0x100], R59 ;  /* 0x0001003b38007988 */ /* 0x0003e20008000405 */
[----:B------:R-:W-:Y:S01]  /*f5e0*/  PRMT R28, RZ, 0x7610, R28 ;  /* 0x00007610ff1c7816 */ /* 0x000fe2000000001c */
[----:B0-----:R-:W-:-:S02]  /*f5f0*/  @!P0 IMAD.MOV.U32 R4, RZ, RZ, R0 ;  /* 0x000000ffff048224 */ /* 0x001fc400078e0000 */
[----:B--2---:R-:W-:Y:S01]  /*f600*/  @!P0 IMAD.MOV.U32 R5, RZ, RZ, R34 ;  /* 0x000000ffff058224 */ /* 0x004fe200078e0022 */
[----:B-1----:R-:W2:Y:S04]  /*f610*/  LDL.LU R59, [R1+0x548] ;  /* 0x00054800013b7983 */ /* 0x002ea80000300800 */
[----:B------:R-:W2:Y:S04]  /*f620*/  LDL R34, [R1+0x664] ;  /* 0x0006640001227983 */ /* 0x000ea80000100800 */
[----:B------:R-:W2:Y:S04]  /*f630*/  LDL R0, [R1+0x668] ;  /* 0x0006680001007983 */ /* 0x000ea80000100800 */
[----:B------:R3:W2:Y:S01]  /*f640*/  @!P0 LDG.E.U16 R29, desc[UR40][R4.64] ;  /* 0x00000028041d8981 */ /* 0x0006a2000c1e1500 */
[----:B------:R-:W-:-:S03]  /*f650*/  PRMT R27, RZ, 0x7610, R27 ;  /* 0x00007610ff1b7816 */ /* 0x000fc6000000001b */
[----:B------:R0:W-:Y:S04]  /*f660*/  STS.U16 [R56+UR5+0x140], R60 ;  /* 0x0001403c38007988 */ /* 0x0001e80008000405 */
[----:B------:R-:W-:Y:S01]  /*f670*/  STS.U16 [R56+UR5+0x180], R57 ;  /* 0x0001803938007988 */ /* 0x000fe20008000405 */
[----:B---3--:R-:W-:Y:S02]  /*f680*/  @!P0 IMAD.MOV.U32 R5, RZ, RZ, R39 ;  /* 0x000000ffff058224 */ /* 0x008fe400078e0027 */
[----:B------:R-:W-:Y:S02]  /*f690*/  @!P0 IMAD.MOV.U32 R4, RZ, RZ, R35 ;  /* 0x000000ffff048224 */ /* 0x000fe400078e0023 */
[----:B------:R-:W3:Y:S04]  /*f6a0*/  LDL R35, [R1+0x630] ;  /* 0x0006300001237983 */ /* 0x000ee80000100800 */
[----:B------:R1:W3:Y:S04]  /*f6b0*/  @!P0 LDG.E.U16 R28, desc[UR40][R4.64] ;  /* 0x00000028041c8981 */ /* 0x0002e8000c1e1500 */
[----:B0-----:R-:W3:Y:S01]  /*f6c0*/  LDL.LU R60, [R1+0x54c] ;  /* 0x00054c00013c7983 */ /* 0x001ee20000300800 */
[----:B-1----:R-:W-:-:S02]  /*f6d0*/  @!P0 IMAD.MOV.U32 R4, RZ, RZ, R37 ;  /* 0x000000ffff048224 */ /* 0x002fc400078e0025 */
[----:B------:R-:W-:Y:S02]  /*f6e0*/  @!P0 IMAD.MOV.U32 R5, RZ, RZ, R38 ;  /* 0x000000ffff058224 */ /* 0x000fe400078e0026 */
[----:B------:R-:W3:Y:S04]  /*f6f0*/  LDL R38, [R1+0x62c] ;  /* 0x00062c0001267983 */ /* 0x000ee80000100800 */
[----:B------:R-:W3:Y:S04]  /*f700*/  LDL.LU R55, [R1+0x550] ;  /* 0x0005500001377983 */ /* 0x000ee80000300800 */
[----:B------:R0:W3:Y:S04]  /*f710*/  @!P0 LDG.E.U16 R27, desc[UR40][R4.64] ;  /* 0x00000028041b8981 */ /* 0x0000e8000c1e1500 */
[----:B------:R1:W-:Y:S01]  /*f720*/  STS.U16 [R56+UR5+0x1c0], R61 ;  /* 0x0001c03d38007988 */ /* 0x0003e20008000405 */
[----:B0-----:R-:W-:-:S03]  /*f730*/  @!P0 IMAD.MOV.U32 R4, RZ, RZ, R33 ;  /* 0x000000ffff048224 */ /* 0x001fc600078e0021 */
[----:B-1----:R-:W3:Y:S04]  /*f740*/  LDL.LU R61, [R1+0x524] ;  /* 0x00052400013d7983 */ /* 0x002ee80000300800 */
[----:B------:R-:W3:Y:S01]  /*f750*/  LDL R33, [R1+0x628] ;  /* 0x0006280001217983 */ /* 0x000ee20000100800 */
[----:B------:R-:W-:-:S03]  /*f760*/  PRMT R26, RZ, 0x7610, R26 ;  /* 0x00007610ff1a7816 */ /* 0x000fc6000000001a */
[----:B------:R-:W3:Y:S01]  /*f770*/  LDL R37, [R1+0x624] ;  /* 0x0006240001257983 */ /* 0x000ee20000100800 */
[----:B----4-:R-:W-:-:S03]  /*f780*/  @!P0 IMAD.MOV.U32 R5, RZ, RZ, R36 ;  /* 0x000000ffff058224 */ /* 0x010fc600078e0024 */
[----:B------:R-:W4:Y:S04]  /*f790*/  LDL.LU R57, [R1+0x528] ;  /* 0x0005280001397983 */ /* 0x000f280000300800 */
[----:B------:R2:W4:Y:S04]  /*f7a0*/  @!P0 LDG.E.U16 R26, desc[UR40][R4.64] ;  /* 0x00000028041a8981 */ /* 0x000528000c1e1500 */
[----:B------:R-:W4:Y:S01]  /*f7b0*/  LDL R36, [R1+0x5ec] ;  /* 0x0005ec0001247983 */ /* 0x000f220000100800 */
[----:B------:R-:W-:-:S03]  /*f7c0*/  PRMT R25, RZ, 0x7610, R25 ;  /* 0x00007610ff197816 */ /* 0x000fc60000000019 */
[----:B------:R0:W-:Y:S01]  /*f7d0*/  STS.U16 [R56+UR5+0x540], R58 ;  /* 0x0005403a38007988 */ /* 0x0001e20008000405 */
[----:B------:R-:W-:Y:S01]  /*f7e0*/  PRMT R24, RZ, 0x7610, R24 ;  /* 0x00007610ff187816 */ /* 0x000fe20000000018 */
[----:B--2---:R-:W-:Y:S02]  /*f7f0*/  @!P0 IMAD.MOV.U32 R5, RZ, RZ, R34 ;  /* 0x000000ffff058224 */ /* 0x004fe400078e0022 */
[----:B------:R-:W2:Y:S01]  /*f800*/  LDL R34, [R1+0x5f0] ;  /* 0x0005f00001227983 */ /* 0x000ea20000100800 */
[----:B------:R-:W-:-:S03]  /*f810*/  @!P0 IMAD.MOV.U32 R4, RZ, RZ, R0 ;  /* 0x000000ffff048224 */ /* 0x000fc600078e0000 */
[----:B------:R-:W2:Y:S04]  /*f820*/  LDL R0, [R1+0x5e8] ;  /* 0x0005e80001007983 */ /* 0x000ea80000100800 */
[----:B0-----:R-:W2:Y:S04]  /*f830*/  LDL.LU R58, [R1+0x530] ;  /* 0x00053000013a7983 */ /* 0x001ea80000300800 */
[----:B------:R-:W2:Y:S04]  /*f840*/  LDL R39, [R1+0x5e4] ;  /* 0x0005e40001277983 */ /* 0x000ea80000100800 */
[----:B------:R3:W2:Y:S04]  /*f850*/  @!P0 LDG.E.U16 R25, desc[UR40][R4.64] ;  /* 0x0000002804198981 */ /* 0x0006a8000c1e1500 */
[----:B------:R0:W-:Y:S01]  /*f860*/  STS.U16 [R56+UR5+0x500], R59 ;  /* 0x0005003b38007988 */ /* 0x0001e20008000405 */
[----:B---3--:R-:W-:-:S03]  /*f870*/  @!P0 IMAD.MOV.U32 R4, RZ, RZ, R35 ;  /* 0x000000ffff048224 */ /* 0x008fc600078e0023 */
[----:B------:R-:W3:Y:S01]  /*f880*/  LDL R35, [R1+0xba8] ;  /* 0x000ba80001237983 */ /* 0x000ee20000100800 */
[----:B------:R-:W-:-:S03]  /*f890*/  @!P0 IMAD.MOV.U32 R5, RZ, RZ, R38 ;  /* 0x000000ffff058224 */ /* 0x000fc600078e0026 */
[----:B------:R-:W3:Y:S04]  /*f8a0*/  LDL R38, [R1+0xba4] ;  /* 0x000ba40001267983 */ /* 0x000ee80000100800 */
[----:B------:R1:W3:Y:S04]  /*f8b0*/  @!P0 LDG.E.U16 R24, desc[UR40][R4.64] ;  /* 0x0000002804188981 */ /* 0x0002e8000c1e1500 */
[----:B0-----:R-:W3:Y:S01]  /*f8c0*/  LDL.LU R59, [R1+0x534] ;  /* 0x00053400013b7983 */ /* 0x001ee20000300800 */
[----:B-1----:R-:W-:-:S03]  /*f8d0*/  @!P0 IMAD.MOV.U32 R4, RZ, RZ, R33 ;  /* 0x000000ffff048224 */ /* 0x002fc600078e0021 */
[----:B------:R-:W3:Y:S01]  /*f8e0*/  LDL R33, [R1+0xba0] ;  /* 0x000ba00001217983 */ /* 0x000ee20000100800 */
[----:B------:R-:W-:Y:S01]  /*f8f0*/  PRMT R23, RZ, 0x7610, R23 ;  /* 0x00007610ff177816 */ /* 0x000fe20000000017 */
[----:B------:R-:W-:Y:S01]  /*f900*/  @!P0 IMAD.MOV.U32 R5, RZ, RZ, R37 ;  /* 0x000000ffff058224 */ /* 0x000fe200078e0025 */
[----:B------:R-:W-:Y:S01]  /*f910*/  PRMT R22, RZ, 0x7610, R22 ;  /* 0x00007610ff167816 */ /* 0x000fe20000000016 */
[----:B------:R-:W3:Y:S04]  /*f920*/  LDL R37, [R1+0xb9c] ;  /* 0x000b9c0001257983 */ /* 0x000ee80000100800 */
[----:B------:R4:W3:Y:S01]  /*f930*/  @!P0 LDG.E.U16 R23, desc[UR40][R4.64] ;  /* 0x0000002804178981 */ /* 0x0008e2000c1e1500 */
[----:B------:R-:W-:-:S03]  /*f940*/  PRMT R21, RZ, 0x7610, R21 ;  /* 0x00007610ff157816 */ /* 0x000fc60000000015 */
[----:B------:R0:W-:Y:S01]  /*f950*/  STS.U16 [R56+UR5+0x5c0], R60 ;  /* 0x0005c03c38007988 */ /* 0x0001e20008000405 */
[----:B----4-:R-:W-:-:S03]  /*f960*/  @!P0 IMAD.MOV.U32 R5, RZ, RZ, R36 ;  /* 0x000000ffff058224 */ /* 0x010fc600078e0024 */
[----:B0-----:R-:W4:Y:S04]  /*f970*/  LDL.LU R60, [R1+0x504] ;  /* 0x00050400013c7983 */ /* 0x001f280000300800 */
[----:B------:R-:W4:Y:S01]  /*f980*/  LDL R36, [R1+0xb64] ;  /* 0x000b640001247983 */ /* 0x000f220000100800 */
[----:B------:R-:W-:-:S03]  /*f990*/  PRMT R20, RZ, 0x7610, R20 ;  /* 0x00007610ff147816 */ /* 0x000fc60000000014 */
[----:B------:R-:W-:Y:S04]  /*f9a0*/  STS.U16 [R56+UR5+0x580], R55 ;  /* 0x0005803738007988 */ /* 0x000fe80008000405 */
[----:B------:R0:W-:Y:S01]  /*f9b0*/  STS.U16 [R56+UR5+0x900], R61 ;  /* 0x0009003d38007988 */ /* 0x0001e20008000405 */
[----:B--2---:R-:W-:-:S03]  /*f9c0*/  @!P0 IMAD.MOV.U32 R4, RZ, RZ, R34 ;  /* 0x000000ffff048224 */ /* 0x004fc600078e0022 */
[----:B------:R-:W2:Y:S04]  /*f9d0*/  LDL R34, [R1+0xb68] ;  /* 0x000b680001227983 */ /* 0x000ea80000100800 */
[----:B------:R1:W2:Y:S02]  /*f9e0*/  @!P0 LDG.E.U16 R22, desc[UR40][R4.64] ;  /* 0x0000002804168981 */ /* 0x0002a4000c1e1500 */
[----:B-1----:R-:W-:Y:S02]  /*f9f0*/  @!P0 IMAD.MOV.U32 R4, RZ, RZ, R0 ;  /* 0x000000ffff048224 */ /* 0x002fe400078e0000 */
[----:B------:R-:W-:Y:S01]  /*fa00*/  @!P0 IMAD.MOV.U32 R5, RZ, RZ, R39 ;  /* 0x000000ffff058224 */ /* 0x000fe200078e0027 */
[----:B------:R-:W2:Y:S04]  /*fa10*/  LDL R0, [R1+0xb60] ;  /* 0x000b600001007983 */ /* 0x000ea80000100800 */
[----:B------:R3:W2:Y:S04]  /*fa20*/  @!P0 LDG.E.U16 R21, desc[UR40][R4.64] ;  /* 0x0000002804158981 */ /* 0x0006a8000c1e1500 */
[----:B0-----:R-:W2:Y:S01]  /*fa30*/  LDL.LU R61, [R1+0x508] ;  /* 0x00050800013d7983 */ /* 0x001ea20000300800 */
[----:B---3--:R-:W-:-:S03]  /*fa40*/  @!P0 IMAD.MOV.U32 R4, RZ, RZ, R35 ;  /* 0x000000ffff048224 */ /* 0x008fc600078e0023 */
[----:B------:R-:W3:Y:S04]  /*fa50*/  LDL R35, [R1+0xb5c] ;  /* 0x000b5c0001237983 */ /* 0x000ee80000100800 */
[----:B------:R-:W3:Y:S01]  /*fa60*/  LDL.LU R54, [R1+0x50c] ;  /* 0x00050c0001367983 */ /* 0x000ee20000300800 */
[----:B------:R-:W-:-:S05]  /*fa70*/  @!P0 IMAD.MOV.U32 R5, RZ, RZ, R38 ;  /* 0x000000ffff058224 */ /* 0x000fca00078e0026 */
[----:B------:R0:W3:Y:S02]  /*fa80*/  @!P0 LDG.E.U16 R20, desc[UR40][R4.64] ;  /* 0x0000002804148981 */ /* 0x0000e4000c1e1500 */
[----:B0-----:R-:W-:Y:S02]  /*fa90*/  @!P0 IMAD.MOV.U32 R4, RZ, RZ, R33 ;  /* 0x000000ffff048224 */ /* 0x001fe400078e0021 */
[----:B------:R-:W3:Y:S01]  /*faa0*/  LDL R33, [R1+0xb28] ;  /* 0x000b280001217983 */ /* 0x000ee20000100800 */
[----:B------:R-:W-:Y:S01]  /*fab0*/  PRMT R19, RZ, 0x7610, R19 ;  /* 0x00007610ff137816 */ /* 0x000fe20000000013 */
[----:B------:R-:W-:Y:S02]  /*fac0*/  @!P0 IMAD.MOV.U32 R5, RZ, RZ, R37 ;  /* 0x000000ffff058224 */ /* 0x000fe400078e0025 */
[----:B------:R-:W3:Y:S01]  /*fad0*/  LDL R37, [R1+0xb24] ;  /* 0x000b240001257983 */ /* 0x000ee20000100800 */
[----:B------:R-:W-:-:S03]  /*fae0*/  PRMT R18, RZ, 0x7610, R18 ;  /* 0x00007610ff127816 */ /* 0x000fc60000000012 */
[----:B------:R0:W-:Y:S04]  /*faf0*/  STS.U16 [R56+UR5+0x940], R57 ;  /* 0x0009403938007988 */ /* 0x0001e80008000405 */
[----:B------:R-:W3:Y:S04]  /*fb00*/  LDL.LU R55, [R1+0x510] ;  /* 0x0005100001377983 */ /* 0x000ee80000300800 */
[----:B------:R4:W3:Y:S04]  /*fb10*/  @!P0 LDG.E.U16 R19, desc[UR40][R4.64] ;  /* 0x0000002804138981 */ /* 0x0008e8000c1e1500 */
[----:B0-----:R-:W3:Y:S01]  /*fb20*/  LDL.LU R57, [R1+0x4d4] ;  /* 0x0004d40001397983 */ /* 0x001ee20000300800 */
[----:B------:R-:W-:Y:S01]  /*fb30*/  PRMT R17, RZ, 0x7610, R17 ;  /* 0x00007610ff117816 */ /* 0x000fe20000000011 */
[----:B----4-:R-:W-:-:S02]  /*fb40*/  @!P0 IMAD.MOV.U32 R5, RZ, RZ, R36 ;  /* 0x000000ffff058224 */ /* 0x010fc400078e0024 */
[----:B------:R-:W4:Y:S04]  /*fb50*/  LDL R36, [R1+0xb1c] ;  /* 0x000b1c0001247983 */ /* 0x000f280000100800 */
[----:B------:R0:W-:Y:S04]  /*fb60*/  STS.U16 [R56+UR5+0x980], R58 ;  /* 0x0009803a38007988 */ /* 0x0001e80008000405 */
[----:B------:R1:W-:Y:S04]  /*fb70*/  STS.U16 [R56+UR5+0x9c0], R59 ;  /* 0x0009c03b38007988 */ /* 0x0003e80008000405 */
[----:B------:R0:W-:Y:S01]  /*fb80*/  STS.U16 [R56+UR5+0xd40], R60 ;  /* 0x000d403c38007988 */ /* 0x0001e20008000405 */
[----:B--2---:R-:W-:-:S03]  /*fb90*/  @!P0 IMAD.MOV.U32 R4, RZ, RZ, R34 ;  /* 0x000000ffff048224 */ /* 0x004fc600078e0022 */
[----:B------:R-:W2:Y:S04]  /*fba0*/  LDL R34, [R1+0xb20] ;  /* 0x000b200001227983 */ /* 0x000ea80000100800 */
[----:B------:R1:W2:Y:S04]  /*fbb0*/  @!P0 LDG.E.U16 R18, desc[UR40][R4.64] ;  /* 0x0000002804128981 */ /* 0x0002a8000c1e1500 */
[----:B0-----:R-:W2:Y:S04]  /*fbc0*/  LDL.LU R58, [R1+0x4d8] ;  /* 0x0004d800013a7983 */ /* 0x001ea80000300800 */
[----:B-1----:R-:W2:Y:S01]  /*fbd0*/  LDL.LU R59, [R1+0x4e0] ;  /* 0x0004e000013b7983 */ /* 0x002ea20000300800 */
[----:B------:R-:W-:-:S03]  /*fbe0*/  @!P0 IMAD.MOV.U32 R4, RZ, RZ, R0 ;  /* 0x000000ffff048224 */ /* 0x000fc600078e0000 */
[----:B------:R-:W2:Y:S04]  /*fbf0*/  LDL R40, [R1+0xae4] ;  /* 0x000ae40001287983 */ /* 0x000ea80000100800 */
[----:B------:R-:W2:Y:S01]  /*fc00*/  LDL R0, [R1+0xae0] ;  /* 0x000ae00001007983 */ /* 0x000ea20000100800 */
[----:B---3--:R-:W-:-:S03]  /*fc10*/  @!P0 IMAD.MOV.U32 R5, RZ, RZ, R35 ;  /* 0x000000ffff058224 */ /* 0x008fc600078e0023 */
[----:B------:R-:W3:Y:S04]  /*fc20*/  LDL R35, [R1+0xae8] ;  /* 0x000ae80001237983 */ /* 0x000ee80000100800 */
[----:B------:R0:W3:Y:S04]  /*fc30*/  @!P0 LDG.E.U16 R17, desc[UR40][R4.64] ;  /* 0x0000002804118981 */ /* 0x0000e8000c1e1500 */
[----:B------:R-:W3:Y:S01]  /*fc40*/  LDL.LU R60, [R1+0x4e4] ;  /* 0x0004e400013c7983 */ /* 0x000ee20000300800 */
[----:B------:R-:W-:-:S03]  /*fc50*/  PRMT R16, RZ, 0x7610, R16 ;  /* 0x00007610ff107816 */ /* 0x000fc60000000010 */
[----:B------:R-:W3:Y:S04]  /*fc60*/  LDL R39, [R1+0xaa4] ;  /* 0x000aa40001277983 */ /* 0x000ee80000100800 */
[----:B------:R-:W3:Y:S01]  /*fc70*/  LDL R38, [R1+0xaa8] ;  /* 0x000aa80001267983 */ /* 0x000ee20000100800 */
[----:B0-----:R-:W-:-:S03]  /*fc80*/  @!P0 IMAD.MOV.U32 R4, RZ, RZ, R33 ;  /* 0x000000ffff048224 */ /* 0x001fc600078e0021 */
[----:B------:R-:W3:Y:S01]  /*fc90*/  LDL R33, [R1+0xadc] ;  /* 0x000adc0001217983 */ /* 0x000ee20000100800 */
[----:B------:R-:W-:Y:S01]  /*fca0*/  @!P0 IMAD.MOV.U32 R5, RZ, RZ, R37 ;  /* 0x000000ffff058224 */ /* 0x000fe200078e0025 */
[----:B------:R-:W-:Y:S02]  /*fcb0*/  PRMT R15, RZ, 0x7610, R15 ;  /* 0x00007610ff0f7816 */ /* 0x000fe4000000000f */
[----:B------:R0:W-:Y:S04]  /*fcc0*/  STS.U16 [R56+UR5+0xd00], R61 ;  /* 0x000d003d38007988 */ /* 0x0001e80008000405 */
[----:B------:R4:W3:Y:S01]  /*fcd0*/  @!P0 LDG.E.U16 R16, desc[UR40][R4.64] ;  /* 0x0000002804108981 */ /* 0x0008e2000c1e1500 */
[----:B------:R-:W-:-:S03]  /*fce0*/  PRMT R14, RZ, 0x7610, R14 ;  /* 0x00007610ff0e7816 */ /* 0x000fc6000000000e */
[----:B0-----:R-:W3:Y:S04]  /*fcf0*/  LDL.LU R61, [R1+0x4c0] ;  /* 0x0004c000013d7983 */ /* 0x001ee80000300800 */
[----:B------:R-:W3:Y:S01]  /*fd00*/  LDL R37, [R1+0xa9c] ;  /* 0x000a9c0001257983 */ /* 0x000ee20000100800 */
[----:B----4-:R-:W-:-:S03]  /*fd10*/  @!P0 IMAD.MOV.U32 R5, RZ, RZ, R36 ;  /* 0x000000ffff058224 */ /* 0x010fc600078e0024 */
[----:B------:R-:W4:Y:S01]  /*fd20*/  LDL R36, [R1+0xaa0] ;  /* 0x000aa00001247983 */ /* 0x000f220000100800 */
[----:B--2---:R-:W-:-:S03]  /*fd30*/  @!P0 IMAD.MOV.U32 R4, RZ, RZ, R34 ;  /* 0x000000ffff048224 */ /* 0x004fc600078e0022 */
[----:B------:R-:W2:Y:S04]  /*fd40*/  LDL R34, [R1+0x660] ;  /* 0x0006600001227983 */ /* 0x000ea80000100800 */
[----:B------:R0:W2:Y:S02]  /*fd50*/  @!P0 LDG.E.U16 R15, desc[UR40][R4.64] ;  /* 0x00000028040f8981 */ /* 0x0000a4000c1e1500 */
[----:B0-----:R-:W-:Y:S02]  /*fd60*/  @!P0 IMAD.MOV.U32 R5, RZ, RZ, R40 ;  /* 0x000000ffff058224 */ /* 0x001fe400078e0028 */
[----:B---3--:R-:W-:Y:S02]  /*fd70*/  @!P0 IMAD.MOV.U32 R4, RZ, RZ, R35 ;  /* 0x000000ffff048224 */ /* 0x008fe400078e0023 */
[----:B------:R-:W3:Y:S04]  /*fd80*/  LDL R35, [R1+0x65c] ;  /* 0x00065c0001237983 */ /* 0x000ee80000100800 */
[----:B------:R0:W3:Y:S02]  /*fd90*/  @!P0 LDG.E.U16 R14, desc[UR40][R4.64] ;  /* 0x00000028040e8981 */ /* 0x0000e4000c1e1500 */
[----:B0-----:R-:W-:-:S02]  /*fda0*/  @!P0 IMAD.MOV.U32 R4, RZ, RZ, R0 ;  /* 0x000000ffff048224 */ /* 0x001fc400078e0000 */
[----:B------:R-:W3:Y:S01]  /*fdb0*/  LDL R0, [R1+0x658] ;  /* 0x0006580001007983 */ /* 0x000ee20000100800 */
[----:B------:R-:W-:-:S03]  /*fdc0*/  @!P0 IMAD.MOV.U32 R5, RZ, RZ, R33 ;  /* 0x000000ffff058224 */ /* 0x000fc600078e0021 */
[----:B------:R-:W3:Y:S01]  /*fdd0*/  LDL R33, [R1+0x654] ;  /* 0x0006540001217983 */ /* 0x000ee20000100800 */
[----:B------:R-:W-:Y:S02]  /*fde0*/  PRMT R13, RZ, 0x7610, R13 ;  /* 0x00007610ff0d7816 */ /* 0x000fe4000000000d */
[----:B------:R-:W-:Y:S01]  /*fdf0*/  PRMT R12, RZ, 0x7610, R12 ;  /* 0x00007610ff0c7816 */ /* 0x000fe2000000000c */
[----:B------:R-:W3:Y:S04]  /*fe00*/  LDL.LU R43, [R1+0x4c8] ;  /* 0x0004c800012b7983 */ /* 0x000ee80000300800 */
[----:B------:R0:W3:Y:S01]  /*fe10*/  @!P0 LDG.E.U16 R13, desc[UR40][R4.64] ;  /* 0x00000028040d8981 */ /* 0x0000e2000c1e1500 */
[----:B------:R-:W-:Y:S01]  /*fe20*/  PRMT R11, RZ, 0x7610, R11 ;  /* 0x00007610ff0b7816 */ /* 0x000fe2000000000b */
[----:B0-----:R-:W-:-:S02]  /*fe30*/  @!P0 IMAD.MOV.U32 R4, RZ, RZ, R38 ;  /* 0x000000ffff048224 */ /* 0x001fc400078e0026 */
[----:B------:R-:W-:-:S05]  /*fe40*/  @!P0 IMAD.MOV.U32 R5, RZ, RZ, R39 ;  /* 0x000000ffff058224 */ /* 0x000fca00078e0027 */
[----:B------:R4:W3:Y:S01]  /*fe50*/  @!P0 LDG.E.U16 R12, desc[UR40][R4.64] ;  /* 0x00000028040c8981 */ /* 0x0008e2000c1e1500 */
[----:B------:R-:W-:Y:S01]  /*fe60*/  PRMT R10, RZ, 0x7610, R10 ;  /* 0x00007610ff0a7816 */ /* 0x000fe2000000000a */
[----:B----4-:R-:W-:Y:S02]  /*fe70*/  @!P0 IMAD.MOV.U32 R4, RZ, RZ, R36 ;  /* 0x000000ffff048224 */ /* 0x010fe400078e0024 */
[----:B------:R-:W-:Y:S02]  /*fe80*/  @!P0 IMAD.MOV.U32 R5, RZ, RZ, R37 ;  /* 0x000000ffff058224 */ /* 0x000fe400078e0025 */
[----:B------:R-:W4:Y:S04]  /*fe90*/  LDL R37, [R1+0x620] ;  /* 0x0006200001257983 */ /* 0x000f280000100800 */
[----:B------:R2:W4:Y:S04]  /*fea0*/  @!P0 LDG.E.U16 R11, desc[UR40][R4.64] ;  /* 0x00000028040b8981 */ /* 0x000528000c1e1500 */
[----:B------:R-:W4:Y:S04]  /*feb0*/  LDL.LU R44, [R1+0x4d0] ;  /* 0x0004d000012c7983 */ /* 0x000f280000300800 */
[----:B------:R-:W4:Y:S04]  /*fec0*/  LDL.LU R45, [R1+0x4c4] ;  /* 0x0004c400012d7983 */ /* 0x000f280000300800 */
[----:B------:R-:W4:Y:S04]  /*fed0*/  LDL.LU R46, [R1+0x4a0] ;  /* 0x0004a000012e7983 */ /* 0x000f280000300800 */
[----:B------:R-:W4:Y:S04]  /*fee0*/  LDL.LU R47, [R1+0x49c] ;  /* 0x00049c00012f7983 */ /* 0x000f280000300800 */
[----:B------:R-:W4:Y:S04]  /*fef0*/  LDL.LU R48, [R1+0x498] ;  /* 0x0004980001307983 */ /* 0x000f280000300800 */
[----:B------:R-:W4:Y:S04]  /*ff00*/  LDL.LU R49, [R1+0x494] ;  /* 0x0004940001317983 */ /* 0x000f280000300800 */
[----:B------:R-:W4:Y:S04]  /*ff10*/  LDL R38, [R1+0x61c] ;  /* 0x00061c0001267983 */ /* 0x000f280000100800 */
[----:B------:R-:W4:Y:S01]  /*ff20*/  LDL R36, [R1+0x614] ;  /* 0x0006140001247983 */ /* 0x000f220000100800 */
[----:B--2---:R-:W-:-:S03]  /*ff30*/  @!P0 IMAD.MOV.U32 R4, RZ, RZ, R34 ;  /* 0x000000ffff048224 */ /* 0x004fc600078e0022 */
[----:B------:R-:W2:Y:S01]  /*ff40*/  LDL R34, [R1+0x5dc] ;  /* 0x0005dc0001227983 */ /* 0x000ea20000100800 */
[----:B---3--:R-:W-:-:S03]  /*ff50*/  @!P0 IMAD.MOV.U32 R5, RZ, RZ, R35 ;  /* 0x000000ffff058224 */ /* 0x008fc600078e0023 */
[----:B------:R-:W3:Y:S04]  /*ff60*/  LDL R35, [R1+0x618] ;  /* 0x0006180001237983 */ /* 0x000ee80000100800 */
[----:B------:R0:W2:Y:S02]  /*ff70*/  @!P0 LDG.E.U16 R10, desc[UR40][R4.64] ;  /* 0x00000028040a8981 */ /* 0x0000a4000c1e1500 */
[----:B0-----:R-:W-:Y:S02]  /*ff80*/  @!P0 IMAD.MOV.U32 R4, RZ, RZ, R0 ;  /* 0x000000ffff048224 */ /* 0x001fe400078e0000 */
[----:B------:R-:W-:Y:S02]  /*ff90*/  @!P0 IMAD.MOV.U32 R5, RZ, RZ, R33 ;  /* 0x000000ffff058224 */ /* 0x000fe400078e0021 */
[----:B------:R-:W2:Y:S04]  /*ffa0*/  LDL R33, [R1+0x5e0] ;  /* 0x0005e00001217983 */ /* 0x000ea80000100800 */
[----:B------:R-:W2:Y:S04]  /*ffb0*/  LDL.LU R0, [R1+0x46c] ;  /* 0x00046c0001007983 */ /* 0x000ea80000300800 */
[----:B------:R-:W3:Y:S04]  /*ffc0*/  LDL.LU R50, [R1+0x468] ;  /* 0x0004680001327983 */ /* 0x000ee80000300800 */
[----:B------:R-:W3:Y:S04]  /*ffd0*/  LDL.LU R51, [R1+0x464] ;  /* 0x0004640001337983 */ /* 0x000ee80000300800 */
[----:B------:R-:W3:Y:S04]  /*ffe0*/  LDL.LU R52, [R1+0x5c0] ;  /* 0x0005c00001347983 */ /* 0x000ee80000300800 */
[----:B------:R0:W-:Y:S04]  /*fff0*/  STS.U16 [R56+UR5+0xdc0], R54 ;  /* 0x000dc03638007988 */ /* 0x0001e80008000405 */
[----:B------:R-:W3:Y:S04]  /*10000*/  LDL.LU R53, [R1+0x5bc] ;  /* 0x0005bc0001357983 */ /* 0x000ee80000300800 */
[----:B------:R1:W-:Y:S04]  /*10010*/  STS.U16 [R56+UR5+0xd80], R55 ;  /* 0x000d803738007988 */ /* 0x0003e80008000405 */
[----:B0-----:R-:W3:Y:S04]  /*10020*/  LDL.LU R54, [R1+0x5b8] ;  /* 0x0005b80001367983 */ /* 0x001ee80000300800 */
[----:B-1----:R-:W3:Y:S04]  /*10030*/  LDL.LU R55, [R1+0x5b4] ;  /* 0x0005b40001377983 */ /* 0x002ee80000300800 */
[----:B------:R0:W-:Y:S04]  /*10040*/  STS.U16 [R56+UR5+0x1100], R57 ;  /* 0x0011003938007988 */ /* 0x0001e80008000405 */
[----:B------:R1:W-:Y:S04]  /*10050*/  STS.U16 [R56+UR5+0x1140], R58 ;  /* 0x0011403a38007988 */ /* 0x0003e80008000405 */
[----:B------:R0:W-:Y:S04]  /*10060*/  STS.U16 [R56+UR5+0x1180], R59 ;  /* 0x0011803b38007988 */ /* 0x0001e80008000405 */
[----:B------:R0:W-:Y:S04]  /*10070*/  STS.U16 [R56+UR5+0x11c0], R60 ;  /* 0x0011c03c38007988 */ /* 0x0001e80008000405 */
[----:B------:R0:W-:Y:S04]  /*10080*/  STS.U16 [R56+UR5+0x1540], R61 ;  /* 0x0015403d38007988 */ /* 0x0001e80008000405 */
[----:B------:R-:W-:Y:S04]  /*10090*/  STS.U16 [R56+UR5+0x1500], R43 ;  /* 0x0015002b38007988 */ /* 0x000fe80008000405 */
[----:B----4-:R-:W-:Y:S04]  /*100a0*/  STS.U16 [R56+UR5+0x15c0], R44 ;  /* 0x0015c02c38007988 */ /* 0x010fe80008000405 */
[----:B------:R-:W-:Y:S04]  /*100b0*/  STS.U16 [R56+UR5+0x1580], R45 ;  /* 0x0015802d38007988 */ /* 0x000fe80008000405 */
[----:B------:R-:W-:Y:S04]  /*100c0*/  STS.U16 [R56+UR5+0x1900], R46 ;  /* 0x0019002e38007988 */ /* 0x000fe80008000405 */
[----:B0-----:R-:W4:Y:S04]  /*100d0*/  LDL.LU R57, [R1+0x5a0] ;  /* 0x0005a00001397983 */ /* 0x001f280000300800 */
[----:B------:R-:W-:Y:S04]  /*100e0*/  STS.U16 [R56+UR5+0x1940], R47 ;  /* 0x0019402f38007988 */ /* 0x000fe80008000405 */
[----:B-1----:R-:W4:Y:S04]  /*100f0*/  LDL.LU R58, [R1+0x59c] ;  /* 0x00059c00013a7983 */ /* 0x002f280000300800 */
[----:B------:R-:W-:Y:S04]  /*10100*/  STS.U16 [R56+UR5+0x1980], R48 ;  /* 0x0019803038007988 */ /* 0x000fe80008000405 */
[----:B------:R-:W4:Y:S04]  /*10110*/  LDL.LU R59, [R1+0x598] ;  /* 0x00059800013b7983 */ /* 0x000f280000300800 */
[----:B------:R-:W-:Y:S04]  /*10120*/  STS.U16 [R56+UR5+0x19c0], R49 ;  /* 0x0019c03138007988 */ /* 0x000fe80008000405 */
[----:B------:R-:W4:Y:S04]  /*10130*/  LDL.LU R60, [R1+0x594] ;  /* 0x00059400013c7983 */ /* 0x000f280000300800 */
[----:B------:R-:W-:Y:S04]  /*10140*/  STS.U16 [R56+UR5+0x1d40], R3 ;  /* 0x001d400338007988 */ /* 0x000fe80008000405 */
[----:B------:R-:W4:Y:S04]  /*10150*/  LDL.LU R61, [R1+0x570] ;  /* 0x00057000013d7983 */ /* 0x000f280000300800 */
[----:B--2---:R0:W-:Y:S04]  /*10160*/  STS.U16 [R56+UR5+0x1d00], R0 ;  /* 0x001d000038007988 */ /* 0x0041e80008000405 */
[----:B0-----:R-:W2:Y:S01]  /*10170*/  LDL.LU R0, [R1+0x56c] ;  /* 0x00056c0001007983 */ /* 0x001ea20000300800 */
[----:B------:R-:W-:-:S02]  /*10180*/  PRMT R9, RZ, 0x7610, R9 ;  /* 0x00007610ff097816 */ /* 0x000fc40000000009 */
[----:B------:R-:W-:-:S04]  /*10190*/  PRMT R8, RZ, 0x7610, R8 ;  /* 0x00007610ff087816 */ /* 0x000fc80000000008 */
[----:B------:R0:W2:Y:S01]  /*101a0*/  @!P0 LDG.E.U16 R9, desc[UR40][R4.64] ;  /* 0x0000002804098981 */ /* 0x0000a2000c1e1500 */
[----:B------:R-:W-:Y:S01]  /*101b0*/  PRMT R7, RZ, 0x7610, R7 ;  /* 0x00007610ff077816 */ /* 0x000fe20000000007 */
[----:B0-----:R-:W-:Y:S02]  /*101c0*/  @!P0 IMAD.MOV.U32 R4, RZ, RZ, R37 ;  /* 0x000000ffff048224 */ /* 0x001fe400078e0025 */
[----:B------:R-:W-:-:S05]  /*101d0*/  @!P0 IMAD.MOV.U32 R5, RZ, RZ, R38 ;  /* 0x000000ffff058224 */ /* 0x000fca00078e0026 */
[----:B------:R3:W2:Y:S01]  /*101e0*/  @!P0 LDG.E.U16 R8, desc[UR40][R4.64] ;  /* 0x0000002804088981 */ /* 0x0006a2000c1e1500 */
[----:B------:R-:W-:Y:S01]  /*101f0*/  PRMT R6, RZ, 0x7610, R6 ;  /* 0x00007610ff067816 */ /* 0x000fe20000000006 */
[----:B---3--:R-:W-:Y:S02]  /*10200*/  @!P0 IMAD.MOV.U32 R4, RZ, RZ, R35 ;  /* 0x000000ffff048224 */ /* 0x008fe400078e0023 */
[----:B------:R-:W-:-:S05]  /*10210*/  @!P0 IMAD.MOV.U32 R5, RZ, RZ, R36 ;  /* 0x000000ffff058224 */ /* 0x000fca00078e0024 */
[----:B------:R0:W3:Y:S02]  /*10220*/  @!P0 LDG.E.U16 R7, desc[UR40][R4.64] ;  /* 0x0000002804078981 */ /* 0x0000e4000c1e1500 */
[----:B0-----:R-:W-:Y:S02]  /*10230*/  @!P0 IMAD.MOV.U32 R4, RZ, RZ, R33 ;  /* 0x000000ffff048224 */ /* 0x001fe400078e0021 */
[----:B------:R-:W-:-:S05]  /*10240*/  @!P0 IMAD.MOV.U32 R5, RZ, RZ, R34 ;  /* 0x000000ffff058224 */ /* 0x000fca00078e0022 */
[----:B------:R0:W3:Y:S04]  /*10250*/  @!P0 LDG.E.U16 R6, desc[UR40][R4.64] ;  /* 0x0000002804068981 */ /* 0x0000e8000c1e1500 */
[----:B------:R-:W3:Y:S04]  /*10260*/  LDL.LU R5, [R1+0x568] ;  /* 0x0005680001057983 */ /* 0x000ee80000300800 */
        /* <DEDUP_REMOVED lines=9> */
[----:B------:R-:W3:Y:S01]  /*10300*/  LDL.LU R42, [R1+0x4cc] ;  /* 0x0004cc00012a7983 */ /* 0x000ee20000300800 */
[----:B------:R-:W-:-:S03]  /*10310*/  LOP3.LUT R3, R2, 0x20, RZ, 0x3c, !PT ;  /* 0x0000002002037812 */ /* 0x000fc600078e3cff */
[----:B------:R-:W3:Y:S04]  /*10320*/  LDL.LU R43, [R1+0x4bc] ;  /* 0x0004bc00012b7983 */ /* 0x000ee80000300800 */
[----:B------:R-:W3:Y:S04]  /*10330*/  LDL.LU R44, [R1+0x4b8] ;  /* 0x0004b800012c7983 */ /* 0x000ee80000300800 */
[----:B------:R-:W3:Y:S04]  /*10340*/  LDL.LU R45, [R1+0x4b4] ;  /* 0x0004b400012d7983 */ /* 0x000ee80000300800 */
[----:B------:R-:W3:Y:S04]  /*10350*/  LDL.LU R46, [R1+0x490] ;  /* 0x00049000012e7983 */ /* 0x000ee80000300800 */
[----:B------:R-:W3:Y:S04]  /*10360*/  LDL.LU R47, [R1+0x48c] ;  /* 0x00048c00012f7983 */ /* 0x000ee80000300800 */
[----:B------:R-:W3:Y:S04]  /*10370*/  LDL.LU R48, [R1+0x488] ;  /* 0x0004880001307983 */ /* 0x000ee80000300800 */
[----:B------:R1:W-:Y:S04]  /*10380*/  STS.U16 [R56+UR5+0x1dc0], R50 ;  /* 0x001dc03238007988 */ /* 0x0003e80008000405 */
[----:B------:R-:W3:Y:S04]  /*10390*/  LDL.LU R49, [R1+0x484] ;  /* 0x0004840001317983 */ /* 0x000ee80000300800 */
[----:B------:R0:W-:Y:S04]  /*103a0*/  STS.U16 [R56+UR5+0x1d80], R51 ;  /* 0x001d803338007988 */ /* 0x0001e80008000405 */
[----:B-1----:R-:W3:Y:S04]  /*103b0*/  LDL.LU R50, [R1+0x460] ;  /* 0x0004600001327983 */ /* 0x002ee80000300800 */
[----:B------:R1:W-:Y:S04]  /*103c0*/  STS.U16 [R3+UR5+0x200], R52 ;  /* 0x0002003403007988 */ /* 0x0003e80008000405 */
[----:B0-----:R-:W3:Y:S04]  /*103d0*/  LDL.LU R51, [R1+0x45c] ;  /* 0x00045c0001337983 */ /* 0x001ee80000300800 */
[----:B------:R0:W-:Y:S04]  /*103e0*/  STS.U16 [R3+UR5+0x240], R53 ;  /* 0x0002403503007988 */ /* 0x0001e80008000405 */
[----:B-1----:R-:W3:Y:S04]  /*103f0*/  LDL.LU R52, [R1+0x458] ;  /* 0x0004580001347983 */ /* 0x002ee80000300800 */
[----:B------:R1:W-:Y:S04]  /*10400*/  STS.U16 [R3+UR5+0x280], R54 ;  /* 0x0002803603007988 */ /* 0x0003e80008000405 */
[----:B0-----:R-:W3:Y:S04]  /*10410*/  LDL.LU R53, [R1+0x454] ;  /* 0x0004540001357983 */ /* 0x001ee80000300800 */
[----:B------:R0:W-:Y:S04]  /*10420*/  STS.U16 [R3+UR5+0x2c0], R55 ;  /* 0x0002c03703007988 */ /* 0x0001e80008000405 */
[----:B-1----:R-:W3:Y:S04]  /*10430*/  LDL.LU R54, [R1+0x5b0] ;  /* 0x0005b00001367983 */ /* 0x002ee80000300800 */
[----:B0-----:R-:W3:Y:S04]  /*10440*/  LDL.LU R55, [R1+0x5ac] ;  /* 0x0005ac0001377983 */ /* 0x001ee80000300800 */
[----:B----4-:R0:W-:Y:S04]  /*10450*/  STS.U16 [R3+UR5+0x640], R57 ;  /* 0x0006403903007988 */ /* 0x0101e80008000405 */
[----:B------:R1:W-:Y:S04]  /*10460*/  STS.U16 [R3+UR5+0x600], R58 ;  /* 0x0006003a03007988 */ /* 0x0003e80008000405 */
[----:B------:R4:W-:Y:S04]  /*10470*/  STS.U16 [R3+UR5+0x6c0], R59 ;  /* 0x0006c03b03007988 */ /* 0x0009e80008000405 */
[----:B0-----:R-:W3:Y:S04]  /*10480*/  LDL.LU R57, [R1+0x5a8] ;  /* 0x0005a80001397983 */ /* 0x001ee80000300800 */
[----:B-1----:R-:W3:Y:S04]  /*10490*/  LDL.LU R58, [R1+0x5a4] ;  /* 0x0005a400013a7983 */ /* 0x002ee80000300800 */
[----:B------:R0:W-:Y:S04]  /*104a0*/  STS.U16 [R3+UR5+0x680], R60 ;  /* 0x0006803c03007988 */ /* 0x0001e80008000405 */
[----:B----4-:R-:W4:Y:S04]  /*104b0*/  LDL.LU R59, [R1+0x590] ;  /* 0x00059000013b7983 */ /* 0x010f280000300800 */
[----:B------:R1:W-:Y:S04]  /*104c0*/  STS.U16 [R3+UR5+0xa00], R61 ;  /* 0x000a003d03007988 */ /* 0x0003e80008000405 */
[----:B0-----:R-:W4:Y:S04]  /*104d0*/  LDL.LU R60, [R1+0x58c] ;  /* 0x00058c00013c7983 */ /* 0x001f280000300800 */
[----:B-1----:R-:W4:Y:S04]  /*104e0*/  LDL.LU R61, [R1+0x588] ;  /* 0x00058800013d7983 */ /* 0x002f280000300800 */
[----:B--2---:R0:W-:Y:S04]  /*104f0*/  STS.U16 [R3+UR5+0xa40], R0 ;  /* 0x000a400003007988 */ /* 0x0041e80008000405 */
[----:B0-----:R-:W2:Y:S01]  /*10500*/  LDL.LU R0, [R1+0x584] ;  /* 0x0005840001007983 */ /* 0x001ea20000300800 */
[----:B------:R-:W-:-:S03]  /*10510*/  LOP3.LUT R4, R2, 0x30, RZ, 0x3c, !PT ;  /* 0x0000003002047812 */ /* 0x000fc600078e3cff */
[----:B---3--:R-:W-:Y:S04]  /*10520*/  STS.U16 [R3+UR5+0xa80], R5 ;  /* 0x000a800503007988 */ /* 0x008fe80008000405 */
[----:B------:R0:W-:Y:S04]  /*10530*/  STS.U16 [R3+UR5+0xac0], R33 ;  /* 0x000ac02103007988 */ /* 0x0001e80008000405 */
[----:B------:R1:W-:Y:S04]  /*10540*/  STS.U16 [R3+UR5+0xe40], R34 ;  /* 0x000e402203007988 */ /* 0x0003e80008000405 */
[----:B------:R3:W-:Y:S04]  /*10550*/  STS.U16 [R3+UR5+0xe00], R35 ;  /* 0x000e002303007988 */ /* 0x0007e80008000405 */
[----:B0-----:R-:W2:Y:S04]  /*10560*/  LDL.LU R33, [R1+0x560] ;  /* 0x0005600001217983 */ /* 0x001ea80000300800 */
[----:B-1----:R-:W2:Y:S04]  /*10570*/  LDL.LU R34, [R1+0x55c] ;  /* 0x00055c0001227983 */ /* 0x002ea80000300800 */
[----:B------:R0:W-:Y:S04]  /*10580*/  STS.U16 [R3+UR5+0xec0], R36 ;  /* 0x000ec02403007988 */ /* 0x0001e80008000405 */
[----:B---3--:R-:W3:Y:S04]  /*10590*/  LDL.LU R35, [R1+0x558] ;  /* 0x0005580001237983 */ /* 0x008ee80000300800 */
        /* <DEDUP_REMOVED lines=38> */
[----:B-1----:R-:W3:Y:S04]  /*10800*/  LDL.LU R55, [R1+0x448] ;  /* 0x0004480001377983 */ /* 0x002ee80000300800 */
[----:B------:R-:W3:Y:S04]  /*10810*/  LDL.LU R2, [R1+0x444] ;  /* 0x0004440001027983 */ /* 0x000ee80000300800 */
[----:B------:R0:W-:Y:S04]  /*10820*/  STS.U16 [R4+UR5+0x380], R57 ;  /* 0x0003803904007988 */ /* 0x0001e80008000405 */
[----:B------:R1:W-:Y:S04]  /*10830*/  STS.U16 [R4+UR5+0x3c0], R58 ;  /* 0x0003c03a04007988 */ /* 0x0003e80008000405 */
[----:B----4-:R4:W-:Y:S04]  /*10840*/  STS.U16 [R4+UR5+0x740], R59 ;  /* 0x0007403b04007988 */ /* 0x0109e80008000405 */
        /* <DEDUP_REMOVED lines=8> */
[----:B0-----:R-:W2:Y:S04]  /*108d0*/  LDL.LU R0, [R1+0x428] ;  /* 0x0004280001007983 */ /* 0x001ea80000300800 */
[----:B------:R-:W2:Y:S04]  /*108e0*/  LDL.LU R5, [R1+0x424] ;  /* 0x0004240001057983 */ /* 0x000ea80000300800 */
[----:B------:R0:W-:Y:S04]  /*108f0*/  STS.U16 [R4+UR5+0xb00], R33 ;  /* 0x000b002104007988 */ /* 0x0001e80008000405 */
[----:B------:R1:W-:Y:S04]  /*10900*/  STS.U16 [R4+UR5+0xb40], R34 ;  /* 0x000b402204007988 */ /* 0x0003e80008000405 */
[----:B0-----:R-:W2:Y:S04]  /*10910*/  LDL.LU R33, [R1+0x10c4] ;  /* 0x0010c40001217983 */ /* 0x001ea80000300800 */
[----:B---3--:R0:W-:Y:S04]  /*10920*/  STS.U16 [R4+UR5+0xb80], R35 ;  /* 0x000b802304007988 */ /* 0x0081e80008000405 */
        /* <DEDUP_REMOVED lines=38> */
[----:B------:R-:W-:Y:S04]  /*10b90*/  STS.U16 [R4+UR5+0x1fc0], R55 ;  /* 0x001fc03704007988 */ /* 0x000fe80008000405 */
[----:B------:R1:W-:Y:S04]  /*10ba0*/  STS.U16 [R4+UR5+0x1f80], R2 ;  /* 0x001f800204007988 */ /* 0x0003e80008000405 */
[----:B0-----:R-:W3:Y:S04]  /*10bb0*/  LDL.LU R53, [R1+0x1074] ;  /* 0x0010740001357983 */ /* 0x001ee80000300800 */
[----:B-1----:R-:W3:Y:S01]  /*10bc0*/  LDL.LU R54, [R1+0x1070] ;  /* 0x0010700001367983 */ /* 0x002ee20000300800 */
[----:B------:R-:W0:Y:S03]  /*10bd0*/  S2R R2, SR_TID.X ;  /* 0x0000000000027919 */ /* 0x000e260000002100 */
[----:B------:R-:W3:Y:S01]  /*10be0*/  LDL.LU R55, [R1+0x106c] ;  /* 0x00106c0001377983 */ /* 0x000ee20000300800 */
[----:B0-----:R-:W-:-:S05]  /*10bf0*/  LOP3.LUT R2, R2, 0x1f, RZ, 0xc0, !PT ;  /* 0x0000001f02027812 */ /* 0x001fca00078ec0ff */
[----:B------:R-:W-:-:S05]  /*10c00*/  IMAD.SHL.U32 R2, R2, 0x2, RZ ;  /* 0x0000000202027824 */ /* 0x000fca00078e00ff */
[----:B------:R0:W-:Y:S04]  /*10c10*/  STS.U16 [R2+UR5+0x2000], R57 ;  /* 0x0020003902007988 */ /* 0x0001e80008000405 */
[----:B------:R1:W-:Y:S04]  /*10c20*/  STS.U16 [R2+UR5+0x2040], R58 ;  /* 0x0020403a02007988 */ /* 0x0003e80008000405 */
[----:B----4-:R4:W-:Y:S04]  /*10c30*/  STS.U16 [R2+UR5+0x2200], R59 ;  /* 0x0022003b02007988 */ /* 0x0109e80008000405 */
[----:B0-----:R-:W3:Y:S04]  /*10c40*/  LDL.LU R57, [R1+0x1068] ;  /* 0x0010680001397983 */ /* 0x001ee80000300800 */
[----:B-1----:R-:W3:Y:S04]  /*10c50*/  LDL.LU R58, [R1+0x1064] ;  /* 0x00106400013a7983 */ /* 0x002ee80000300800 */
[----:B----4-:R-:W4:Y:S04]  /*10c60*/  LDL.LU R59, [R1+0x1060] ;  /* 0x00106000013b7983 */ /* 0x010f280000300800 */
[----:B------:R0:W-:Y:S04]  /*10c70*/  STS.U16 [R2+UR5+0x2240], R60 ;  /* 0x0022403c02007988 */ /* 0x0001e80008000405 */
[----:B------:R1:W-:Y:S04]  /*10c80*/  STS.U16 [R2+UR5+0x2400], R61 ;  /* 0x0024003d02007988 */ /* 0x0003e80008000405 */
[----:B--2---:R2:W-:Y:S04]  /*10c90*/  STS.U16 [R2+UR5+0x2440], R0 ;  /* 0x0024400002007988 */ /* 0x0045e80008000405 */
[----:B0-----:R-:W3:Y:S04]  /*10ca0*/  LDL.LU R60, [R1+0x105c] ;  /* 0x00105c00013c7983 */ /* 0x001ee80000300800 */
[----:B-1----:R-:W3:Y:S04]  /*10cb0*/  LDL.LU R61, [R1+0x1058] ;  /* 0x00105800013d7983 */ /* 0x002ee80000300800 */
[----:B--2---:R-:W2:Y:S04]  /*10cc0*/  LDL.LU R0, [R1+0x1054] ;  /* 0x0010540001007983 */ /* 0x004ea80000300800 */
[----:B------:R-:W-:Y:S04]  /*10cd0*/  STS.U16 [R2+UR5+0x2600], R5 ;  /* 0x0026000502007988 */ /* 0x000fe80008000405 */
[----:B--2---:R0:W-:Y:S04]  /*10ce0*/  STS.U16 [R2+UR5+0x2640], R0 ;  /* 0x0026400002007988 */ /* 0x0041e80008000405 */
[----:B0-----:R-:W2:Y:S04]  /*10cf0*/  LDL.LU R0, [R1+0x1050] ;  /* 0x0010500001007983 */ /* 0x001ea80000300800 */
[----:B---3--:R0:W-:Y:S04]  /*10d00*/  STS.U16 [R2+UR5+0x2800], R61 ;  /* 0x0028003d02007988 */ /* 0x0081e80008000405 */
[----:B------:R-:W-:Y:S04]  /*10d10*/  STS.U16 [R2+UR5+0x2840], R60 ;  /* 0x0028403c02007988 */ /* 0x000fe80008000405 */
[----:B----4-:R-:W-:Y:S04]  /*10d20*/  STS.U16 [R2+UR5+0x2a00], R59 ;  /* 0x002a003b02007988 */ /* 0x010fe80008000405 */
        /* <DEDUP_REMOVED lines=17> */
[----:B------:R-:W-:Y:S01]  /*10e40*/  STS.U16 [R56+UR5+0x2c80], R40 ;  /* 0x002c802838007988 */ /* 0x000fe20008000405 */
[----:B0-----:R-:W0:Y:S03]  /*10e50*/  S2R R61, SR_TID.X ;  /* 0x00000000003d7919 */ /* 0x001e260000002100 */
[----:B------:R-:W-:Y:S04]  /*10e60*/  STS.U16 [R56+UR5+0x2cc0], R39 ;  /* 0x002cc02738007988 */ /* 0x000fe80008000405 */
[----:B------:R-:W-:Y:S04]  /*10e70*/  STS.U16 [R56+UR5+0x2e80], R38 ;  /* 0x002e802638007988 */ /* 0x000fe80008000405 */
[----:B------:R1:W-:Y:S04]  /*10e80*/  STS.U16 [R56+UR5+0x2ec0], R37 ;  /* 0x002ec02538007988 */ /* 0x0003e80008000405 */
[----:B-1----:R-:W3:Y:S04]  /*10e90*/  LDL.LU.64 R56, [R1+0x2f0] ;  /* 0x0002f00001387983 */ /* 0x002ee80000300a00 */
[----:B------:R-:W3:Y:S04]  /*10ea0*/  LDL.LU.64 R58, [R1+0x2f8] ;  /* 0x0002f800013a7983 */ /* 0x000ee80000300a00 */
        /* <DEDUP_REMOVED lines=14> */
[----:B0-----:R-:W-:-:S03]  /*10f90*/  LOP3.LUT R60, R61, 0x7, RZ, 0xc0, !PT ;  /* 0x000000073d3c7812 */ /* 0x001fc600078ec0ff */
[----:B------:R-:W-:Y:S04]  /*10fa0*/  STS.U16 [R3+UR5+0x2f00], R22 ;  /* 0x002f001603007988 */ /* 0x000fe80008000405 */
[----:B------:R0:W-:Y:S01]  /*10fb0*/  STS.U16 [R3+UR5+0x2f40], R21 ;  /* 0x002f401503007988 */ /* 0x0001e20008000405 */
[----:B------:R-:W-:-:S03]  /*10fc0*/  IMAD.SHL.U32 R5, R61, 0x80, RZ ;  /* 0x000000803d057824 */ /* 0x000fc600078e00ff */
[----:B------:R-:W4:Y:S04]  /*10fd0*/  LDL.LU.64 R48, [R1+0x50] ;  /* 0x0000500001307983 */ /* 0x000f280000300a00 */
[----:B------:R-:W4:Y:S01]  /*10fe0*/  LDL.LU.64 R50, [R1+0x58] ;  /* 0x0000580001327983 */ /* 0x000f220000300a00 */
[----:B0-----:R-:W-:-:S03]  /*10ff0*/  IMAD.SHL.U32 R3, R61, 0x2, RZ ;  /* 0x000000023d037824 */ /* 0x001fc600078e00ff */
[----:B--2---:R0:W-:Y:S04]  /*11000*/  STS.U16 [R4+UR5+0x2fc0], R0 ;  /* 0x002fc00004007988 */ /* 0x0041e80008000405 */
[----:B------:R-:W-:Y:S04]  /*11010*/  STS.U16 [R4+UR5+0x2180], R20 ;  /* 0x0021801404007988 */ /* 0x000fe80008000405 */
[----:B------:R-:W-:Y:S04]  /*11020*/  STS.U16 [R4+UR5+0x21c0], R19 ;  /* 0x0021c01304007988 */ /* 0x000fe80008000405 */
[----:B------:R-:W-:Y:S01]  /*11030*/  STS.U16 [R4+UR5+0x2380], R18 ;  /* 0x0023801204007988 */ /* 0x000fe20008000405 */
[----:B0-----:R-:W-:-:S03]  /*11040*/  IMAD R0, R60, 0x110, RZ ;  /* 0x000001103c007824 */ /* 0x001fc600078e02ff */
[----:B------:R-:W-:Y:S04]  /*11050*/  STS.U16 [R4+UR5+0x23c0], R17 ;  /* 0x0023c01104007988 */ /* 0x000fe80008000405 */
[----:B------:R-:W-:Y:S04]  /*11060*/  STS.U16 [R4+UR5+0x2580], R16 ;  /* 0x0025801004007988 */ /* 0x000fe80008000405 */
[----:B------:R-:W-:Y:S04]  /*11070*/  STS.U16 [R4+UR5+0x25c0], R15 ;  /* 0x0025c00f04007988 */ /* 0x000fe80008000405 */
[----:B------:R-:W-:Y:S01]  /*11080*/  STS.U16 [R4+UR5+0x2780], R14 ;  /* 0x0027800e04007988 */ /* 0x000fe20008000405 */
[----:B------:R-:W-:-:S03]  /*11090*/  LOP3.LUT R0, R0, 0x10, R3, 0x78, !PT ;  /* 0x0000001000007812 */ /* 0x000fc600078e7803 */
[----:B------:R-:W-:Y:S04]  /*110a0*/  STS.U16 [R4+UR5+0x27c0], R13 ;  /* 0x0027c00d04007988 */ /* 0x000fe80008000405 */
[----:B------:R0:W-:Y:S04]  /*110b0*/  STS.U16 [R4+UR5+0x2980], R12 ;  /* 0x0029800c04007988 */ /* 0x0001e80008000405 */
[----:B------:R-:W-:Y:S04]  /*110c0*/  STS.U16 [R4+UR5+0x29c0], R11 ;  /* 0x0029c00b04007988 */ /* 0x000fe80008000405 */
[----:B------:R-:W-:Y:S01]  /*110d0*/  STS.U16 [R4+UR5+0x2b80], R10 ;  /* 0x002b800a04007988 */ /* 0x000fe20008000405 */
[----:B------:R-:W-:-:S03]  /*110e0*/  LOP3.LUT R0, R0, 0x800, R5, 0xf8, !PT ;  /* 0x0000080000007812 */ /* 0x000fc600078ef805 */
[----:B------:R-:W-:Y:S04]  /*110f0*/  STS.U16 [R4+UR5+0x2bc0], R9 ;  /* 0x002bc00904007988 */ /* 0x000fe80008000405 */
[----:B------:R-:W-:Y:S04]  /*11100*/  STS.U16 [R4+UR5+0x2d80], R8 ;  /* 0x002d800804007988 */ /* 0x000fe80008000405 */
[----:B------:R-:W-:Y:S04]  /*11110*/  STS.U16 [R4+UR5+0x2dc0], R7 ;  /* 0x002dc00704007988 */ /* 0x000fe80008000405 */
[----:B------:R1:W-:Y:S04]  /*11120*/  STS.U16 [R4+UR5+0x2f80], R6 ;  /* 0x002f800604007988 */ /* 0x0003e80008000405 */
[----:B0-----:R-:W2:Y:S01]  /*11130*/  LDL.LU.64 R12, [R1+0x40] ;  /* 0x00004000010c7983 */ /* 0x001ea20000300a00 */
[----:B------:R-:W-:Y:S06]  /*11140*/  BAR.SYNC.DEFER_BLOCKING 0x0 ;  /* 0x0000000000007b1d */ /* 0x000fec0000010000 */
[----:B-1----:R-:W2:Y:S04]  /*11150*/  LDL.LU.64 R4, [R1+0x70] ;  /* 0x0000700001047983 */ /* 0x002ea80000300a00 */
[----:B------:R-:W2:Y:S04]  /*11160*/  LDL.LU.64 R6, [R1+0x78] ;  /* 0x0000780001067983 */ /* 0x000ea80000300a00 */
[----:B------:R-:W2:Y:S01]  /*11170*/  LDL.LU.64 R14, [R1+0x48] ;  /* 0x00004800010e7983 */ /* 0x000ea20000300a00 */
[----:B------:R-:W-:-:S05]  /*11180*/  IMAD.SHL.U32 R61, R61, 0x8, RZ ;  /* 0x000000083d3d7824 */ /* 0x000fca00078e00ff */
[----:B------:R-:W-:Y:S01]  /*11190*/  LOP3.LUT R61, R61, 0x30, RZ, 0xc0, !PT ;  /* 0x000000303d3d7812 */ /* 0x000fe200078ec0ff */
[----:B------:R-:W-:Y:S04]  /*111a0*/  LDSM.16.MT88.4 R52, [R0+UR5] ;  /* 0x000000050034783b */ /* 0x000fe80008004200 */
[----:B------:R-:W-:-:S05]  /*111b0*/  IMAD R2, R60, 0x40, R61 ;  /* 0x000000403c027824 */ /* 0x000fca00078e023d */
[----:B------:R-:W-:-:S05]  /*111c0*/  LOP3.LUT R2, R2, 0x30, R3, 0x78, !PT ;  /* 0x0000003002027812 */ /* 0x000fca00078e7803 */
[----:B------:R-:W3:Y:S04]  /*111d0*/  LDSM.16.M88.4 R44, [R2+UR5+0x2000] ;  /* 0x00200005022c783b */ /* 0x000ee80008000200 */
[----:B------:R-:W0:Y:S04]  /*111e0*/  LDSM.16.M88.4 R32, [R2+UR5+0x2600] ;  /* 0x002600050220783b */ /* 0x000e280008000200 */
[----:B------:R-:W1:Y:S04]  /*111f0*/  LDSM.16.M88.4 R24, [R2+UR5+0x2a00] ;  /* 0x002a00050218783b */ /* 0x000e680008000200 */
[----:B------:R-:W-:Y:S04]  /*11200*/  LDSM.16.M88.4 R40, [R2+UR5+0x2200] ;  /* 0x002200050228783b */ /* 0x000fe80008000200 */
[----:B------:R-:W1:Y:S04]  /*11210*/  LDSM.16.M88.4 R20, [R2+UR5+0x2c00] ;  /* 0x002c00050214783b */ /* 0x000e680008000200 */
[----:B------:R-:W4:Y:S04]  /*11220*/  LDSM.16.M88.4 R36, [R2+UR5+0x2400] ;  /* 0x002400050224783b */ /* 0x000f280008000200 */
[----:B------:R-:W-:Y:S01]  /*11230*/  LDSM.16.M88.4 R28, [R2+UR5+0x2800] ;  /* 0x00280005021c783b */ /* 0x000fe20008000200 */
[C---:B---3--:R-:W-:Y:S03]  /*11240*/  HMMA.16816.F32 R16, R52.reuse, R44, R56 ;  /* 0x0000002c3410723c */ /* 0x048fe60000001838 */
[----:B------:R-:W-:Y:S04]  /*11250*/  STL [R1+0xe74], R46 ;  /* 0x000e742e01007387 */ /* 0x000fe80000100800 */
[----:B------:R-:W-:Y:S04]  /*11260*/  STL [R1+0xe70], R47 ;  /* 0x000e702f01007387 */ /* 0x000fe80000100800 */
[----:B0-----:R-:W-:Y:S04]  /*11270*/  STL [R1+0xe54], R34 ;  /* 0x000e542201007387 */ /* 0x001fe80000100800 */
[----:B------:R-:W-:Y:S04]  /*11280*/  STL [R1+0xe50], R35 ;  /* 0x000e502301007387 */ /* 0x000fe80000100800 */
[----:B-1----:R-:W-:Y:S04]  /*11290*/  STL [R1+0xe58], R26 ;  /* 0x000e581a01007387 */ /* 0x002fe80000100800 */
[----:B------:R-:W-:Y:S04]  /*112a0*/  STL [R1+0xe2c], R27 ;  /* 0x000e2c1b01007387 */ /* 0x000fe80000100800 */
[----:B------:R-:W3:Y:S04]  /*112b0*/  LDL.LU.64 R8, [R1+0x2e0] ;  /* 0x0002e00001087983 */ /* 0x000ee80000300a00 */
[----:B------:R-:W3:Y:S04]  /*112c0*/  LDL.LU.64 R10, [R1+0x2e8] ;  /* 0x0002e800010a7983 */ /* 0x000ee80000300a00 */
[----:B------:R-:W-:Y:S04]  /*112d0*/  STL.64 [R1+0x2f0], R16 ;  /* 0x0002f01001007387 */ /* 0x000fe80000100a00 */
[----:B------:R-:W-:Y:S04]  /*112e0*/  STL.64 [R1+0x2f8], R18 ;  /* 0x0002f81201007387 */ /* 0x000fe80000100a00 */
[----:B------:R-:W0:Y:S04]  /*112f0*/  LDSM.16.M88.4 R16, [R2+UR5+0x2e00] ;  /* 0x002e00050210783b */ /* 0x000e280008000200 */
[----:B------:R-:W-:Y:S01]  /*11300*/  STL [R1+0xe28], R23 ;  /* 0x000e281701007387 */ /* 0x000fe20000100800 */
[C---:B----4-:R-:W-:Y:S03]  /*11310*/  HMMA.16816.F32 R48, R52.reuse, R36, R48 ;  /* 0x000000243430723c */ /* 0x050fe60000001830 */
[----:B0-----:R-:W-:Y:S05]  /*11320*/  STL [R1+0xe78], R18 ;  /* 0x000e781201007387 */ /* 0x001fea0000100800 */
[----:B--2---:R-:W-:-:S15]  /*11330*/  HMMA.16816.F32 R4, R52, R40, R4 ;  /* 0x000000283404723c */ /* 0x004fde0000001804 */
[----:B------:R-:W-:-:S04]  /*11340*/  NOP ;  /* 0x0000000000007918 */ /* 0x000fc80000000000 */
[----:B------:R-:W-:Y:S04]  /*11350*/  STL.64 [R1+0x70], R4 ;  /* 0x0000700401007387 */ /* 0x000fe80000100a00 */
[----:B------:R0:W-:Y:S02]  /*11360*/  STL.64 [R1+0x78], R6 ;  /* 0x0000780601007387 */ /* 0x0001e40000100a00 */
[----:B0-----:R-:W-:Y:S02]  /*11370*/  HMMA.16816.F32 R4, R52, R32, R12 ;  /* 0x000000203404723c */ /* 0x001fe4000000180c */
[----:B------:R-:W-:Y:S04]  /*11380*/  STL [R1+0xe5c], R19 ;  /* 0x000e5c1301007387 */ /* 0x000fe80000100800 */
[----:B------:R0:W-:Y:S04]  /*11390*/  STL.64 [R1+0x50], R48 ;  /* 0x0000503001007387 */ /* 0x0001e80000100a00 */
[----:B------:R1:W-:Y:S09]  /*113a0*/  STL.64 [R1+0x58], R50 ;  /* 0x0000583201007387 */ /* 0x0003f20000100a00 */
[----:B------:R-:W-:-:S02]  /*113b0*/  IMAD.MOV.U32 R47, RZ, RZ, R7 ;  /* 0x000000ffff2f7224 */ /* 0x000fc400078e0007 */
[----:B------:R-:W-:Y:S02]  /*113c0*/  IMAD.MOV.U32 R46, RZ, RZ, R6 ;  /* 0x000000ffff2e7224 */ /* 0x000fe400078e0006 */
[----:B------:R-:W-:Y:S01]  /*113d0*/  IMAD.MOV.U32 R18, RZ, RZ, R5 ;  /* 0x000000ffff127224 */ /* 0x000fe200078e0005 */
[----:B------:R-:W-:Y:S04]  /*113e0*/  STL [R1+0x40], R4 ;  /* 0x0000400401007387 */ /* 0x000fe80000100800 */
[----:B------:R-:W-:Y:S04]  /*113f0*/  STL [R1+0xe84], R47 ;  /* 0x000e842f01007387 */ /* 0x000fe80000100800 */
[----:B------:R-:W-:Y:S04]  /*11400*/  STL [R1+0xe80], R46 ;  /* 0x000e802e01007387 */ /* 0x000fe80000100800 */
[----:B------:R-:W-:Y:S04]  /*11410*/  STL [R1+0xe7c], R18 ;  /* 0x000e7c1201007387 */ /* 0x000fe80000100800 */
[----:B------:R-:W2:Y:S04]  /*11420*/  LDL.LU.64 R12, [R1+0x2d0] ;  /* 0x0002d000010c7983 */ /* 0x000ea80000300a00 */
[----:B------:R-:W2:Y:S04]  /*11430*/  LDL.LU.64 R14, [R1+0x2d8] ;  /* 0x0002d800010e7983 */ /* 0x000ea80000300a00 */
[----:B0-----:R-:W4:Y:S04]  /*11440*/  LDL.LU.64 R48, [R1+0x2c0] ;  /* 0x0002c00001307983 */ /* 0x001f280000300a00 */
[----:B-1----:R-:W4:Y:S01]  /*11450*/  LDL.LU.64 R50, [R1+0x2c8] ;  /* 0x0002c80001327983 */ /* 0x002f220000300a00 */
[----:B------:R-:W0:Y:S01]  /*11460*/  S2R R59, SR_TID.X ;  /* 0x00000000003b7919 */ /* 0x000e220000002100 */
[----:B---3--:R-:W-:Y:S02]  /*11470*/  HMMA.16816.F32 R8, R52, R28, R8 ;  /* 0x0000001c3408723c */ /* 0x008fe40000001808 */
[----:B------:R1:W-:Y:S01]  /*11480*/  LDSM.16.MT88.4 R4, [R0+UR5+0x80] ;  /* 0x000080050004783b */ /* 0x0003e20008004200 */
[C---:B0-----:R-:W-:Y:S01]  /*11490*/  LOP3.LUT R57, R59.reuse, 0x7, RZ, 0xc0, !PT ;  /* 0x000000073b397812 */ /* 0x041fe200078ec0ff */
[----:B------:R-:W-:-:S04]  /*114a0*/  IMAD.SHL.U32 R58, R59, 0x2, RZ ;  /* 0x000000023b3a7824 */ /* 0x000fc800078e00ff */
[----:B------:R-:W-:Y:S02]  /*114b0*/  IMAD R60, R57, 0x110, RZ ;  /* 0x00000110393c7824 */ /* 0x000fe400078e02ff */
[----:B------:R-:W-:-:S03]  /*114c0*/  IMAD.SHL.U32 R59, R59, 0x80, RZ ;  /* 0x000000803b3b7824 */ /* 0x000fc600078e00ff */
[----:B------:R-:W-:-:S04]  /*114d0*/  LOP3.LUT R60, R60, 0x10, R58, 0x78, !PT ;  /* 0x000000103c3c7812 */ /* 0x000fc800078e783a */
[----:B------:R-:W-:-:S04]  /*114e0*/  LOP3.LUT R60, R60, 0x800, R59, 0xf8, !PT ;  /* 0x000008003c3c7812 */ /* 0x000fc800078ef83b */
[----:B------:R-:W-:Y:S01]  /*114f0*/  LOP3.LUT R60, R60, 0x20, RZ, 0x3c, !PT ;  /* 0x000000203c3c7812 */ /* 0x000fe200078e3cff */
[----:B------:R-:W-:Y:S02]  /*11500*/  IMAD.MOV.U32 R61, RZ, RZ, R8 ;  /* 0x000000ffff3d7224 */ /* 0x000fe400078e0008 */
[----:B------:R-:W-:Y:S02]  /*11510*/  IMAD.MOV.U32 R3, RZ, RZ, R9 ;  /* 0x000000ffff037224 */ /* 0x000fe400078e0009 */
[----:B------:R-:W-:Y:S02]  /*11520*/  IMAD.MOV.U32 R2, RZ, RZ, R10 ;  /* 0x000000ffff027224 */ /* 0x000fe400078e000a */
[----:B-1----:R-:W-:Y:S02]  /*11530*/  IMAD.MOV.U32 R0, RZ, RZ, R11 ;  /* 0x000000ffff007224 */ /* 0x002fe400078e000b */
[----:B------:R-:W0:Y:S04]  /*11540*/  LDSM.16.MT88.4 R8, [R60+UR5] ;  /* 0x000000053c08783b */ /* 0x000e280008004200 */
[----:B------:R-:W-:Y:S04]  /*11550*/  STL [R1+0xe94], R0 ;  /* 0x000e940001007387 */ /* 0x000fe80000100800 */
[----:B------:R-:W-:Y:S04]  /*11560*/  STL [R1+0xe90], R2 ;  /* 0x000e900201007387 */ /* 0x000fe80000100800 */
[----:B------:R-:W-:Y:S04]  /*11570*/  STL [R1+0xe8c], R3 ;  /* 0x000e8c0301007387 */ /* 0x000fe80000100800 */
[----:B------:R-:W-:Y:S04]  /*11580*/  STL [R1+0xe88], R61 ;  /* 0x000e883d01007387 */ /* 0x000fe80000100800 */
[----:B0-----:R-:W-:Y:S04]  /*11590*/  STL.64 [R1+0x1028], R10 ;  /* 0x0010280a01007387 */ /* 0x001fe80000100a00 */
[----:B------:R4:W-:Y:S01]  /*115a0*/  STL.64 [R1+0x1020], R8 ;  /* 0x0010200801007387 */ /* 0x0009e20000100a00 */
[----:B--2---:R-:W-:-:S15]  /*115b0*/  HMMA.16816.F32 R12, R52, R24, R12 ;  /* 0x00000018340c723c */ /* 0x004fde000000180c */
[----:B------:R-:W-:-:S04]  /*115c0*/  NOP ;  /* 0x0000000000007918 */ /* 0x000fc80000000000 */
[----:B------:R-:W-:Y:S01]  /*115d0*/  IMAD.MOV.U32 R27, RZ, RZ, R12 ;  /* 0x000000ffff1b7224 */ /* 0x000fe200078e000c */
[----:B------:R-:W-:Y:S01]  /*115e0*/  STL.64 [R1+0x2d8], R14 ;  /* 0x0002d80e01007387 */ /* 0x000fe20000100a00 */
[----:B------:R-:W-:-:S03]  /*115f0*/  IMAD.MOV.U32 R23, RZ, RZ, R13 ;  /* 0x000000ffff177224 */ /* 0x000fc600078e000d */
[----:B------:R-:W0:Y:S04]  /*11600*/  LDSM.16.MT88.4 R12, [R60+UR5+0x80] ;  /* 0x000080053c0c783b */ /* 0x000e280008004200 */
[----:B------:R-:W-:Y:S01]  /*11610*/  STL [R1+0xe98], R27 ;  /* 0x000e981b01007387 */ /* 0x000fe20000100800 */
[----:B----4-:R-:W-:Y:S03]  /*11620*/  HMMA.16816.F32 R8, R52, R20, R48 ;  /* 0x000000143408723c */ /* 0x010fe60000001830 */
[----:B0-----:R-:W-:Y:S04]  /*11630*/  STL.64 [R1+0x1008], R14 ;  /* 0x0010080e01007387 */ /* 0x001fe80000100a00 */
[----:B------:R0:W-:Y:S04]  /*11640*/  STL.64 [R1+0x1000], R12 ;  /* 0x0010000c01007387 */ /* 0x0001e80000100a00 */
[----:B0-----:R-:W2:Y:S04]  /*11650*/  LDL.LU.64 R12, [R1+0x280] ;  /* 0x00028000010c7983 */ /* 0x001ea80000300a00 */
[----:B------:R-:W2:Y:S04]  /*11660*/  LDL.LU.64 R14, [R1+0x288] ;  /* 0x00028800010e7983 */ /* 0x000ea80000300a00 */
[----:B------:R-:W-:-:S02]  /*11670*/  IMAD.MOV.U32 R19, RZ, RZ, R8 ;  /* 0x000000ffff137224 */ /* 0x000fc400078e0008 */
[----:B------:R-:W-:Y:S02]  /*11680*/  IMAD.MOV.U32 R26, RZ, RZ, R9 ;  /* 0x000000ffff1a7224 */ /* 0x000fe400078e0009 */
[----:B------:R-:W-:Y:S01]  /*11690*/  IMAD.MOV.U32 R34, RZ, RZ, R10 ;  /* 0x000000ffff227224 */ /* 0x000fe200078e000a */
[----:B------:R-:W3:Y:S01]  /*116a0*/  LDL.LU.64 R8, [R1+0x1f0] ;  /* 0x0001f00001087983 */ /* 0x000ee20000300a00 */
[----:B------:R-:W-:-:S03]  /*116b0*/  IMAD.MOV.U32 R35, RZ, RZ, R11 ;  /* 0x000000ffff237224 */ /* 0x000fc600078e000b */
[----:B------:R-:W3:Y:S01]  /*116c0*/  LDL.LU.64 R10, [R1+0x1f8] ;  /* 0x0001f800010a7983 */ /* 0x000ee20000300a00 */
[----:B------:R-:W-:-:S05]  /*116d0*/  IMAD R18, R57, 0x110, RZ ;  /* 0x0000011039127824 */ /* 0x000fca00078e02ff */
[----:B------:R-:W-:-:S04]  /*116e0*/  LOP3.LUT R18, R18, 0x10, R58, 0x78, !PT ;  /* 0x0000001012127812 */ /* 0x000fc800078e783a */
[----:B------:R-:W-:-:S04]  /*116f0*/  LOP3.LUT R18, R18, 0x800, R59, 0xf8, !PT ;  /* 0x0000080012127812 */ /* 0x000fc800078ef83b */
[----:B------:R-:W-:-:S05]  /*11700*/  LOP3.LUT R18, R18, 0x40, RZ, 0x3c, !PT ;  /* 0x0000004012127812 */ /* 0x000fca00078e3cff */
[----:B------:R-:W0:Y:S04]  /*11710*/  LDSM.16.MT88.4 R48, [R18+UR5] ;  /* 0x000000051230783b */ /* 0x000e280008004200 */
[----:B------:R-:W-:Y:S04]  /*11720*/  STL.64 [R1+0x1038], R22 ;  /* 0x0010381601007387 */ /* 0x000fe80000100a00 */
[----:B------:R-:W-:Y:S04]  /*11730*/  STL.64 [R1+0x1030], R20 ;  /* 0x0010301401007387 */ /* 0x000fe80000100a00 */
[----:B------:R1:W-:Y:S04]  /*11740*/  STL [R1+0xea8], R35 ;  /* 0x000ea82301007387 */ /* 0x0003e80000100800 */
[----:B------:R4:W-:Y:S04]  /*11750*/  STL [R1+0xea4], R34 ;  /* 0x000ea42201007387 */ /* 0x0009e80000100800 */
[----:B------:R0:W-:Y:S04]  /*11760*/  STL [R1+0xea0], R26 ;  /* 0x000ea01a01007387 */ /* 0x0001e80000100800 */
[----:B------:R0:W-:Y:S04]  /*11770*/  STL [R1+0xe9c], R19 ;  /* 0x000e9c1301007387 */ /* 0x0001e80000100800 */
[----:B0-----:R-:W-:Y:S04]  /*11780*/  STL.64 [R1+0xfc8], R50 ;  /* 0x000fc83201007387 */ /* 0x001fe80000100a00 */
[----:B------:R-:W-:Y:S01]  /*11790*/  STL.64 [R1+0xfc0], R48 ;  /* 0x000fc03001007387 */ /* 0x000fe20000100a00 */
[----:B--2---:R-:W-:Y:S03]  /*117a0*/  HMMA.16816.F32 R12, R52, R16, R12 ;  /* 0x00000010340c723c */ /* 0x004fe6000000180c */
[----:B------:R-:W0:Y:S05]  /*117b0*/  LDSM.16.MT88.4 R52, [R18+UR5+0x80] ;  /* 0x000080051234783b */ /* 0x000e2a0008004200 */
[----:B---3--:R-:W-:Y:S11]  /*117c0*/  HMMA.16816.F32 R8, R4, R44, R8 ;  /* 0x0000002c0408723c */ /* 0x008ff60000001808 */
[----:B------:R-:W-:-:S02]  /*117d0*/  IMAD.MOV.U32 R27, RZ, RZ, R12 ;  /* 0x000000ffff1b7224 */ /* 0x000fc400078e000c */
[----:B------:R-:W-:Y:S02]  /*117e0*/  IMAD.MOV.U32 R0, RZ, RZ, R13 ;  /* 0x000000ffff007224 */ /* 0x000fe400078e000d */
[----:B------:R-:W-:Y:S01]  /*117f0*/  IMAD.MOV.U32 R2, RZ, RZ, R14 ;  /* 0x000000ffff027224 */ /* 0x000fe200078e000e */
[----:B------:R-:W2:Y:S01]  /*11800*/  LDL.LU.64 R12, [R1+0x1e0] ;  /* 0x0001e000010c7983 */ /* 0x000ea20000300a00 */
[----:B------:R-:W-:-:S03]  /*11810*/  IMAD.MOV.U32 R3, RZ, RZ, R15 ;  /* 0x000000ffff037224 */ /* 0x000fc600078e000f */
[----:B------:R-:W2:Y:S01]  /*11820*/  LDL.LU.64 R14, [R1+0x1e8] ;  /* 0x0001e800010e7983 */ /* 0x000ea20000300a00 */
[----:B-1----:R-:W-:Y:S02]  /*11830*/  IMAD.MOV.U32 R35, RZ, RZ, R8 ;  /* 0x000000ffff237224 */ /* 0x002fe400078e0008 */
[----:B----4-:R-:W-:Y:S02]  /*11840*/  IMAD.MOV.U32 R34, RZ, RZ, R9 ;  /* 0x000000ffff227224 */ /* 0x010fe400078e0009 */
[----:B------:R-:W-:Y:S02]  /*11850*/  IMAD.MOV.U32 R26, RZ, RZ, R10 ;  /* 0x000000ffff1a7224 */ /* 0x000fe400078e000a */
[----:B------:R-:W-:Y:S01]  /*11860*/  IMAD.MOV.U32 R19, RZ, RZ, R11 ;  /* 0x000000ffff137224 */ /* 0x000fe200078e000b */
[----:B0-----:R-:W-:Y:S04]  /*11870*/  STL.64 [R1+0xf58], R54 ;  /* 0x000f583601007387 */ /* 0x001fe80000100a00 */
[----:B------:R0:W-:Y:S04]  /*11880*/  STL.64 [R1+0xf50], R52 ;  /* 0x000f503401007387 */ /* 0x0001e80000100a00 */
[----:B------:R-:W3:Y:S04]  /*11890*/  LDL.LU.64 R8, [R1+0x1d0] ;  /* 0x0001d00001087983 */ /* 0x000ee80000300a00 */
[----:B------:R-:W3:Y:S04]  /*118a0*/  LDL.LU.64 R10, [R1+0x1d8] ;  /* 0x0001d800010a7983 */ /* 0x000ee80000300a00 */
[----:B------:R-:W-:Y:S04]  /*118b0*/  STL.64 [R1+0x1048], R26 ;  /* 0x0010481a01007387 */ /* 0x000fe80000100a00 */
[----:B------:R1:W-:Y:S04]  /*118c0*/  STL.64 [R1+0x1040], R24 ;  /* 0x0010401801007387 */ /* 0x0003e80000100a00 */
[----:B0-----:R-:W4:Y:S04]  /*118d0*/  LDL.LU.64 R52, [R1+0x1c0] ;  /* 0x0001c00001347983 */ /* 0x001f280000300a00 */
[----:B------:R-:W4:Y:S04]  /*118e0*/  LDL.LU.64 R54, [R1+0x1c8] ;  /* 0x0001c80001367983 */ /* 0x000f280000300a00 */
[----:B-1----:R-:W4:Y:S04]  /*118f0*/  LDL.LU.64 R24, [R1+0x1b0] ;  /* 0x0001b00001187983 */ /* 0x002f280000300a00 */
[----:B------:R-:W4:Y:S04]  /*11900*/  LDL.LU.64 R26, [R1+0x1b8] ;  /* 0x0001b800011a7983 */ /* 0x000f280000300a00 */
[----:B------:R-:W4:Y:S04]  /*11910*/  LDL.LU.64 R20, [R1+0x1a0] ;  /* 0x0001a00001147983 */ /* 0x000f280000300a00 */
[----:B------:R-:W4:Y:S04]  /*11920*/  LDL.LU.64 R22, [R1+0x1a8] ;  /* 0x0001a80001167983 */ /* 0x000f280000300a00 */
[----:B------:R-:W4:Y:S04]  /*11930*/  LDL.LU.64 R48, [R1+0x190] ;  /* 0x0001900001307983 */ /* 0x000f280000300a00 */
[----:B------:R-:W4:Y:S01]  /*11940*/  LDL.LU.64 R50, [R1+0x198] ;  /* 0x0001980001327983 */ /* 0x000f220000300a00 */
[----:B--2---:R-:W-:-:S15]  /*11950*/  HMMA.16816.F32 R12, R4, R40, R12 ;  /* 0x00000028040c723c */ /* 0x004fde000000180c */
[----:B------:R-:W-:-:S04]  /*11960*/  NOP ;  /* 0x0000000000007918 */ /* 0x000fc80000000000 */
[----:B------:R-:W-:Y:S02]  /*11970*/  IMAD.MOV.U32 R61, RZ, RZ, R12 ;  /* 0x000000ffff3d7224 */ /* 0x000fe400078e000c */
[----:B------:R-:W-:Y:S02]  /*11980*/  IMAD.MOV.U32 R47, RZ, RZ, R13 ;  /* 0x000000ffff2f7224 */ /* 0x000fe400078e000d */
[----:B------:R-:W-:Y:S02]  /*11990*/  IMAD.MOV.U32 R46, RZ, RZ, R14 ;  /* 0x000000ffff2e7224 */ /* 0x000fe400078e000e */
[----:B------:R-:W-:Y:S02]  /*119a0*/  IMAD.MOV.U32 R18, RZ, RZ, R15 ;  /* 0x000000ffff127224 */ /* 0x000fe400078e000f */
[C---:B---3--:R-:W-:Y:S01]  /*119b0*/  HMMA.16816.F32 R12, R4.reuse, R36, R8 ;  /* 0x00000024040c723c */ /* 0x048fe20000001808 */
[----:B------:R-:W2:Y:S04]  /*119c0*/  LDL.LU.64 R8, [R1+0x120] ;  /* 0x0001200001087983 */ /* 0x000ea80000300a00 */
[----:B------:R-:W2:Y:S03]  /*119d0*/  LDL.LU.64 R10, [R1+0x128] ;  /* 0x00012800010a7983 */ /* 0x000ea60000300a00 */
[C---:B----4-:R-:W-:Y:S08]  /*119e0*/  HMMA.16816.F32 R52, R4.reuse, R32, R52 ;  /* 0x000000200434723c */ /* 0x050ff00000001834 */
[C---:B------:R-:W-:Y:S03]  /*119f0*/  HMMA.16816.F32 R24, R4.reuse, R28, R24 ;  /* 0x0000001c0418723c */ /* 0x040fe60000001818 */
[----:B------:R0:W-:Y:S04]  /*11a00*/  STL.64 [R1+0x1d0], R12 ;  /* 0x0001d00c01007387 */ /* 0x0001e80000100a00 */
[----:B------:R1:W-:Y:S04]  /*11a10*/  STL.64 [R1+0x1d8], R14 ;  /* 0x0001d80e01007387 */ /* 0x0003e80000100a00 */
[----:B------:R-:W3:Y:S04]  /*11a20*/  LDL.LU.64 R56, [R1+0x170] ;  /* 0x0001700001387983 */ /* 0x000ee80000300a00 */
[----:B------:R-:W3:Y:S04]  /*11a30*/  LDL.LU.64 R58, [R1+0x178] ;  /* 0x00017800013a7983 */ /* 0x000ee80000300a00 */
[----:B0-----:R-:W4:Y:S04]  /*11a40*/  LDL.LU.64 R12, [R1+0x160] ;  /* 0x00016000010c7983 */ /* 0x001f280000300a00 */
[----:B-1----:R-:W4:Y:S04]  /*11a50*/  LDL.LU.64 R14, [R1+0x168] ;  /* 0x00016800010e7983 */ /* 0x002f280000300a00 */
[----:B------:R0:W-:Y:S04]  /*11a60*/  STL.64 [R1+0x1c0], R52 ;  /* 0x0001c03401007387 */ /* 0x0001e80000100a00 */
[----:B------:R1:W-:Y:S04]  /*11a70*/  STL.64 [R1+0x1c8], R54 ;  /* 0x0001c83601007387 */ /* 0x0003e80000100a00 */
[----:B0-----:R-:W2:Y:S04]  /*11a80*/  LDL.LU.64 R52, [R1+0x150] ;  /* 0x0001500001347983 */ /* 0x001ea80000300a00 */
[----:B-1----:R-:W2:Y:S04]  /*11a90*/  LDL.LU.64 R54, [R1+0x158] ;  /* 0x0001580001367983 */ /* 0x002ea80000300a00 */
[----:B------:R-:W-:Y:S04]  /*11aa0*/  STL.64 [R1+0x1b0], R24 ;  /* 0x0001b01801007387 */ /* 0x000fe80000100a00 */
[----:B------:R0:W-:Y:S04]  /*11ab0*/  STL.64 [R1+0x1b8], R26 ;  /* 0x0001b81a01007387 */ /* 0x0001e80000100a00 */
[----:B0-----:R-:W2:Y:S04]  /*11ac0*/  LDL.LU.64 R26, [R1+0x1048] ;  /* 0x00104800011a7983 */ /* 0x001ea80000300a00 */
[----:B------:R-:W2:Y:S02]  /*11ad0*/  LDL.LU.64 R24, [R1+0x1040] ;  /* 0x0010400001187983 */ /* 0x000ea40000300a00 */
[----:B--2---:R-:W-:-:S15]  /*11ae0*/  HMMA.16816.F32 R20, R4, R24, R20 ;  /* 0x000000180414723c */ /* 0x004fde0000001814 */
[----:B------:R-:W-:-:S04]  /*11af0*/  NOP ;  /* 0x0000000000007918 */ /* 0x000fc80000000000 */
[----:B------:R-:W-:Y:S04]  /*11b00*/  STL.64 [R1+0x1a0], R20 ;  /* 0x0001a01401007387 */ /* 0x000fe80000100a00 */
[----:B------:R0:W-:Y:S04]  /*11b10*/  STL.64 [R1+0x1a8], R22 ;  /* 0x0001a81601007387 */ /* 0x0001e80000100a00 */
[----:B0-----:R-:W2:Y:S04]  /*11b20*/  LDL.LU.64 R22, [R1+0x1038] ;  /* 0x0010380001167983 */ /* 0x001ea80000300a00 */
[----:B------:R-:W2:Y:S02]  /*11b30*/  LDL.LU.64 R20, [R1+0x1030] ;  /* 0x0010300001147983 */ /* 0x000ea40000300a00 */
[C---:B--2---:R-:W-:Y:S08]  /*11b40*/  HMMA.16816.F32 R48, R4.reuse, R20, R48 ;  /* 0x000000140430723c */ /* 0x044ff00000001830 */
[----:B------:R-:W-:Y:S11]  /*11b50*/  HMMA.16816.F32 R4, R4, R16, R8 ;  /* 0x000000100404723c */ /* 0x000ff60000001808 */
[----:B------:R0:W-:Y:S04]  /*11b60*/  STL.64 [R1+0x190], R48 ;  /* 0x0001903001007387 */ /* 0x0001e80000100a00 */
[----:B------:R1:W-:Y:S04]  /*11b70*/  STL.64 [R1+0x198], R50 ;  /* 0x0001983201007387 */ /* 0x0003e80000100a00 */
[----:B0-----:R-:W2:Y:S04]  /*11b80*/  LDL.LU.64 R48, [R1+0x140] ;  /* 0x0001400001307983 */ /* 0x001ea80000300a00 */
[----:B-1----:R-:W2:Y:S04]  /*11b90*/  LDL.LU.64 R50, [R1+0x148] ;  /* 0x0001480001327983 */ /* 0x002ea80000300a00 */
[----:B------:R-:W-:Y:S04]  /*11ba0*/  STL.64 [R1+0x1018], R22 ;  /* 0x0010181601007387 */ /* 0x000fe80000100a00 */
[----:B------:R0:W-:Y:S04]  /*11bb0*/  STL.64 [R1+0x1010], R20 ;  /* 0x0010101401007387 */ /* 0x0001e80000100a00 */
[----:B0-----:R-:W2:Y:S04]  /*11bc0*/  LDL.LU.64 R20, [R1+0x2b0] ;  /* 0x0002b00001147983 */ /* 0x001ea80000300a00 */
[----:B------:R-:W2:Y:S04]  /*11bd0*/  LDL.LU.64 R22, [R1+0x2b8] ;  /* 0x0002b80001167983 */ /* 0x000ea80000300a00 */
[----:B------:R-:W3:Y:S04]  /*11be0*/  LDL.LU.64 R10, [R1+0x1028] ;  /* 0x00102800010a7983 */ /* 0x000ee80000300a00 */
[----:B------:R-:W3:Y:S04]  /*11bf0*/  LDL.LU.64 R8, [R1+0x1020] ;  /* 0x0010200001087983 */ /* 0x000ee80000300a00 */
[----:B------:R0:W-:Y:S04]  /*11c00*/  STL.64 [R1+0x120], R4 ;  /* 0x0001200401007387 */ /* 0x0001e80000100a00 */
[----:B------:R1:W-:Y:S04]  /*11c10*/  STL.64 [R1+0x128], R6 ;  /* 0x0001280601007387 */ /* 0x0003e80000100a00 */
[----:B0-----:R-:W2:Y:S04]  /*11c20*/  LDL.LU.64 R4, [R1+0x270] ;  /* 0x0002700001047983 */ /* 0x001ea80000300a00 */
[----:B-1----:R-:W2:Y:S01]  /*11c30*/  LDL.LU.64 R6, [R1+0x278] ;  /* 0x0002780001067983 */ /* 0x002ea20000300a00 */
[C---:B---3--:R-:W-:Y:S08]  /*11c40*/  HMMA.16816.F32 R56, R8.reuse, R44, R56 ;  /* 0x0000002c0838723c */ /* 0x048ff00000001838 */
[C---:B------:R-:W-:Y:S11]  /*11c50*/  HMMA.16816.F32 R52, R8.reuse, R36, R52 ;  /* 0x000000240834723c */ /* 0x040ff60000001834 */
[----:B------:R-:W-:Y:S04]  /*11c60*/  STL.64 [R1+0x170], R56 ;  /* 0x0001703801007387 */ /* 0x000fe80000100a00 */
[----:B------:R4:W-:Y:S01]  /*11c70*/  STL.64 [R1+0x178], R58 ;  /* 0x0001783a01007387 */ /* 0x0009e20000100a00 */
[C---:B--2---:R-:W-:Y:S08]  /*11c80*/  HMMA.16816.F32 R48, R8.reuse, R32, R48 ;  /* 0x000000200830723c */ /* 0x044ff00000001830 */
[C---:B----4-:R-:W-:Y:S01]  /*11c90*/  HMMA.16816.F32 R56, R8.reuse, R40, R12 ;  /* 0x000000280838723c */ /* 0x050fe2000000180c */
[----:B------:R-:W2:Y:S04]  /*11ca0*/  LDL.LU.64 R12, [R1+0x370] ;  /* 0x00037000010c7983 */ /* 0x000ea80000300a00 */
[----:B------:R-:W2:Y:S03]  /*11cb0*/  LDL.LU.64 R14, [R1+0x378] ;  /* 0x00037800010e7983 */ /* 0x000ea60000300a00 */
[C---:B------:R-:W-:Y:S08]  /*11cc0*/  HMMA.16816.F32 R4, R8.reuse, R28, R4 ;  /* 0x0000001c0804723c */ /* 0x040ff00000001804 */
[C---:B------:R-:W-:Y:S03]  /*11cd0*/  HMMA.16816.F32 R20, R8.reuse, R24, R20 ;  /* 0x000000180814723c */ /* 0x040fe60000001814 */
[----:B------:R0:W-:Y:S04]  /*11ce0*/  STL.64 [R1+0x160], R56 ;  /* 0x0001603801007387 */ /* 0x0001e80000100a00 */
[----:B------:R1:W-:Y:S04]  /*11cf0*/  STL.64 [R1+0x168], R58 ;  /* 0x0001683a01007387 */ /* 0x0003e80000100a00 */
[----:B0-----:R-:W3:Y:S04]  /*11d00*/  LDL.LU.64 R56, [R1+0x3e0] ;  /* 0x0003e00001387983 */ /* 0x001ee80000300a00 */
[----:B-1----:R-:W3:Y:S04]  /*11d10*/  LDL.LU.64 R58, [R1+0x3e8] ;  /* 0x0003e800013a7983 */ /* 0x002ee80000300a00 */
[----:B------:R0:W-:Y:S04]  /*11d20*/  STL.64 [R1+0x150], R52 ;  /* 0x0001503401007387 */ /* 0x0001e80000100a00 */
[----:B------:R1:W-:Y:S04]  /*11d30*/  STL.64 [R1+0x158], R54 ;  /* 0x0001583601007387 */ /* 0x0003e80000100a00 */
[----:B0-----:R-:W4:Y:S04]  /*11d40*/  LDL.LU.64 R52, [R1+0x3d0] ;  /* 0x0003d00001347983 */ /* 0x001f280000300a00 */
[----:B-1----:R-:W4:Y:S04]  /*11d50*/  LDL.LU.64 R54, [R1+0x3d8] ;  /* 0x0003d80001367983 */ /* 0x002f280000300a00 */
[----:B------:R0:W-:Y:S04]  /*11d60*/  STL.64 [R1+0x140], R48 ;  /* 0x0001403001007387 */ /* 0x0001e80000100a00 */
[----:B------:R1:W-:Y:S04]  /*11d70*/  STL.64 [R1+0x148], R50 ;  /* 0x0001483201007387 */ /* 0x0003e80000100a00 */
[----:B0-----:R-:W2:Y:S04]  /*11d80*/  LDL.LU.64 R48, [R1+0x3c0] ;  /* 0x0003c00001307983 */ /* 0x001ea80000300a00 */
[----:B-1----:R-:W2:Y:S04]  /*11d90*/  LDL.LU.64 R50, [R1+0x3c8] ;  /* 0x0003c80001327983 */ /* 0x002ea80000300a00 */
        /* <DEDUP_REMOVED lines=8> */
[----:B------:R-:W-:Y:S04]  /*11e20*/  STL.64 [R1+0xff8], R26 ;  /* 0x000ff81a01007387 */ /* 0x000fe80000100a00 */
[----:B------:R0:W-:Y:S04]  /*11e30*/  STL.64 [R1+0xff0], R24 ;  /* 0x000ff01801007387 */ /* 0x0001e80000100a00 */
[----:B0-----:R-:W3:Y:S04]  /*11e40*/  LDL.LU.64 R24, [R1+0x360] ;  /* 0x0003600001187983 */ /* 0x001ee80000300a00 */
[----:B------:R-:W3:Y:S01]  /*11e50*/  LDL.LU.64 R26, [R1+0x368] ;  /* 0x00036800011a7983 */ /* 0x000ee20000300a00 */
[----:B--2---:R-:W-:-:S15]  /*11e60*/  HMMA.16816.F32 R12, R8, R20, R12 ;  /* 0x00000014080c723c */ /* 0x004fde000000180c */
[----:B------:R-:W-:-:S04]  /*11e70*/  NOP ;  /* 0x0000000000007918 */ /* 0x000fc80000000000 */
[----:B------:R-:W-:Y:S04]  /*11e80*/  STL.64 [R1+0x370], R12 ;  /* 0x0003700c01007387 */ /* 0x000fe80000100a00 */
[----:B------:R0:W-:Y:S04]  /*11e90*/  STL.64 [R1+0x378], R14 ;  /* 0x0003780e01007387 */ /* 0x0001e80000100a00 */
[----:B0-----:R-:W2:Y:S04]  /*11ea0*/  LDL.LU.64 R14, [R1+0x1008] ;  /* 0x00100800010e7983 */ /* 0x001ea80000300a00 */
[----:B------:R-:W2:Y:S01]  /*11eb0*/  LDL.LU.64 R12, [R1+0x1000] ;  /* 0x00100000010c7983 */ /* 0x000ea20000300a00 */
[----:B---3--:R-:W-:Y:S03]  /*11ec0*/  HMMA.16816.F32 R8, R8, R16, R24 ;  /* 0x000000100808723c */ /* 0x008fe60000001818 */
[----:B------:R-:W-:Y:S04]  /*11ed0*/  STL.64 [R1+0xfe8], R22 ;  /* 0x000fe81601007387 */ /* 0x000fe80000100a00 */
[----:B------:R-:W-:Y:S04]  /*11ee0*/  STL.64 [R1+0xfe0], R20 ;  /* 0x000fe01401007387 */ /* 0x000fe80000100a00 */
[----:B------:R-:W-:Y:S04]  /*11ef0*/  STL.64 [R1+0xfd8], R18 ;  /* 0x000fd81201007387 */ /* 0x000fe80000100a00 */
[----:B------:R2:W-:Y:S04]  /*11f00*/  STL.64 [R1+0xfd0], R16 ;  /* 0x000fd01001007387 */ /* 0x0005e80000100a00 */
[----:B------:R-:W-:Y:S04]  /*11f10*/  STL.64 [R1+0x360], R8 ;  /* 0x0003600801007387 */ /* 0x000fe80000100a00 */
[----:B------:R4:W-:Y:S04]  /*11f20*/  STL.64 [R1+0x368], R10 ;  /* 0x0003680a01007387 */ /* 0x0009e80000100a00 */
[----:B------:R-:W-:Y:S01]  /*11f30*/  STL.64 [R1+0xfb8], R42 ;  /* 0x000fb82a01007387 */ /* 0x000fe20000100a00 */
[C---:B--2---:R-:W-:Y:S08]  /*11f40*/  HMMA.16816.F32 R16, R12.reuse, R44, R56 ;  /* 0x0000002c0c10723c */ /* 0x044ff00000001838 */
[C---:B----4-:R-:W-:Y:S11]  /*11f50*/  HMMA.16816.F32 R8, R12.reuse, R40, R52 ;  /* 0x000000280c08723c */ /* 0x050ff60000001834 */
[----:B------:R-:W-:Y:S04]  /*11f60*/  STL.64 [R1+0x3e0], R16 ;  /* 0x0003e01001007387 */ /* 0x000fe80000100a00 */
[----:B------:R-:W-:Y:S04]  /*11f70*/  STL.64 [R1+0x3e8], R18 ;  /* 0x0003e81201007387 */ /* 0x000fe80000100a00 */
[----:B------:R-:W-:Y:S04]  /*11f80*/  STL.64 [R1+0xfb0], R40 ;  /* 0x000fb02801007387 */ /* 0x000fe80000100a00 */
[----:B------:R-:W-:Y:S04]  /*11f90*/  STL.64 [R1+0x3d0], R8 ;  /* 0x0003d00801007387 */ /* 0x000fe80000100a00 */
[----:B------:R0:W-:Y:S01]  /*11fa0*/  STL.64 [R1+0x3d8], R10 ;  /* 0x0003d80a01007387 */ /* 0x0001e20000100a00 */
[C---:B------:R-:W-:Y:S08]  /*11fb0*/  HMMA.16816.F32 R4, R12.reuse, R32, R4 ;  /* 0x000000200c04723c */ /* 0x040ff00000001804 */
[----:B0-----:R-:W-:Y:S01]  /*11fc0*/  HMMA.16816.F32 R8, R12, R36, R48 ;  /* 0x000000240c08723c */ /* 0x001fe20000001830 */
[----:B------:R-:W-:Y:S04]  /*11fd0*/  STL.64 [R1+0xfa8], R38 ;  /* 0x000fa82601007387 */ /* 0x000fe80000100a00 */
[----:B------:R0:W-:-:S14]  /*11fe0*/  STL.64 [R1+0xfa0], R36 ;  /* 0x000fa02401007387 */ /* 0x0001dc0000100a00 */
[----:B------:R-:W-:Y:S04]  /*11ff0*/  STL.64 [R1+0x3c0], R8 ;  /* 0x0003c00801007387 */ /* 0x000fe80000100a00 */
[----:B------:R-:W-:Y:S04]  /*12000*/  STL.64 [R1+0x3c8], R10 ;  /* 0x0003c80a01007387 */ /* 0x000fe80000100a00 */
[----:B------:R-:W2:Y:S04]  /*12010*/  LDL.LU.64 R24, [R1+0x3a0] ;  /* 0x0003a00001187983 */ /* 0x000ea80000300a00 */
[----:B------:R-:W2:Y:S04]  /*12020*/  LDL.LU.64 R26, [R1+0x3a8] ;  /* 0x0003a800011a7983 */ /* 0x000ea80000300a00 */
[----:B------:R-:W-:Y:S04]  /*12030*/  STL.64 [R1+0x3b0], R4 ;  /* 0x0003b00401007387 */ /* 0x000fe80000100a00 */
[----:B------:R-:W-:Y:S04]  /*12040*/  STL.64 [R1+0x3b8], R6 ;  /* 0x0003b80601007387 */ /* 0x000fe80000100a00 */
[----:B------:R-:W3:Y:S04]  /*12050*/  LDL.LU.64 R20, [R1+0x390] ;  /* 0x0003900001147983 */ /* 0x000ee80000300a00 */
[----:B------:R-:W3:Y:S04]  /*12060*/  LDL.LU.64 R22, [R1+0x398] ;  /* 0x0003980001167983 */ /* 0x000ee80000300a00 */
[----:B------:R-:W4:Y:S04]  /*12070*/  LDL.LU.64 R16, [R1+0x380] ;  /* 0x0003800001107983 */ /* 0x000f280000300a00 */
[----:B------:R-:W4:Y:S04]  /*12080*/  LDL.LU.64 R18, [R1+0x388] ;  /* 0x0003880001127983 */ /* 0x000f280000300a00 */
[----:B------:R-:W2:Y:S04]  /*12090*/  LDL.LU.64 R48, [R1+0x90] ;  /* 0x0000900001307983 */ /* 0x000ea80000300a00 */
[----:B------:R-:W2:Y:S04]  /*120a0*/  LDL.LU.64 R50, [R1+0x98] ;  /* 0x0000980001327983 */ /* 0x000ea80000300a00 */
[----:B------:R-:W2:Y:S04]  /*120b0*/  LDL.LU.64 R40, [R1+0x350] ;  /* 0x0003500001287983 */ /* 0x000ea80000300a00 */
[----:B------:R-:W2:Y:S04]  /*120c0*/  LDL.LU.64 R42, [R1+0x358] ;  /* 0x00035800012a7983 */ /* 0x000ea80000300a00 */
[----:B0-----:R-:W2:Y:S04]  /*120d0*/  LDL.LU.64 R36, [R1+0x340] ;  /* 0x0003400001247983 */ /* 0x001ea80000300a00 */
[----:B------:R-:W2:Y:S04]  /*120e0*/  LDL.LU.64 R38, [R1+0x348] ;  /* 0x0003480001267983 */ /* 0x000ea80000300a00 */
[----:B------:R-:W-:Y:S04]  /*120f0*/  STL.64 [R1+0xf98], R34 ;  /* 0x000f982201007387 */ /* 0x000fe80000100a00 */
[----:B------:R0:W-:Y:S04]  /*12100*/  STL.64 [R1+0xf90], R32 ;  /* 0x000f902001007387 */ /* 0x0001e80000100a00 */
[----:B0-----:R-:W2:Y:S04]  /*12110*/  LDL.LU.64 R32, [R1+0x330] ;  /* 0x0003300001207983 */ /* 0x001ea80000300a00 */
[----:B------:R-:W2:Y:S04]  /*12120*/  LDL.LU.64 R34, [R1+0x338] ;  /* 0x0003380001227983 */ /* 0x000ea80000300a00 */
[----:B------:R-:W2:Y:S04]  /*12130*/  LDL.LU.64 R52, [R1+0xa0] ;  /* 0x0000a00001347983 */ /* 0x000ea80000300a00 */
[----:B------:R-:W2:Y:S04]  /*12140*/  LDL.LU.64 R54, [R1+0xa8] ;  /* 0x0000a80001367983 */ /* 0x000ea80000300a00 */
[----:B--2---:R-:W-:Y:S04]  /*12150*/  STL.64 [R1+0xf68], R54 ;  /* 0x000f683601007387 */ /* 0x004fe80000100a00 */
[----:B------:R0:W-:Y:S04]  /*12160*/  STL.64 [R1+0xf60], R52 ;  /* 0x000f603401007387 */ /* 0x0001e80000100a00 */
[----:B0-----:R-:W2:Y:S04]  /*12170*/  LDL.LU.64 R52, [R1+0x300] ;  /* 0x0003000001347983 */ /* 0x001ea80000300a00 */
[----:B------:R-:W2:Y:S01]  /*12180*/  LDL.LU.64 R54, [R1+0x308] ;  /* 0x0003080001367983 */ /* 0x000ea20000300a00 */
[C---:B------:R-:W-:Y:S03]  /*12190*/  HMMA.16816.F32 R24, R12.reuse, R28, R24 ;  /* 0x0000001c0c18723c */ /* 0x040fe60000001818 */
[----:B--2---:R-:W-:Y:S04]  /*121a0*/  STL.64 [R1+0xf78], R54 ;  /* 0x000f783601007387 */ /* 0x004fe80000100a00 */
[----:B------:R0:W-:Y:S04]  /*121b0*/  STL.64 [R1+0xf70], R52 ;  /* 0x000f703401007387 */ /* 0x0001e80000100a00 */
[----:B0-----:R-:W2:Y:S04]  /*121c0*/  LDL.LU.64 R52, [R1+0x310] ;  /* 0x0003100001347983 */ /* 0x001ea80000300a00 */
[----:B------:R-:W2:Y:S04]  /*121d0*/  LDL.LU.64 R54, [R1+0x318] ;  /* 0x0003180001367983 */ /* 0x000ea80000300a00 */
[----:B--2---:R-:W-:Y:S04]  /*121e0*/  STL.64 [R1+0xf88], R54 ;  /* 0x000f883601007387 */ /* 0x004fe80000100a00 */
[----:B------:R0:W-:Y:S04]  /*121f0*/  STL.64 [R1+0xf80], R52 ;  /* 0x000f803401007387 */ /* 0x0001e80000100a00 */
[----:B0-----:R-:W2:Y:S04]  /*12200*/  LDL.LU.64 R52, [R1+0x320] ;  /* 0x0003200001347983 */ /* 0x001ea80000300a00 */
[----:B------:R-:W2:Y:S04]  /*12210*/  LDL.LU.64 R54, [R1+0x328] ;  /* 0x0003280001367983 */ /* 0x000ea80000300a00 */
[----:B------:R-:W2:Y:S04]  /*12220*/  LDL.LU.64 R56, [R1+0x30] ;  /* 0x0000300001387983 */ /* 0x000ea80000300a00 */
[----:B------:R-:W2:Y:S04]  /*12230*/  LDL.LU.64 R58, [R1+0x38] ;  /* 0x00003800013a7983 */ /* 0x000ea80000300a00 */
[----:B------:R-:W2:Y:S04]  /*12240*/  LDL.LU.64 R8, [R1+0x10] ;  /* 0x0000100001087983 */ /* 0x000ea80000300a00 */
[----:B------:R-:W2:Y:S04]  /*12250*/  LDL.LU.64 R10, [R1+0x18] ;  /* 0x00001800010a7983 */ /* 0x000ea80000300a00 */
[----:B------:R-:W2:Y:S04]  /*12260*/  LDL.LU.64 R4, [R1] ;  /* 0x0000000001047983 */ /* 0x000ea80000300a00 */
[----:B------:R-:W2:Y:S04]  /*12270*/  LDL.LU.64 R6, [R1+0x8] ;  /* 0x0000080001067983 */ /* 0x000ea80000300a00 */
[----:B------:R-:W-:Y:S04]  /*12280*/  STL.64 [R1+0x3a0], R24 ;  /* 0x0003a01801007387 */ /* 0x000fe80000100a00 */
[----:B------:R0:W-:Y:S04]  /*12290*/  STL.64 [R1+0x3a8], R26 ;  /* 0x0003a81a01007387 */ /* 0x0001e80000100a00 */
[----:B0-----:R-:W2:Y:S04]  /*122a0*/  LDL.LU.64 R26, [R1+0xff8] ;  /* 0x000ff800011a7983 */ /* 0x001ea80000300a00 */
[----:B------:R-:W3:Y:S02]  /*122b0*/  LDL.LU.64 R24, [R1+0xff0] ;  /* 0x000ff00001187983 */ /* 0x000ee40000300a00 */
[----:B---3--:R-:W-:-:S15]  /*122c0*/  HMMA.16816.F32 R20, R12, R24, R20 ;  /* 0x000000180c14723c */ /* 0x008fde0000001814 */
[----:B------:R-:W-:-:S04]  /*122d0*/  NOP ;  /* 0x0000000000007918 */ /* 0x000fc80000000000 */
[----:B------:R-:W-:Y:S04]  /*122e0*/  STL.64 [R1+0x390], R20 ;  /* 0x0003901401007387 */ /* 0x000fe80000100a00 */
[----:B------:R0:W-:Y:S04]  /*122f0*/  STL.64 [R1+0x398], R22 ;  /* 0x0003981601007387 */ /* 0x0001e80000100a00 */
[----:B0-----:R-:W3:Y:S04]  /*12300*/  LDL.LU.64 R22, [R1+0xfe8] ;  /* 0x000fe80001167983 */ /* 0x001ee80000300a00 */
[----:B------:R-:W4:Y:S02]  /*12310*/  LDL.LU.64 R20, [R1+0xfe0] ;  /* 0x000fe00001147983 */ /* 0x000f240000300a00 */
[----:B----4-:R-:W-:-:S15]  /*12320*/  HMMA.16816.F32 R16, R12, R20, R16 ;  /* 0x000000140c10723c */ /* 0x010fde0000001810 */
[----:B------:R-:W-:-:S04]  /*12330*/  NOP ;  /* 0x0000000000007918 */ /* 0x000fc80000000000 */
[----:B------:R-:W-:Y:S04]  /*12340*/  STL.64 [R1+0x380], R16 ;  /* 0x0003801001007387 */ /* 0x000fe80000100a00 */
[----:B------:R0:W-:Y:S04]  /*12350*/  STL.64 [R1+0x388], R18 ;  /* 0x0003881201007387 */ /* 0x0001e80000100a00 */
[----:B0-----:R-:W4:Y:S04]  /*12360*/  LDL.LU.64 R18, [R1+0xfd8] ;  /* 0x000fd80001127983 */ /* 0x001f280000300a00 */
[----:B------:R-:W2:Y:S02]  /*12370*/  LDL.LU.64 R16, [R1+0xfd0] ;  /* 0x000fd00001107983 */ /* 0x000ea40000300a00 */
[----:B--2---:R-:W-:Y:S02]  /*12380*/  HMMA.16816.F32 R12, R12, R16, R48 ;  /* 0x000000100c0c723c */ /* 0x004fe40000001830 */
[----:B------:R-:W2:Y:S04]  /*12390*/  LDL.LU.64 R50, [R1+0xfc8] ;  /* 0x000fc80001327983 */ /* 0x000ea80000300a00 */
[----:B------:R-:W2:-:S13]  /*123a0*/  LDL.LU.64 R48, [R1+0xfc0] ;  /* 0x000fc00001307983 */ /* 0x000e9a0000300a00 */
[----:B------:R0:W-:Y:S04]  /*123b0*/  STL.64 [R1+0x90], R12 ;  /* 0x0000900c01007387 */ /* 0x0001e80000100a00 */
[----:B------:R1:W-:Y:S04]  /*123c0*/  STL.64 [R1+0x98], R14 ;  /* 0x0000980e01007387 */ /* 0x0003e80000100a00 */
[----:B0-----:R-:W3:Y:S04]  /*123d0*/  LDL.LU.64 R12, [R1+0x20] ;  /* 0x00002000010c7983 */ /* 0x001ee80000300a00 */
[----:B-1----:R-:W3:Y:S01]  /*123e0*/  LDL.LU.64 R14, [R1+0x28] ;  /* 0x00002800010e7983 */ /* 0x002ee20000300a00 */
[----:B--2---:R-:W-:-:S15]  /*123f0*/  HMMA.16816.F32 R40, R48, R44, R40 ;  /* 0x0000002c3028723c */ /* 0x004fde0000001828 */
[----:B------:R-:W-:-:S04]  /*12400*/  NOP ;  /* 0x0000000000007918 */ /* 0x000fc80000000000 */
        /* <DEDUP_REMOVED lines=38> */
[----:B0-----:R-:W3:Y:S04]  /*12670*/  LDL.LU.64 R54, [R1+0xf58] ;  /* 0x000f580001367983 */ /* 0x001ee80000300a00 */
[----:B------:R-:W3:Y:S01]  /*12680*/  LDL.LU.64 R52, [R1+0xf50] ;  /* 0x000f500001347983 */ /* 0x000ee20000300a00 */
[----:B------:R-:W-:Y:S03]  /*12690*/  HMMA.16816.F32 R48, R48, R16, R56 ;  /* 0x000000103030723c */ /* 0x000fe60000001838 */
[----:B------:R-:W2:Y:S04]  /*126a0*/  LDL.LU.64 R58, [R1+0xf48] ;  /* 0x000f4800013a7983 */ /* 0x000ea80000300a00 */
[----:B------:R-:W2:-:S12]  /*126b0*/  LDL.LU.64 R56, [R1+0xf40] ;  /* 0x000f400001387983 */ /* 0x000e980000300a00 */
[----:B------:R-:W-:Y:S04]  /*126c0*/  STL.64 [R1+0x30], R48 ;  /* 0x0000303001007387 */ /* 0x000fe80000100a00 */
[----:B------:R3:W-:Y:S02]  /*126d0*/  STL.64 [R1+0x38], R50 ;  /* 0x0000383201007387 */ /* 0x0007e40000100a00 */
[----:B---3--:R-:W-:Y:S02]  /*126e0*/  HMMA.16816.F32 R48, R52, R44, R12 ;  /* 0x0000002c3430723c */ /* 0x008fe4000000180c */
[----:B------:R-:W3:Y:S04]  /*126f0*/  LDL.LU.64 R12, [R1+0x80] ;  /* 0x00008000010c7983 */ /* 0x000ee80000300a00 */
[----:B------:R-:W3:-:S13]  /*12700*/  LDL.LU.64 R14, [R1+0x88] ;  /* 0x00008800010e7983 */ /* 0x000eda0000300a00 */
[----:B------:R-:W-:Y:S04]  /*12710*/  STL.64 [R1+0x20], R48 ;  /* 0x0000203001007387 */ /* 0x000fe80000100a00 */
[----:B------:R0:W-:Y:S02]  /*12720*/  STL.64 [R1+0x28], R50 ;  /* 0x0000283201007387 */ /* 0x0001e40000100a00 */
[----:B0-----:R-:W-:Y:S02]  /*12730*/  HMMA.16816.F32 R48, R52, R40, R8 ;  /* 0x000000283430723c */ /* 0x001fe40000001808 */
[----:B------:R-:W4:-:S15]  /*12740*/  LDL.LU.64 R8, [R1+0x2a0] ;  /* 0x0002a00001087983 */ /* 0x000f1e0000300a00 */
[----:B------:R-:W-:Y:S02]  /*12750*/  NOP ;  /* 0x0000000000007918 */ /* 0x000fe40000000000 */
[----:B------:R-:W-:Y:S04]  /*12760*/  STL.64 [R1+0x10], R48 ;  /* 0x0000103001007387 */ /* 0x000fe80000100a00 */
[----:B------:R-:W-:Y:S04]  /*12770*/  STL.64 [R1+0x18], R50 ;  /* 0x0000183201007387 */ /* 0x000fe80000100a00 */
[----:B------:R-:W4:Y:S01]  /*12780*/  LDL.LU.64 R10, [R1+0x2a8] ;  /* 0x0002a800010a7983 */ /* 0x000f220000300a00 */
[----:B------:R-:W-:-:S15]  /*12790*/  HMMA.16816.F32 R4, R52, R36, R4 ;  /* 0x000000243404723c */ /* 0x000fde0000001804 */
[----:B------:R-:W-:-:S04]  /*127a0*/  NOP ;  /* 0x0000000000007918 */ /* 0x000fc80000000000 */
[----:B------:R-:W-:Y:S04]  /*127b0*/  STL.64 [R1], R4 ;  /* 0x0000000401007387 */ /* 0x000fe80000100a00 */
[----:B------:R0:W-:Y:S02]  /*127c0*/  STL.64 [R1+0x8], R6 ;  /* 0x0000080601007387 */ /* 0x0001e40000100a00 */
[----:B0-----:R-:W0:Y:S01]  /*127d0*/  S2R R7, SR_TID.X ;  /* 0x0000000000077919 */ /* 0x001e220000002100 */
[----:B--2---:R-:W-:Y:S01]  /*127e0*/  HMMA.16816.F32 R56, R52, R32, R56 ;  /* 0x000000203438723c */ /* 0x004fe20000001838 */
[----:B------:R-:W-:Y:S04]  /*127f0*/  STL.64 [R1+0xf38], R38 ;  /* 0x000f382601007387 */ /* 0x000fe80000100a00 */
[----:B------:R-:W-:Y:S04]  /*12800*/  STL.64 [R1+0xf30], R36 ;  /* 0x000f302401007387 */ /* 0x000fe80000100a00 */
[----:B------:R-:W-:Y:S04]  /*12810*/  STL.64 [R1+0xf28], R34 ;  /* 0x000f282201007387 */ /* 0x000fe80000100a00 */
[----:B------:R1:W-:Y:S01]  /*12820*/  STL.64 [R1+0xf20], R32 ;  /* 0x000f202001007387 */ /* 0x0003e20000100a00 */
[C---:B0-----:R-:W-:Y:S01]  /*12830*/  LOP3.LUT R5, R7.reuse, 0x7, RZ, 0xc0, !PT ;  /* 0x0000000707057812 */ /* 0x041fe200078ec0ff */
[----:B------:R-:W-:-:S04]  /*12840*/  IMAD.SHL.U32 R6, R7, 0x2, RZ ;  /* 0x0000000207067824 */ /* 0x000fc800078e00ff */
[----:B------:R-:W-:Y:S02]  /*12850*/  IMAD R4, R5, 0x110, RZ ;  /* 0x0000011005047824 */ /* 0x000fe400078e02ff */
[----:B------:R-:W-:-:S03]  /*12860*/  IMAD.SHL.U32 R7, R7, 0x80, RZ ;  /* 0x0000008007077824 */ /* 0x000fc600078e00ff */
[----:B------:R-:W-:Y:S01]  /*12870*/  LOP3.LUT R4, R4, 0x10, R6, 0x78, !PT ;  /* 0x0000001004047812 */ /* 0x000fe200078e7806 */
[----:B------:R-:W-:Y:S03]  /*12880*/  STL.64 [R1+0xce8], R58 ;  /* 0x000ce83a01007387 */ /* 0x000fe60000100a00 */
[----:B------:R-:W-:Y:S01]  /*12890*/  LOP3.LUT R4, R4, 0x800, R7, 0xf8, !PT ;  /* 0x0000080004047812 */ /* 0x000fe200078ef807 */
[----:B------:R-:W-:Y:S03]  /*128a0*/  STL.64 [R1+0xce0], R56 ;  /* 0x000ce03801007387 */ /* 0x000fe60000100a00 */
[----:B------:R-:W-:Y:S01]  /*128b0*/  LOP3.LUT R4, R4, 0x60, RZ, 0x3c, !PT ;  /* 0x0000006004047812 */ /* 0x000fe200078e3cff */
[----:B-1----:R-:W2:Y:S04]  /*128c0*/  LDL.LU.64 R32, [R1+0x290] ;  /* 0x0002900001207983 */ /* 0x002ea80000300a00 */
[----:B------:R-:W2:Y:S01]  /*128d0*/  LDL.LU.64 R34, [R1+0x298] ;  /* 0x0002980001227983 */ /* 0x000ea20000300a00 */
[C---:B---3--:R-:W-:Y:S08]  /*128e0*/  HMMA.16816.F32 R12, R52.reuse, R28, R12 ;  /* 0x0000001c340c723c */ /* 0x048ff0000000180c */
[----:B----4-:R-:W-:Y:S11]  /*128f0*/  HMMA.16816.F32 R8, R52, R24, R8 ;  /* 0x000000183408723c */ /* 0x010ff60000001808 */
[----:B------:R-:W-:Y:S04]  /*12900*/  STL.64 [R1+0x80], R12 ;  /* 0x0000800c01007387 */ /* 0x000fe80000100a00 */
[----:B------:R-:W-:Y:S04]  /*12910*/  STL.64 [R1+0x88], R14 ;  /* 0x0000880e01007387 */ /* 0x000fe80000100a00 */
[----:B------:R-:W0:Y:S04]  /*12920*/  LDSM.16.MT88.4 R12, [R4+UR5+0x80] ;  /* 0x00008005040c783b */ /* 0x000e280008004200 */
[----:B------:R-:W-:Y:S04]  /*12930*/  STL.64 [R1+0xf18], R30 ;  /* 0x000f181e01007387 */ /* 0x000fe80000100a00 */
[----:B------:R1:W-:Y:S01]  /*12940*/  STL.64 [R1+0xf10], R28 ;  /* 0x000f101c01007387 */ /* 0x0003e20000100a00 */
[----:B------:R-:W3:Y:S03]  /*12950*/  S2R R6, SR_TID.X ;  /* 0x0000000000067919 */ /* 0x000ee60000002100 */
[----:B------:R-:W-:Y:S04]  /*12960*/  LDSM.16.MT88.4 R48, [R4+UR5] ;  /* 0x000000050430783b */ /* 0x000fe80008004200 */
[----:B-1----:R-:W4:Y:S04]  /*12970*/  LDL.LU.64 R28, [R1+0x180] ;  /* 0x00018000011c7983 */ /* 0x002f280000300a00 */
[----:B------:R-:W4:Y:S04]  /*12980*/  LDL.LU.64 R30, [R1+0x188] ;  /* 0x00018800011e7983 */ /* 0x000f280000300a00 */
[----:B0-----:R-:W-:Y:S04]  /*12990*/  STL.64 [R1+0xed8], R14 ;  /* 0x000ed80e01007387 */ /* 0x001fe80000100a00 */
[----:B------:R0:W-:Y:S04]  /*129a0*/  STL.64 [R1+0xed0], R12 ;  /* 0x000ed00c01007387 */ /* 0x0001e80000100a00 */
[----:B------:R-:W-:Y:S04]  /*129b0*/  STL.64 [R1+0x2a0], R8 ;  /* 0x0002a00801007387 */ /* 0x000fe80000100a00 */
[----:B------:R-:W-:Y:S04]  /*129c0*/  STL.64 [R1+0x2a8], R10 ;  /* 0x0002a80a01007387 */ /* 0x000fe80000100a00 */
[----:B0-----:R-:W4:Y:S04]  /*129d0*/  LDL.LU.64 R12, [R1+0x260] ;  /* 0x00026000010c7983 */ /* 0x001f280000300a00 */
[----:B------:R-:W4:Y:S01]  /*129e0*/  LDL.LU.64 R14, [R1+0x268] ;  /* 0x00026800010e7983 */ /* 0x000f220000300a00 */
[C---:B---3--:R-:W-:Y:S01]  /*129f0*/  LOP3.LUT R7, R6.reuse, 0x7, RZ, 0xc0, !PT ;  /* 0x0000000706077812 */ /* 0x048fe200078ec0ff */
[----:B------:R-:W-:-:S04]  /*12a00*/  IMAD.SHL.U32 R5, R6, 0x2, RZ ;  /* 0x0000000206057824 */ /* 0x000fc800078e00ff */
[----:B------:R-:W-:Y:S02]  /*12a10*/  IMAD R7, R7, 0x110, RZ ;  /* 0x0000011007077824 */ /* 0x000fe400078e02ff */
[----:B------:R-:W-:-:S03]  /*12a20*/  IMAD.SHL.U32 R6, R6, 0x80, RZ ;  /* 0x0000008006067824 */ /* 0x000fc600078e00ff */
[----:B------:R-:W-:-:S04]  /*12a30*/  LOP3.LUT R7, R7, 0x10, R5, 0x78, !PT ;  /* 0x0000001007077812 */ /* 0x000fc800078e7805 */
[----:B------:R-:W-:-:S05]  /*12a40*/  LOP3.LUT R7, R7, 0x800, R6, 0xf8, !PT ;  /* 0x0000080007077812 */ /* 0x000fca00078ef806 */
[----:B------:R-:W0:Y:S04]  /*12a50*/  LDSM.16.MT88.4 R8, [R7+UR5+0x1000] ;  /* 0x001000050708783b */ /* 0x000e280008004200 */
[----:B------:R-:W1:Y:S04]  /*12a60*/  LDSM.16.MT88.4 R4, [R7+UR5+0x1080] ;  /* 0x001080050704783b */ /* 0x000e680008004200 */
[----:B------:R-:W-:Y:S04]  /*12a70*/  STL.64 [R1+0xf08], R26 ;  /* 0x000f081a01007387 */ /* 0x000fe80000100a00 */
[----:B------:R-:W-:Y:S04]  /*12a80*/  STL.64 [R1+0xf00], R24 ;  /* 0x000f001801007387 */ /* 0x000fe80000100a00 */
[----:B0-----:R-:W-:Y:S04]  /*12a90*/  STL.64 [R1+0xe68], R10 ;  /* 0x000e680a01007387 */ /* 0x001fe80000100a00 */
[----:B------:R2:W-:Y:S02]  /*12aa0*/  STL.64 [R1+0xe60], R8 ;  /* 0x000e600801007387 */ /* 0x0005e40000100a00 */
[----:B--2---:R-:W-:Y:S02]  /*12ab0*/  HMMA.16816.F32 R8, R52, R20, R32 ;  /* 0x000000143408723c */ /* 0x004fe40000001820 */
[----:B------:R-:W-:Y:S04]  /*12ac0*/  STL.64 [R1+0xef8], R22 ;  /* 0x000ef81601007387 */ /* 0x000fe80000100a00 */
[----:B------:R-:W-:-:S13]  /*12ad0*/  STL.64 [R1+0xef0], R20 ;  /* 0x000ef01401007387 */ /* 0x000fda0000100a00 */
[----:B------:R-:W-:Y:S04]  /*12ae0*/  STL.64 [R1+0x290], R8 ;  /* 0x0002900801007387 */ /* 0x000fe80000100a00 */
[----:B------:R-:W-:Y:S04]  /*12af0*/  STL.64 [R1+0x298], R10 ;  /* 0x0002980a01007387 */ /* 0x000fe80000100a00 */
[----:B-1----:R-:W-:Y:S04]  /*12b00*/  STL.64 [R1+0xe20], R6 ;  /* 0x000e200601007387 */ /* 0x002fe80000100a00 */
[----:B------:R4:W-:Y:S04]  /*12b10*/  STL.64 [R1+0xe18], R4 ;  /* 0x000e180401007387 */ /* 0x0009e80000100a00 */
[----:B------:R-:W-:Y:S04]  /*12b20*/  STL.64 [R1+0xee8], R18 ;  /* 0x000ee81201007387 */ /* 0x000fe80000100a00 */
[----:B------:R-:W-:Y:S01]  /*12b30*/  STL.64 [R1+0xee0], R16 ;  /* 0x000ee01001007387 */ /* 0x000fe20000100a00 */
[----:B----4-:R-:W-:Y:S03]  /*12b40*/  HMMA.16816.F32 R4, R52, R16, R28 ;  /* 0x000000103404723c */ /* 0x010fe6000000181c */
[----:B------:R-:W0:-:S15]  /*12b50*/  LDSM.16.MT88.4 R52, [R60+UR5+0x1000] ;  /* 0x001000053c34783b */ /* 0x000e1e0008004200 */
[----:B------:R-:W-:Y:S01]  /*12b60*/  NOP ;  /* 0x0000000000007918 */ /* 0x000fe20000000000 */
[----:B------:R-:W-:Y:S04]  /*12b70*/  STL.64 [R1+0x180], R4 ;  /* 0x0001800401007387 */ /* 0x000fe80000100a00 */
[----:B------:R1:W-:Y:S02]  /*12b80*/  STL.64 [R1+0x188], R6 ;  /* 0x0001880601007387 */ /* 0x0003e40000100a00 */
[C---:B-1----:R-:W-:Y:S02]  /*12b90*/  HMMA.16816.F32 R4, R48.reuse, R44, R12 ;  /* 0x0000002c3004723c */ /* 0x042fe4000000180c */
[----:B0-----:R-:W-:Y:S04]  /*12ba0*/  STL.64 [R1+0xe00], R54 ;  /* 0x000e003601007387 */ /* 0x001fe80000100a00 */
[----:B------:R-:W-:Y:S04]  /*12bb0*/  STL.64 [R1+0xdf8], R52 ;  /* 0x000df83401007387 */ /* 0x000fe80000100a00 */
[----:B------:R-:W2:Y:S04]  /*12bc0*/  LDL.LU.64 R36, [R1+0x250] ;  /* 0x0002500001247983 */ /* 0x000ea80000300a00 */
[----:B------:R-:W2:Y:S05]  /*12bd0*/  LDL.LU.64 R38, [R1+0x258] ;  /* 0x0002580001267983 */ /* 0x000eaa0000300a00 */
        /* <DEDUP_REMOVED lines=29> */
[----:B------:R-:W2:Y:S04]  /*12db0*/  LDL.LU.64 R4, [R1+0xb0] ;  /* 0x0000b00001047983 */ /* 0x000ea80000300a00 */
        /* <DEDUP_REMOVED lines=53> */
[----:B------:R-:W2:Y:S01]  /*13110*/  LDL.LU.64 R56, [R1+0xeb0] ;  /* 0x000eb00001387983 */ /* 0x000ea20000300a00 */
[C---:B---3--:R-:W-:Y:S03]  /*13120*/  HMMA.16816.F32 R48, R12.reuse, R36, R48 ;  /* 0x000000240c30723c */ /* 0x048fe60000001830 */
[----:B------:R-:W-:Y:S04]  /*13130*/  STL.64 [R1+0xe48], R42 ;  /* 0x000e482a01007387 */ /* 0x000fe80000100a00 */
[----:B------:R0:W-:Y:S01]  /*13140*/  STL.64 [R1+0xe40], R38 ;  /* 0x000e402601007387 */ /* 0x0001e20000100a00 */
[C---:B------:R-:W-:Y:S08]  /*13150*/  HMMA.16816.F32 R4, R12.reuse, R20, R4 ;  /* 0x000000140c04723c */ /* 0x040ff00000001804 */
[C---:B------:R-:W-:Y:S08]  /*13160*/  HMMA.16816.F32 R8, R12.reuse, R24, R8 ;  /* 0x000000180c08723c */ /* 0x040ff00000001808 */
[----:B0-----:R-:W-:Y:S01]  /*13170*/  HMMA.16816.F32 R36, R12, R28, R52 ;  /* 0x0000001c0c24723c */ /* 0x001fe20000001834 */
[----:B------:R0:W-:Y:S04]  /*13180*/  STL.64 [R1+0xf0], R48 ;  /* 0x0000f03001007387 */ /* 0x0001e80000100a00 */
[----:B------:R1:W-:Y:S04]  /*13190*/  STL.64 [R1+0xf8], R50 ;  /* 0x0000f83201007387 */ /* 0x0003e80000100a00 */
[----:B----4-:R-:W-:Y:S01]  /*131a0*/  STL.64 [R1+0xe30], R30 ;  /* 0x000e301e01007387 */ /* 0x010fe20000100a00 */
[----:B------:R-:W-:-:S02]  /*131b0*/  IMAD.MOV.U32 R52, RZ, RZ, R35 ;  /* 0x000000ffff347224 */ /* 0x000fc400078e0023 */
[----:B------:R-:W-:Y:S02]  /*131c0*/  IMAD.MOV.U32 R53, RZ, RZ, R34 ;  /* 0x000000ffff357224 */ /* 0x000fe400078e0022 */
[----:B------:R-:W-:Y:S02]  /*131d0*/  IMAD.MOV.U32 R54, RZ, RZ, R26 ;  /* 0x000000ffff367224 */ /* 0x000fe400078e001a */
[----:B------:R-:W-:Y:S02]  /*131e0*/  IMAD.MOV.U32 R55, RZ, RZ, R19 ;  /* 0x000000ffff377224 */ /* 0x000fe400078e0013 */
[----:B0-----:R-:W-:Y:S02]  /*131f0*/  IMAD.MOV.U32 R48, RZ, RZ, R27 ;  /* 0x000000ffff307224 */ /* 0x001fe400078e001b */
[----:B------:R-:W-:Y:S02]  /*13200*/  IMAD.MOV.U32 R49, RZ, RZ, R0 ;  /* 0x000000ffff317224 */ /* 0x000fe400078e0000 */
[----:B-1----:R-:W-:-:S02]  /*13210*/  IMAD.MOV.U32 R50, RZ, RZ, R2 ;  /* 0x000000ffff327224 */ /* 0x002fc400078e0002 */
[----:B------:R-:W-:Y:S01]  /*13220*/  IMAD.MOV.U32 R51, RZ, RZ, R3 ;  /* 0x000000ffff337224 */ /* 0x000fe200078e0003 */
[----:B--2---:R-:W-:-:S15]  /*13230*/  HMMA.16816.F32 R40, R12, R32, R56 ;  /* 0x000000200c28723c */ /* 0x004fde0000001838 */
[----:B------:R-:W-:-:S04]  /*13240*/  NOP ;  /* 0x0000000000007918 */ /* 0x000fc80000000000 */
[----:B------:R-:W-:Y:S04]  /*13250*/  STL.64 [R1+0xe0], R40 ;  /* 0x0000e02801007387 */ /* 0x000fe80000100a00 */
[----:B------:R-:W-:Y:S04]  /*13260*/  STL.64 [R1+0xe8], R42 ;  /* 0x0000e82a01007387 */ /* 0x000fe80000100a00 */
[----:B------:R-:W-:Y:S04]  /*13270*/  STL.64 [R1+0xd0], R36 ;  /* 0x0000d02401007387 */ /* 0x000fe80000100a00 */
[----:B------:R-:W-:Y:S04]  /*13280*/  STL.64 [R1+0xd8], R38 ;  /* 0x0000d82601007387 */ /* 0x000fe80000100a00 */
[----:B------:R-:W-:Y:S04]  /*13290*/  STL.64 [R1+0xb0], R4 ;  /* 0x0000b00401007387 */ /* 0x000fe80000100a00 */
[----:B------:R0:W-:Y:S04]  /*132a0*/  STL.64 [R1+0xc0], R8 ;  /* 0x0000c00801007387 */ /* 0x0001e80000100a00 */
[----:B------:R1:W-:Y:S04]  /*132b0*/  STL.64 [R1+0xc8], R10 ;  /* 0x0000c80a01007387 */ /* 0x0003e80000100a00 */
[----:B------:R-:W-:Y:S04]  /*132c0*/  STL [R1+0xb8], R6 ;  /* 0x0000b80601007387 */ /* 0x000fe80000100800 */
[----:B0-----:R-:W2:Y:S04]  /*132d0*/  LDL.LU.64 R8, [R1+0x60] ;  /* 0x0000600001087983 */ /* 0x001ea80000300a00 */
[----:B-1----:R-:W2:Y:S04]  /*132e0*/  LDL.LU.64 R10, [R1+0x68] ;  /* 0x00006800010a7983 */ /* 0x002ea80000300a00 */
[----:B------:R0:W-:Y:S04]  /*132f0*/  STL.64 [R1+0xe38], R22 ;  /* 0x000e381601007387 */ /* 0x0001e80000100a00 */
[----:B------:R-:W3:Y:S04]  /*13300*/  LDL.LU R35, [R1+0xea8] ;  /* 0x000ea80001237983 */ /* 0x000ee80000300800 */
[----:B------:R-:W4:Y:S04]  /*13310*/  LDL.LU R34, [R1+0xea4] ;  /* 0x000ea40001227983 */ /* 0x000f280000300800 */
[----:B------:R-:W3:Y:S04]  /*13320*/  LDL.LU R26, [R1+0xea0] ;  /* 0x000ea000011a7983 */ /* 0x000ee80000300800 */
[----:B------:R-:W3:Y:S04]  /*13330*/  LDL.LU R19, [R1+0xe9c] ;  /* 0x000e9c0001137983 */ /* 0x000ee80000300800 */
[----:B------:R-:W3:Y:S04]  /*13340*/  LDL.LU R40, [R1+0x2f0] ;  /* 0x0002f00001287983 */ /* 0x000ee80000300800 */
[----:B------:R-:W3:Y:S04]  /*13350*/  LDL.LU R41, [R1+0x2f4] ;  /* 0x0002f40001297983 */ /* 0x000ee80000300800 */
[----:B------:R-:W3:Y:S04]  /*13360*/  LDL.LU R42, [R1+0x2f8] ;  /* 0x0002f800012a7983 */ /* 0x000ee80000300800 */
[----:B------:R-:W3:Y:S01]  /*13370*/  LDL.LU R43, [R1+0x2fc] ;  /* 0x0002fc00012b7983 */ /* 0x000ee20000300800 */
[----:B------:R-:W-:-:S03]  /*13380*/  IMAD.MOV.U32 R56, RZ, RZ, R61 ;  /* 0x000000ffff387224 */ /* 0x000fc600078e003d */
[----:B------:R-:W3:Y:S01]  /*13390*/  LDL.LU R27, [R1+0xe98] ;  /* 0x000e9800011b7983 */ /* 0x000ee20000300800 */
[----:B------:R-:W-:-:S03]  /*133a0*/  IMAD.MOV.U32 R57, RZ, RZ, R47 ;  /* 0x000000ffff397224 */ /* 0x000fc600078e002f */
[----:B------:R-:W3:Y:S01]  /*133b0*/  LDL.LU R0, [R1+0xe94] ;  /* 0x000e940001007983 */ /* 0x000ee20000300800 */
[----:B------:R-:W-:-:S03]  /*133c0*/  IMAD.MOV.U32 R58, RZ, RZ, R46 ;  /* 0x000000ffff3a7224 */ /* 0x000fc600078e002e */
[----:B------:R-:W3:Y:S01]  /*133d0*/  LDL.LU R2, [R1+0xe90] ;  /* 0x000e900001027983 */ /* 0x000ee20000300800 */
[----:B------:R-:W-:-:S03]  /*133e0*/  IMAD.MOV.U32 R59, RZ, RZ, R18 ;  /* 0x000000ffff3b7224 */ /* 0x000fc600078e0012 */
[----:B------:R-:W3:Y:S04]  /*133f0*/  LDL.LU R3, [R1+0xe8c] ;  /* 0x000e8c0001037983 */ /* 0x000ee80000300800 */
[----:B------:R-:W3:Y:S04]  /*13400*/  LDL.LU R61, [R1+0xe88] ;  /* 0x000e8800013d7983 */ /* 0x000ee80000300800 */
[----:B------:R-:W3:Y:S04]  /*13410*/  LDL.LU R47, [R1+0xe84] ;  /* 0x000e8400012f7983 */ /* 0x000ee80000300800 */
[----:B------:R-:W4:Y:S04]  /*13420*/  LDL.LU R46, [R1+0xe80] ;  /* 0x000e8000012e7983 */ /* 0x000f280000300800 */
[----:B------:R-:W4:Y:S04]  /*13430*/  LDL.LU R18, [R1+0xe7c] ;  /* 0x000e7c0001127983 */ /* 0x000f280000300800 */
[----:B------:R-:W4:Y:S04]  /*13440*/  LDL.LU R36, [R1+0x70] ;  /* 0x0000700001247983 */ /* 0x000f280000300800 */
[----:B------:R-:W4:Y:S04]  /*13450*/  LDL.LU R37, [R1+0x74] ;  /* 0x0000740001257983 */ /* 0x000f280000300800 */
[----:B------:R-:W4:Y:S04]  /*13460*/  LDL.LU R38, [R1+0x78] ;  /* 0x0000780001267983 */ /* 0x000f280000300800 */
[----:B------:R-:W4:Y:S04]  /*13470*/  LDL.LU R39, [R1+0x7c] ;  /* 0x00007c0001277983 */ /* 0x000f280000300800 */
[----:B------:R-:W4:Y:S04]  /*13480*/  LDL.LU R20, [R1+0x50] ;  /* 0x0000500001147983 */ /* 0x000f280000300800 */
[----:B------:R-:W4:Y:S04]  /*13490*/  LDL.LU R21, [R1+0x54] ;  /* 0x0000540001157983 */ /* 0x000f280000300800 */
[----:B0-----:R-:W4:Y:S04]  /*134a0*/  LDL.LU R22, [R1+0x58] ;  /* 0x0000580001167983 */ /* 0x001f280000300800 */
[----:B------:R-:W4:Y:S04]  /*134b0*/  LDL.LU R23, [R1+0x5c] ;  /* 0x00005c0001177983 */ /* 0x000f280000300800 */
[----:B------:R-:W4:Y:S01]  /*134c0*/  LDL.LU R28, [R1+0x40] ;  /* 0x00004000011c7983 */ /* 0x000f220000300800 */
[----:B--2---:R-:W-:Y:S01]  /*134d0*/  HMMA.16816.F32 R12, R12, R16, R8 ;  /* 0x000000100c0c723c */ /* 0x004fe20000001808 */
[----:B---3--:R-:W-:-:S02]  /*134e0*/  IMAD.MOV.U32 R31, RZ, RZ, R47 ;  /* 0x000000ffff1f7224 */ /* 0x008fc400078e002f */
[----:B----4-:R-:W-:Y:S02]  /*134f0*/  IMAD.MOV.U32 R30, RZ, RZ, R46 ;  /* 0x000000ffff1e7224 */ /* 0x010fe400078e002e */
[----:B------:R-:W-:Y:S02]  /*13500*/  IMAD.MOV.U32 R29, RZ, RZ, R18 ;  /* 0x000000ffff1d7224 */ /* 0x000fe400078e0012 */
[----:B------:R-:W2:Y:S04]  /*13510*/  LDL.LU R18, [R1+0xe78] ;  /* 0x000e780001127983 */ /* 0x000ea80000300800 */
[----:B------:R-:W3:Y:S04]  /*13520*/  LDL.LU R46, [R1+0xe74] ;  /* 0x000e7400012e7983 */ /* 0x000ee80000300800 */
[----:B------:R-:W3:Y:S04]  /*13530*/  LDL.LU R47, [R1+0xe70] ;  /* 0x000e7000012f7983 */ /* 0x000ee80000300800 */
[----:B------:R-:W3:Y:S04]  /*13540*/  LDL.LU.64 R10, [R1+0xe68] ;  /* 0x000e6800010a7983 */ /* 0x000ee80000300a00 */
[----:B------:R-:W3:Y:S01]  /*13550*/  LDL.LU.64 R8, [R1+0xe60] ;  /* 0x000e600001087983 */ /* 0x000ee20000300a00 */
[----:B------:R-:W-:-:S02]  /*13560*/  IMAD.MOV.U32 R60, RZ, RZ, R7 ;  /* 0x000000ffff3c7224 */ /* 0x000fc400078e0007 */
[----:B------:R-:W-:Y:S02]  /*13570*/  IMAD.MOV.U32 R4, RZ, RZ, R61 ;  /* 0x000000ffff047224 */ /* 0x000fe400078e003d */
[----:B------:R-:W-:Y:S02]  /*13580*/  IMAD.MOV.U32 R7, RZ, RZ, R0 ;  /* 0x000000ffff077224 */ /* 0x000fe400078e0000 */
[----:B------:R-:W-:Y:S02]  /*13590*/  IMAD.MOV.U32 R61, RZ, RZ, R12 ;  /* 0x000000ffff3d7224 */ /* 0x000fe400078e000c */
[----:B------:R-:W-:Y:S02]  /*135a0*/  IMAD.MOV.U32 R5, RZ, RZ, R3 ;  /* 0x000000ffff057224 */ /* 0x000fe400078e0003 */
[----:B------:R-:W-:Y:S02]  /*135b0*/  IMAD.MOV.U32 R0, RZ, RZ, R13 ;  /* 0x000000ffff007224 */ /* 0x000fe400078e000d */
[----:B------:R-:W-:-:S02]  /*135c0*/  IMAD.MOV.U32 R12, RZ, RZ, R19 ;  /* 0x000000ffff0c7224 */ /* 0x000fc400078e0013 */
[----:B------:R-:W-:Y:S01]  /*135d0*/  IMAD.MOV.U32 R6, RZ, RZ, R2 ;  /* 0x000000ffff067224 */ /* 0x000fe200078e0002 */
[----:B------:R-:W2:Y:S01]  /*135e0*/  LDL.LU R19, [R1+0xe5c] ;  /* 0x000e5c0001137983 */ /* 0x000ea20000300800 */
[----:B------:R-:W-:Y:S02]  /*135f0*/  IMAD.MOV.U32 R3, RZ, RZ, R14 ;  /* 0x000000ffff037224 */ /* 0x000fe400078e000e */
[----:B------:R-:W-:Y:S02]  /*13600*/  IMAD.MOV.U32 R13, RZ, RZ, R26 ;  /* 0x000000ffff0d7224 */ /* 0x000fe400078e001a */
[----:B------:R-:W-:Y:S01]  /*13610*/  IMAD.MOV.U32 R2, RZ, RZ, R15 ;  /* 0x000000ffff027224 */ /* 0x000fe200078e000f */
[----:B------:R-:W4:Y:S01]  /*13620*/  LDL.LU R26, [R1+0xe58] ;  /* 0x000e5800011a7983 */ /* 0x000f220000300800 */
[----:B------:R-:W-:Y:S02]  /*13630*/  IMAD.MOV.U32 R14, RZ, RZ, R34 ;  /* 0x000000ffff0e7224 */ /* 0x000fe400078e0022 */
[----:B------:R-:W-:Y:S01]  /*13640*/  IMAD.MOV.U32 R15, RZ, RZ, R35 ;  /* 0x000000ffff0f7224 */ /* 0x000fe200078e0023 */
[----:B------:R-:W2:Y:S04]  /*13650*/  LDL.LU R34, [R1+0xe54] ;  /* 0x000e540001227983 */ /* 0x000ea80000300800 */
[----:B------:R-:W2:Y:S01]  /*13660*/  LDL.LU R35, [R1+0xe50] ;  /* 0x000e500001237983 */ /* 0x000ea20000300800 */
[----:B---3--:R-:W-:-:S15]  /*13670*/  HMMA.16816.F32 R40, R8, R46, R40 ;  /* 0x0000002e0828723c */ /* 0x008fde0000001828 */
[----:B------:R-:W-:-:S04]  /*13680*/  NOP ;  /* 0x0000000000007918 */ /* 0x000fc80000000000 */
[----:B------:R-:W-:Y:S01]  /*13690*/  STL.64 [R1+0x2f0], R40 ;  /* 0x0002f02801007387 */ /* 0x000fe20000100a00 */
[----:B------:R-:W-:Y:S02]  /*136a0*/  IMAD.MOV.U32 R33, RZ, RZ, R43 ;  /* 0x000000ffff217224 */ /* 0x000fe400078e002b */
[----:B------:R-:W-:Y:S01]  /*136b0*/  IMAD.MOV.U32 R45, RZ, RZ, R42 ;  /* 0x000000ffff2d7224 */ /* 0x000fe200078e002a */
[----:B------:R0:W-:Y:S04]  /*136c0*/  STL.64 [R1+0x2f8], R42 ;  /* 0x0002f82a01007387 */ /* 0x0001e80000100a00 */
[----:B0-----:R-:W3:Y:S01]  /*136d0*/  LDL.LU.64 R42, [R1+0xe48] ;  /* 0x000e4800012a7983 */ /* 0x001ee20000300a00 */
[----:B------:R-:W-:Y:S02]  /*136e0*/  IMAD.MOV.U32 R44, RZ, RZ, R40 ;  /* 0x000000ffff2c7224 */ /* 0x000fe400078e0028 */
[----:B------:R-:W-:-:S03]  /*136f0*/  IMAD.MOV.U32 R32, RZ, RZ, R41 ;  /* 0x000000ffff207224 */ /* 0x000fc600078e0029 */
[----:B------:R-:W-:Y:S04]  /*13700*/  STL [R1+0xbe4], R44 ;  /* 0x000be42c01007387 */ /* 0x000fe80000100800 */
[----:B------:R-:W-:Y:S04]  /*13710*/  STL [R1+0xbe0], R45 ;  /* 0x000be02d01007387 */ /* 0x000fe80000100800 */
[----:B------:R-:W-:Y:S04]  /*13720*/  STL [R1+0xbdc], R32 ;  /* 0x000bdc2001007387 */ /* 0x000fe80000100800 */
[----:B------:R-:W-:Y:S01]  /*13730*/  STL [R1+0xbd8], R33 ;  /* 0x000bd82101007387 */ /* 0x000fe20000100800 */
[----:B---3--:R-:W-:-:S15]  /*13740*/  HMMA.16816.F32 R36, R8, R42, R36 ;  /* 0x0000002a0824723c */ /* 0x008fde0000001824 */
[----:B------:R-:W-:-:S04]  /*13750*/  NOP ;  /* 0x0000000000007918 */ /* 0x000fc80000000000 */
[----:B------:R-:W-:Y:S01]  /*13760*/  STL.64 [R1+0x70], R36 ;  /* 0x0000702401007387 */ /* 0x000fe20000100a00 */
[----:B------:R-:W-:Y:S02]  /*13770*/  IMAD.MOV.U32 R17, RZ, RZ, R39 ;  /* 0x000000ffff117224 */ /* 0x000fe400078e0027 */
[----:B------:R-:W-:Y:S01]  /*13780*/  IMAD.MOV.U32 R25, RZ, RZ, R38 ;  /* 0x000000ffff197224 */ /* 0x000fe200078e0026 */
[----:B------:R0:W-:Y:S04]  /*13790*/  STL.64 [R1+0x78], R38 ;  /* 0x0000782601007387 */ /* 0x0001e80000100a00 */
[----:B0-----:R-:W3:Y:S01]  /*137a0*/  LDL.LU.64 R38, [R1+0xe40] ;  /* 0x000e400001267983 */ /* 0x001ee20000300a00 */
[----:B--2---:R-:W-:Y:S01]  /*137b0*/  HMMA.16816.F32 R28, R8, R34, R28 ;  /* 0x00000022081c723c */ /* 0x004fe2000000181c */
[----:B------:R-:W-:-:S05]  /*137c0*/  IMAD.MOV.U32 R16, RZ, RZ, R37 ;  /* 0x000000ffff107224 */ /* 0x000fca00078e0025 */
[----:B------:R-:W-:Y:S04]  /*137d0*/  STL [R1+0xbec], R16 ;  /* 0x000bec1001007387 */ /* 0x000fe80000100800 */
[----:B------:R-:W-:Y:S01]  /*137e0*/  STL [R1+0xbe8], R17 ;  /* 0x000be81101007387 */ /* 0x000fe20000100800 */
[----:B---3--:R-:W-:-:S15]  /*137f0*/  HMMA.16816.F32 R20, R8, R38, R20 ;  /* 0x000000260814723c */ /* 0x008fde0000001814 */
[----:B------:R-:W-:-:S04]  /*13800*/  NOP ;  /* 0x0000000000007918 */ /* 0x000fc80000000000 */
[----:B------:R-:W-:Y:S04]  /*13810*/  STL.64 [R1+0x50], R20 ;  /* 0x0000501401007387 */ /* 0x000fe80000100a00 */
[----:B------:R0:W-:Y:S04]  /*13820*/  STL.64 [R1+0x58], R22 ;  /* 0x0000581601007387 */ /* 0x0001e80000100a00 */
[----:B0-----:R-:W2:Y:S04]  /*13830*/  LDL.LU.64 R22, [R1+0xe38] ;  /* 0x000e380001167983 */ /* 0x001ea80000300a00 */
[----:B------:R-:W-:Y:S04]  /*13840*/  STL.64 [R1+0x40], R28 ;  /* 0x0000401c01007387 */ /* 0x000fe80000100a00 */
[----:B------:R0:W-:Y:S04]  /*13850*/  STL.64 [R1+0x48], R30 ;  /* 0x0000481e01007387 */ /* 0x0001e80000100a00 */
[----:B0-----:R-:W3:Y:S01]  /*13860*/  LDL.LU.64 R30, [R1+0xe30] ;  /* 0x000e3000011e7983 */ /* 0x001ee20000300a00 */
[----:B------:R-:W-:-:S03]  /*13870*/  IMAD.MOV.U32 R32, RZ, RZ, R27 ;  /* 0x000000ffff207224 */ /* 0x000fc600078e001b */
[----:B------:R0:W-:Y:S04]  /*13880*/  STL.64 [R1+0xe10], R34 ;  /* 0x000e102201007387 */ /* 0x0001e80000100a00 */
[----:B------:R-:W4:Y:S01]  /*13890*/  LDL.LU R27, [R1+0xe2c] ;  /* 0x000e2c00011b7983 */ /* 0x000f220000300800 */
[----:B--2---:R-:W-:-:S03]  /*138a0*/  IMAD.MOV.U32 R33, RZ, RZ, R23 ;  /* 0x000000ffff217224 */ /* 0x004fc600078e0017 */
[----:B------:R-:W2:Y:S04]  /*138b0*/  LDL.LU R23, [R1+0xe28] ;  /* 0x000e280001177983 */ /* 0x000ea80000300800 */
[----:B0-----:R-:W4:Y:S04]  /*138c0*/  LDL.LU R34, [R1+0x2d8] ;  /* 0x0002d80001227983 */ /* 0x001f280000300800 */
[----:B------:R-:W4:Y:S01]  /*138d0*/  LDL.LU R35, [R1+0x2dc] ;  /* 0x0002dc0001237983 */ /* 0x000f220000300800 */
[----:B---3--:R-:W-:-:S15]  /*138e0*/  HMMA.16816.F32 R4, R8, R30, R4 ;  /* 0x0000001e0804723c */ /* 0x008fde0000001804 */
[----:B------:R-:W-:-:S04]  /*138f0*/  NOP ;  /* 0x0000000000007918 */ /* 0x000fc80000000000 */
[----:B------:R-:W-:Y:S04]  /*13900*/  STL.64 [R1+0x2e0], R4 ;  /* 0x0002e00401007387 */ /* 0x000fe80000100a00 */
[----:B------:R0:W-:Y:S04]  /*13910*/  STL.64 [R1+0x2e8], R6 ;  /* 0x0002e80601007387 */ /* 0x0001e80000100a00 */
[----:B0-----:R-:W3:Y:S04]  /*13920*/  LDL.LU.64 R6, [R1+0xe20] ;  /* 0x000e200001067983 */ /* 0x001ee80000300a00 */
[----:B------:R-:W3:Y:S01]  /*13930*/  LDL.LU.64 R4, [R1+0xe18] ;  /* 0x000e180001047983 */ /* 0x000ee20000300a00 */
[----:B------:R-:W-:Y:S01]  /*13940*/  IMAD.MOV.U32 R24, RZ, RZ, R36 ;  /* 0x000000ffff187224 */ /* 0x000fe200078e0024 */
[C---:B--2---:R-:W-:Y:S08]  /*13950*/  HMMA.16816.F32 R12, R8.reuse, R22, R12 ;  /* 0x00000016080c723c */ /* 0x044ff0000000180c */
[C---:B----4-:R-:W-:Y:S08]  /*13960*/  HMMA.16816.F32 R32, R8.reuse, R26, R32 ;  /* 0x0000001a0820723c */ /* 0x050ff00000001820 */
[----:B------:R-:W-:Y:S11]  /*13970*/  HMMA.16816.F32 R8, R8, R18, R48 ;  /* 0x000000120808723c */ /* 0x000ff60000001830 */
[----:B------:R-:W-:Y:S04]  /*13980*/  STL.64 [R1+0x2d0], R32 ;  /* 0x0002d02001007387 */ /* 0x000fe80000100a00 */
[----:B------:R-:W-:Y:S04]  /*13990*/  STL.64 [R1+0x2d8], R34 ;  /* 0x0002d82201007387 */ /* 0x000fe80000100a00 */
[----:B------:R-:W-:Y:S04]  /*139a0*/  STL.64 [R1+0xe08], R18 ;  /* 0x000e081201007387 */ /* 0x000fe80000100a00 */
[----:B------:R-:W-:Y:S04]  /*139b0*/  STL.64 [R1+0x2c0], R12 ;  /* 0x0002c00c01007387 */ /* 0x000fe80000100a00 */
[----:B------:R3:W-:Y:S04]  /*139c0*/  STL.64 [R1+0x2c8], R14 ;  /* 0x0002c80e01007387 */ /* 0x0007e80000100a00 */
[----:B------:R-:W-:Y:S04]  /*139d0*/  STL.64 [R1+0x280], R8 ;  /* 0x0002800801007387 */ /* 0x000fe80000100a00 */
[----:B------:R0:W-:Y:S01]  /*139e0*/  STL.64 [R1+0x288], R10 ;  /* 0x0002880a01007387 */ /* 0x0001e20000100a00 */
[C---:B---3--:R-:W-:Y:S08]  /*139f0*/  HMMA.16816.F32 R12, R4.reuse, R46, R52 ;  /* 0x0000002e040c723c */ /* 0x048ff00000001834 */
[----:B0-----:R-:W-:Y:S11]  /*13a00*/  HMMA.16816.F32 R8, R4, R42, R56 ;  /* 0x0000002a0408723c */ /* 0x001ff60000001838 */
[----:B------:R0:W-:Y:S01]  /*13a10*/  STL.64 [R1+0x1f0], R12 ;  /* 0x0001f00c01007387 */ /* 0x0001e20000100a00 */
[----:B------:R-:W-:-:S03]  /*13a20*/  IMAD.MOV.U32 R36, RZ, RZ, R12 ;  /* 0x000000ffff247224 */ /* 0x000fc600078e000c */
[----:B------:R1:W-:Y:S01]  /*13a30*/  STL.64 [R1+0x1f8], R14 ;  /* 0x0001f80e01007387 */ /* 0x0003e20000100a00 */
[----:B------:R-:W-:-:S03]  /*13a40*/  IMAD.MOV.U32 R28, RZ, RZ, R13 ;  /* 0x000000ffff1c7224 */ /* 0x000fc600078e000d */
[----:B------:R2:W-:Y:S01]  /*13a50*/  STL.64 [R1+0x1e0], R8 ;  /* 0x0001e00801007387 */ /* 0x0005e20000100a00 */
[----:B------:R-:W-:-:S03]  /*13a60*/  IMAD.MOV.U32 R37, RZ, RZ, R14 ;  /* 0x000000ffff257224 */ /* 0x000fc600078e000e */
[----:B------:R3:W-:Y:S01]  /*13a70*/  STL.64 [R1+0x1e8], R10 ;  /* 0x0001e80a01007387 */ /* 0x0007e20000100a00 */
[----:B------:R-:W-:-:S03]  /*13a80*/  IMAD.MOV.U32 R29, RZ, RZ, R15 ;  /* 0x000000ffff1d7224 */ /* 0x000fc600078e000f */
[----:B0-----:R-:W4:Y:S04]  /*13a90*/  LDL.LU R12, [R1+0x1b0] ;  /* 0x0001b000010c7983 */ /* 0x001f280000300800 */
[----:B------:R-:W4:Y:S04]  /*13aa0*/  LDL.LU R13, [R1+0x1b4] ;  /* 0x0001b400010d7983 */ /* 0x000f280000300800 */
[----:B-1----:R-:W4:Y:S04]  /*13ab0*/  LDL.LU R14, [R1+0x1b8] ;  /* 0x0001b800010e7983 */ /* 0x002f280000300800 */
[----:B------:R-:W4:Y:S01]  /*13ac0*/  LDL.LU R15, [R1+0x1bc] ;  /* 0x0001bc00010f7983 */ /* 0x000f220000300800 */
[----:B------:R-:W-:-:S03]  /*13ad0*/  IMAD.MOV.U32 R20, RZ, RZ, R8 ;  /* 0x000000ffff147224 */ /* 0x000fc600078e0008 */
[----:B------:R-:W4:Y:S04]  /*13ae0*/  LDL.LU R32, [R1+0x1d0] ;  /* 0x0001d00001207983 */ /* 0x000f280000300800 */
[----:B------:R-:W4:Y:S01]  /*13af0*/  LDL.LU R33, [R1+0x1d4] ;  /* 0x0001d40001217983 */ /* 0x000f220000300800 */
[----:B------:R-:W-:-:S03]  /*13b00*/  IMAD.MOV.U32 R21, RZ, RZ, R10 ;  /* 0x000000ffff157224 */ /* 0x000fc600078e000a */
[----:B------:R-:W4:Y:S04]  /*13b10*/  LDL.LU R34, [R1+0x1d8] ;  /* 0x0001d80001227983 */ /* 0x000f280000300800 */
[----:B------:R-:W4:Y:S04]  /*13b20*/  LDL.LU R35, [R1+0x1dc] ;  /* 0x0001dc0001237983 */ /* 0x000f280000300800 */
[----:B--2---:R-:W2:Y:S04]  /*13b30*/  LDL.LU R8, [R1+0x1c0] ;  /* 0x0001c00001087983 */ /* 0x004ea80000300800 */
[----:B------:R-:W2:Y:S04]  /*13b40*/  LDL.LU R9, [R1+0x1c4] ;  /* 0x0001c40001097983 */ /* 0x000ea80000300800 */
[----:B---3--:R-:W2:Y:S04]  /*13b50*/  LDL.LU R10, [R1+0x1c8] ;  /* 0x0001c800010a7983 */ /* 0x008ea80000300800 */
[----:B------:R-:W2:Y:S04]  /*13b60*/  LDL.LU R11, [R1+0x1cc] ;  /* 0x0001cc00010b7983 */ /* 0x000ea80000300800 */
[----:B------:R-:W3:Y:S04]  /*13b70*/  LDL.LU R48, [R1+0x150] ;  /* 0x0001500001307983 */ /* 0x000ee80000300800 */
[----:B------:R-:W3:Y:S04]  /*13b80*/  LDL.LU R49, [R1+0x154] ;  /* 0x0001540001317983 */ /* 0x000ee80000300800 */
[----:B------:R-:W2:Y:S04]  /*13b90*/  LDL.LU R50, [R1+0x158] ;  /* 0x0001580001327983 */ /* 0x000ea80000300800 */
[----:B------:R-:W2:Y:S04]  /*13ba0*/  LDL.LU R51, [R1+0x15c] ;  /* 0x00015c0001337983 */ /* 0x000ea80000300800 */
[----:B------:R-:W3:Y:S04]  /*13bb0*/  LDL.LU R56, [R1+0x1a0] ;  /* 0x0001a00001387983 */ /* 0x000ee80000300800 */
[----:B------:R-:W4:Y:S04]  /*13bc0*/  LDL.LU R57, [R1+0x1a4] ;  /* 0x0001a40001397983 */ /* 0x000f280000300800 */
[----:B------:R-:W4:Y:S04]  /*13bd0*/  LDL.LU R58, [R1+0x1a8] ;  /* 0x0001a800013a7983 */ /* 0x000f280000300800 */
[----:B------:R-:W4:Y:S04]  /*13be0*/  LDL.LU R59, [R1+0x1ac] ;  /* 0x0001ac00013b7983 */ /* 0x000f280000300800 */
[----:B--2---:R-:W-:Y:S04]  /*13bf0*/  STL.64 [R1+0xde0], R50 ;  /* 0x000de03201007387 */ /* 0x004fe80000100a00 */
[----:B---3--:R0:W-:Y:S04]  /*13c00*/  STL.64 [R1+0xdd8], R48 ;  /* 0x000dd83001007387 */ /* 0x0081e80000100a00 */
[----:B0-----:R-:W2:Y:S04]  /*13c10*/  LDL.LU R48, [R1+0x160] ;  /* 0x0001600001307983 */ /* 0x001ea80000300800 */
[----:B------:R-:W2:Y:S04]  /*13c20*/  LDL.LU R49, [R1+0x164] ;  /* 0x0001640001317983 */ /* 0x000ea80000300800 */
[----:B------:R-:W3:Y:S04]  /*13c30*/  LDL.LU R50, [R1+0x168] ;  /* 0x0001680001327983 */ /* 0x000ee80000300800 */
[----:B------:R-:W3:Y:S01]  /*13c40*/  LDL.LU R51, [R1+0x16c] ;  /* 0x00016c0001337983 */ /* 0x000ee20000300800 */
[----:B----4-:R-:W-:Y:S03]  /*13c50*/  HMMA.16816.F32 R32, R4, R38, R32 ;  /* 0x000000260420723c */ /* 0x010fe60000001820 */
[----:B------:R-:W4:Y:S04]  /*13c60*/  LDL.LU R52, [R1+0x120] ;  /* 0x0001200001347983 */ /* 0x000f280000300800 */
[----:B------:R-:W4:Y:S04]  /*13c70*/  LDL.LU R53, [R1+0x124] ;  /* 0x0001240001357983 */ /* 0x000f280000300800 */
[----:B------:R-:W4:Y:S04]  /*13c80*/  LDL.LU R54, [R1+0x128] ;  /* 0x0001280001367983 */ /* 0x000f280000300800 */
[----:B------:R-:W4:Y:S04]  /*13c90*/  LDL.LU R55, [R1+0x12c] ;  /* 0x00012c0001377983 */ /* 0x000f280000300800 */
[----:B------:R-:W4:Y:S04]  /*13ca0*/  LDL.LU R16, [R1+0x190] ;  /* 0x0001900001107983 */ /* 0x000f280000300800 */
[----:B------:R-:W4:Y:S04]  /*13cb0*/  LDL.LU R17, [R1+0x194] ;  /* 0x0001940001117983 */ /* 0x000f280000300800 */
[----:B------:R-:W4:Y:S04]  /*13cc0*/  LDL.LU R18, [R1+0x198] ;  /* 0x0001980001127983 */ /* 0x000f280000300800 */
[----:B------:R-:W4:Y:S01]  /*13cd0*/  LDL.LU R19, [R1+0x19c] ;  /* 0x00019c0001137983 */ /* 0x000f220000300800 */
[----:B------:R-:W-:-:S03]  /*13ce0*/  IMAD.MOV.U32 R41, RZ, RZ, R35 ;  /* 0x000000ffff297224 */ /* 0x000fc600078e0023 */
[----:B---3--:R-:W-:Y:S04]  /*13cf0*/  STL.64 [R1+0xdf0], R50 ;  /* 0x000df03201007387 */ /* 0x008fe80000100a00 */
[----:B--2---:R0:W-:Y:S04]  /*13d00*/  STL.64 [R1+0xde8], R48 ;  /* 0x000de83001007387 */ /* 0x0041e80000100a00 */
[----:B0-----:R-:W2:Y:S04]  /*13d10*/  LDL.LU R48, [R1+0x170] ;  /* 0x0001700001307983 */ /* 0x001ea80000300800 */
[----:B------:R-:W2:Y:S04]  /*13d20*/  LDL.LU R49, [R1+0x174] ;  /* 0x0001740001317983 */ /* 0x000ea80000300800 */
[----:B------:R-:W2:Y:S04]  /*13d30*/  LDL.LU R50, [R1+0x178] ;  /* 0x0001780001327983 */ /* 0x000ea80000300800 */
[----:B------:R-:W2:Y:S04]  /*13d40*/  LDL.LU R51, [R1+0x17c] ;  /* 0x00017c0001337983 */ /* 0x000ea80000300800 */
[----:B------:R-:W-:Y:S04]  /*13d50*/  STL.64 [R1+0x1d0], R32 ;  /* 0x0001d02001007387 */ /* 0x000fe80000100a00 */
[----:B------:R0:W-:Y:S04]  /*13d60*/  STL.64 [R1+0x1d8], R34 ;  /* 0x0001d82201007387 */ /* 0x0001e80000100a00 */
[----:B0-----:R-:W3:Y:S01]  /*13d70*/  LDL.LU.64 R34, [R1+0xe10] ;  /* 0x000e100001227983 */ /* 0x001ee20000300a00 */
[C---:B----4-:R-:W-:Y:S08]  /*13d80*/  HMMA.16816.F32 R16, R4.reuse, R22, R16 ;  /* 0x000000160410723c */ /* 0x050ff00000001810 */
[----:B---3--:R-:W-:-:S15]  /*13d90*/  HMMA.16816.F32 R8, R4, R34, R8 ;  /* 0x000000220408723c */ /* 0x008fde0000001808 */
[----:B------:R-:W-:-:S04]  /*13da0*/  NOP ;  /* 0x0000000000007918 */ /* 0x000fc80000000000 */
[----:B------:R-:W-:Y:S04]  /*13db0*/  STL.64 [R1+0x1c0], R8 ;  /* 0x0001c00801007387 */ /* 0x000fe80000100a00 */
[----:B------:R0:W-:Y:S02]  /*13dc0*/  STL.64 [R1+0x1c8], R10 ;  /* 0x0001c80a01007387 */ /* 0x0001e40000100a00 */
[----:B0-----:R-:W-:Y:S02]  /*13dd0*/  HMMA.16816.F32 R8, R4, R30, R12 ;  /* 0x0000001e0408723c */ /* 0x001fe4000000180c */
[----:B------:R-:W-:Y:S04]  /*13de0*/  STL.64 [R1+0xdd0], R30 ;  /* 0x000dd01e01007387 */ /* 0x000fe80000100a00 */
[----:B------:R0:W-:-:S13]  /*13df0*/  STL.64 [R1+0xdc8], R28 ;  /* 0x000dc81c01007387 */ /* 0x0001da0000100a00 */
[----:B------:R-:W-:Y:S04]  /*13e00*/  STL.64 [R1+0x1b0], R8 ;  /* 0x0001b00801007387 */ /* 0x000fe80000100a00 */
[----:B------:R1:W-:Y:S04]  /*13e10*/  STL.64 [R1+0x1b8], R10 ;  /* 0x0001b80a01007387 */ /* 0x0003e80000100a00 */
[----:B0-----:R-:W3:Y:S04]  /*13e20*/  LDL.LU R28, [R1+0x140] ;  /* 0x00014000011c7983 */ /* 0x001ee80000300800 */
[----:B------:R-:W3:Y:S01]  /*13e30*/  LDL.LU R29, [R1+0x144] ;  /* 0x00014400011d7983 */ /* 0x000ee20000300800 */
[C---:B-1----:R-:W-:Y:S03]  /*13e40*/  HMMA.16816.F32 R8, R4.reuse, R26, R56 ;  /* 0x0000001a0408723c */ /* 0x042fe60000001838 */
[----:B------:R-:W3:Y:S04]  /*13e50*/  LDL.LU R30, [R1+0x148] ;  /* 0x00014800011e7983 */ /* 0x000ee80000300800 */
[----:B------:R-:W3:Y:S04]  /*13e60*/  LDL.LU R31, [R1+0x14c] ;  /* 0x00014c00011f7983 */ /* 0x000ee80000300800 */
[----:B------:R-:W4:Y:S08]  /*13e70*/  LDL.LU R12, [R1+0x270] ;  /* 0x00027000010c7983 */ /* 0x000f300000300800 */
[----:B------:R0:W-:Y:S04]  /*13e80*/  STL.64 [R1+0x1a0], R8 ;  /* 0x0001a00801007387 */ /* 0x0001e80000100a00 */
[----:B------:R1:W-:Y:S04]  /*13e90*/  STL.64 [R1+0x1a8], R10 ;  /* 0x0001a80a01007387 */ /* 0x0003e80000100a00 */
[----:B------:R-:W4:Y:S04]  /*13ea0*/  LDL.LU R13, [R1+0x274] ;  /* 0x00027400010d7983 */ /* 0x000f280000300800 */
[----:B------:R-:W4:Y:S04]  /*13eb0*/  LDL.LU R14, [R1+0x278] ;  /* 0x00027800010e7983 */ /* 0x000f280000300800 */
[----:B------:R-:W4:Y:S04]  /*13ec0*/  LDL.LU R15, [R1+0x27c] ;  /* 0x00027c00010f7983 */ /* 0x000f280000300800 */
[----:B0-----:R-:W2:Y:S04]  /*13ed0*/  LDL.LU R8, [R1+0x2b0] ;  /* 0x0002b00001087983 */ /* 0x001ea80000300800 */
[----:B------:R-:W2:Y:S04]  /*13ee0*/  LDL.LU R9, [R1+0x2b4] ;  /* 0x0002b40001097983 */ /* 0x000ea80000300800 */
[----:B-1----:R-:W2:Y:S04]  /*13ef0*/  LDL.LU R10, [R1+0x2b8] ;  /* 0x0002b800010a7983 */ /* 0x002ea80000300800 */
[----:B------:R-:W2:Y:S04]  /*13f00*/  LDL.LU R11, [R1+0x2bc] ;  /* 0x0002bc00010b7983 */ /* 0x000ea80000300800 */
[----:B------:R-:W2:Y:S04]  /*13f10*/  LDL.LU R56, [R1+0x3e0] ;  /* 0x0003e00001387983 */ /* 0x000ea80000300800 */
[----:B------:R-:W2:Y:S04]  /*13f20*/  LDL.LU R57, [R1+0x3e4] ;  /* 0x0003e40001397983 */ /* 0x000ea80000300800 */
[----:B------:R-:W2:Y:S04]  /*13f30*/  LDL.LU R58, [R1+0x3e8] ;  /* 0x0003e800013a7983 */ /* 0x000ea80000300800 */
[----:B------:R-:W2:Y:S04]  /*13f40*/  LDL.LU R59, [R1+0x3ec] ;  /* 0x0003ec00013b7983 */ /* 0x000ea80000300800 */
[----:B------:R-:W-:Y:S04]  /*13f50*/  STL.64 [R1+0x190], R16 ;  /* 0x0001901001007387 */ /* 0x000fe80000100a00 */
[----:B------:R0:W-:Y:S04]  /*13f60*/  STL.64 [R1+0x198], R18 ;  /* 0x0001981201007387 */ /* 0x0001e80000100a00 */
[----:B0-----:R-:W2:Y:S02]  /*13f70*/  LDL.LU.64 R18, [R1+0xe08] ;  /* 0x000e080001127983 */ /* 0x001ea40000300a00 */
[----:B--2---:R-:W-:Y:S02]  /*13f80*/  HMMA.16816.F32 R4, R4, R18, R52 ;  /* 0x000000120404723c */ /* 0x004fe40000001834 */
[----:B------:R-:W2:Y:S04]  /*13f90*/  LDL.LU.64 R54, [R1+0xe00] ;  /* 0x000e000001367983 */ /* 0x000ea80000300a00 */
[----:B------:R-:W2:-:S13]  /*13fa0*/  LDL.LU.64 R52, [R1+0xdf8] ;  /* 0x000df80001347983 */ /* 0x000e9a0000300a00 */
[----:B------:R0:W-:Y:S04]  /*13fb0*/  STL.64 [R1+0x120], R4 ;  /* 0x0001200401007387 */ /* 0x0001e80000100a00 */
[----:B------:R1:W-:Y:S04]  /*13fc0*/  STL.64 [R1+0x128], R6 ;  /* 0x0001280601007387 */ /* 0x0003e80000100a00 */
[----:B0-----:R-:W3:Y:S04]  /*13fd0*/  LDL.LU R4, [R1+0x370] ;  /* 0x0003700001047983 */ /* 0x001ee80000300800 */
[----:B------:R-:W3:Y:S04]  /*13fe0*/  LDL.LU R5, [R1+0x374] ;  /* 0x0003740001057983 */ /* 0x000ee80000300800 */
[----:B-1----:R-:W3:Y:S04]  /*13ff0*/  LDL.LU R6, [R1+0x378] ;  /* 0x0003780001067983 */ /* 0x002ee80000300800 */
[----:B------:R-:W3:Y:S01]  /*14000*/  LDL.LU R7, [R1+0x37c] ;  /* 0x00037c0001077983 */ /* 0x000ee20000300800 */
        /* <DEDUP_REMOVED lines=15> */
[----:B--2---:R-:W-:-:S15]  /*14100*/  HMMA.16816.F32 R48, R52, R38, R48 ;  /* 0x000000263430723c */ /* 0x004fde0000001830 */
[----:B------:R-:W-:-:S04]  /*14110*/  NOP ;  /* 0x0000000000007918 */ /* 0x000fc80000000000 */
[----:B------:R-:W-:Y:S04]  /*14120*/  STL.64 [R1+0x150], R48 ;  /* 0x0001503001007387 */ /* 0x000fe80000100a00 */
[----:B------:R-:W-:Y:S04]  /*14130*/  STL.64 [R1+0x158], R50 ;  /* 0x0001583201007387 */ /* 0x000fe80000100a00 */
[----:B0-----:R-:W2:Y:S04]  /*14140*/  LDL.LU R36, [R1+0x360] ;  /* 0x0003600001247983 */ /* 0x001ea80000300800 */
[----:B------:R-:W2:Y:S04]  /*14150*/  LDL.LU R37, [R1+0x364] ;  /* 0x0003640001257983 */ /* 0x000ea80000300800 */
[----:B------:R-:W2:Y:S04]  /*14160*/  LDL.LU R38, [R1+0x368] ;  /* 0x0003680001267983 */ /* 0x000ea80000300800 */
[----:B------:R-:W2:Y:S04]  /*14170*/  LDL.LU R39, [R1+0x36c] ;  /* 0x00036c0001277983 */ /* 0x000ea80000300800 */
[----:B------:R-:W-:Y:S04]  /*14180*/  STL.64 [R1+0x140], R28 ;  /* 0x0001401c01007387 */ /* 0x000fe80000100a00 */
[----:B------:R0:W-:Y:S04]  /*14190*/  STL.64 [R1+0x148], R30 ;  /* 0x0001481e01007387 */ /* 0x0001e80000100a00 */
[----:B0-----:R-:W4:Y:S04]  /*141a0*/  LDL.LU.64 R30, [R1+0xdd0] ;  /* 0x000dd000011e7983 */ /* 0x001f280000300a00 */
[----:B------:R-:W3:Y:S01]  /*141b0*/  LDL.LU.64 R28, [R1+0xdc8] ;  /* 0x000dc800011c7983 */ /* 0x000ee20000300a00 */
[----:B------:R-:W0:Y:S01]  /*141c0*/  S2R R50, SR_TID.X ;  /* 0x0000000000327919 */ /* 0x000e220000002100 */
[----:B------:R-:W-:-:S02]  /*141d0*/  IMAD.MOV.U32 R40, RZ, RZ, R33 ;  /* 0x000000ffff287224 */ /* 0x000fc400078e0021 */
[----:B------:R-:W-:Y:S01]  /*141e0*/  STL.64 [R1+0xdb0], R34 ;  /* 0x000db02201007387 */ /* 0x000fe20000100a00 */
[C---:B0-----:R-:W-:Y:S01]  /*141f0*/  LOP3.LUT R32, R50.reuse, 0x7, RZ, 0xc0, !PT ;  /* 0x0000000732207812 */ /* 0x041fe200078ec0ff */
[----:B------:R-:W-:-:S04]  /*14200*/  IMAD.SHL.U32 R45, R50, 0x2, RZ ;  /* 0x00000002322d7824 */ /* 0x000fc800078e00ff */
[----:B------:R-:W-:Y:S02]  /*14210*/  IMAD R33, R32, 0x110, RZ ;  /* 0x0000011020217824 */ /* 0x000fe400078e02ff */
[----:B------:R-:W-:-:S03]  /*14220*/  IMAD.SHL.U32 R44, R50, 0x80, RZ ;  /* 0x00000080322c7824 */ /* 0x000fc600078e00ff */
[----:B------:R-:W-:-:S04]  /*14230*/  LOP3.LUT R33, R33, 0x10, R45, 0x78, !PT ;  /* 0x0000001021217812 */ /* 0x000fc800078e782d */
[----:B------:R-:W-:-:S04]  /*14240*/  LOP3.LUT R33, R33, 0x800, R44, 0xf8, !PT ;  /* 0x0000080021217812 */ /* 0x000fc800078ef82c */
[----:B------:R-:W-:Y:S01]  /*14250*/  LOP3.LUT R33, R33, 0x40, RZ, 0x3c, !PT ;  /* 0x0000004021217812 */ /* 0x000fe200078e3cff */
[----:B------:R-:W-:Y:S01]  /*14260*/  HMMA.16816.F32 R8, R52, R26, R8 ;  /* 0x0000001a3408723c */ /* 0x000fe20000001808 */
[----:B------:R-:W0:Y:S02]  /*14270*/  S2R R45, SR_TID.X ;  /* 0x00000000002d7919 */ /* 0x000e240000002100 */
[C---:B0-----:R-:W-:Y:S01]  /*14280*/  LOP3.LUT R44, R45.reuse, 0x7, RZ, 0xc0, !PT ;  /* 0x000000072d2c7812 */ /* 0x041fe200078ec0ff */
[----:B------:R-:W-:-:S04]  /*14290*/  IMAD.SHL.U32 R32, R45, 0x2, RZ ;  /* 0x000000022d207824 */ /* 0x000fc800078e00ff */
[----:B------:R-:W-:Y:S02]  /*142a0*/  IMAD R44, R44, 0x110, RZ ;  /* 0x000001102c2c7824 */ /* 0x000fe400078e02ff */
[----:B------:R-:W-:-:S03]  /*142b0*/  IMAD.SHL.U32 R45, R45, 0x80, RZ ;  /* 0x000000802d2d7824 */ /* 0x000fc600078e00ff */
[----:B------:R-:W-:-:S04]  /*142c0*/  LOP3.LUT R44, R44, 0x10, R32, 0x78, !PT ;  /* 0x000000102c2c7812 */ /* 0x000fc800078e7820 */
[----:B------:R-:W-:-:S04]  /*142d0*/  LOP3.LUT R44, R44, 0x800, R45, 0xf8, !PT ;  /* 0x000008002c2c7812 */ /* 0x000fc800078ef82d */
[----:B------:R-:W-:Y:S02]  /*142e0*/  LOP3.LUT R44, R44, 0x60, RZ, 0x3c, !PT ;  /* 0x000000602c2c7812 */ /* 0x000fe400078e3cff */
[C---:B------:R-:W-:Y:S01]  /*142f0*/  LOP3.LUT R51, R50.reuse, 0x7, RZ, 0xc0, !PT ;  /* 0x0000000732337812 */ /* 0x040fe200078ec0ff */
[----:B------:R-:W-:-:S04]  /*14300*/  IMAD.SHL.U32 R48, R50, 0x2, RZ ;  /* 0x0000000232307824 */ /* 0x000fc800078e00ff */
[----:B------:R-:W-:Y:S02]  /*14310*/  IMAD R51, R51, 0x110, RZ ;  /* 0x0000011033337824 */ /* 0x000fe400078e02ff */
[----:B------:R-:W-:-:S03]  /*14320*/  IMAD.SHL.U32 R49, R50, 0x80, RZ ;  /* 0x0000008032317824 */ /* 0x000fc600078e00ff */
[----:B------:R-:W-:-:S04]  /*14330*/  LOP3.LUT R51, R51, 0x10, R48, 0x78, !PT ;  /* 0x0000001033337812 */ /* 0x000fc800078e7830 */
[----:B------:R-:W-:-:S04]  /*14340*/  LOP3.LUT R51, R51, 0x800, R49, 0xf8, !PT ;  /* 0x0000080033337812 */ /* 0x000fc800078ef831 */
[----:B------:R-:W-:-:S06]  /*14350*/  LOP3.LUT R51, R51, 0x20, RZ, 0x3c, !PT ;  /* 0x0000002033337812 */ /* 0x000fcc00078e3cff */
[----:B------:R-:W-:Y:S01]  /*14360*/  LDSM.16.MT88.4 R48, [R51+UR5+0x1080] ;  /* 0x001080053330783b */ /* 0x000fe20008004200 */
[----:B----4-:R-:W-:Y:S03]  /*14370*/  HMMA.16816.F32 R12, R52, R30, R12 ;  /* 0x0000001e340c723c */ /* 0x010fe6000000180c */
[----:B------:R-:W-:Y:S04]  /*14380*/  STL.64 [R1+0xda8], R30 ;  /* 0x000da81e01007387 */ /* 0x000fe80000100a00 */
[----:B---3--:R-:W-:-:S12]  /*14390*/  STL.64 [R1+0xda0], R28 ;  /* 0x000da01c01007387 */ /* 0x008fd80000100a00 */
[----:B------:R-:W-:Y:S04]  /*143a0*/  STL.64 [R1+0x270], R12 ;  /* 0x0002700c01007387 */ /* 0x000fe80000100a00 */
[----:B------:R-:W-:Y:S04]  /*143b0*/  STL.64 [R1+0x278], R14 ;  /* 0x0002780e01007387 */ /* 0x000fe80000100a00 */
[----:B------:R-:W0:Y:S04]  /*143c0*/  LDSM.16.MT88.4 R12, [R33+UR5+0x1000] ;  /* 0x00100005210c783b */ /* 0x000e280008004200 */
[----:B0-----:R-:W-:Y:S04]  /*143d0*/  STL.64 [R1+0xd88], R14 ;  /* 0x000d880e01007387 */ /* 0x001fe80000100a00 */
[----:B------:R-:W-:Y:S04]  /*143e0*/  STL.64 [R1+0xd80], R12 ;  /* 0x000d800c01007387 */ /* 0x000fe80000100a00 */
[----:B------:R-:W-:Y:S04]  /*143f0*/  STL.64 [R1+0xd98], R26 ;  /* 0x000d981a01007387 */ /* 0x000fe80000100a00 */
[----:B------:R-:W-:Y:S04]  /*14400*/  STL.64 [R1+0xd90], R24 ;  /* 0x000d901801007387 */ /* 0x000fe80000100a00 */
[----:B------:R-:W-:Y:S04]  /*14410*/  STL.64 [R1+0x2b0], R8 ;  /* 0x0002b00801007387 */ /* 0x000fe80000100a00 */
[----:B------:R-:W-:Y:S04]  /*14420*/  STL.64 [R1+0x2b8], R10 ;  /* 0x0002b80a01007387 */ /* 0x000fe80000100a00 */
[----:B------:R-:W0:Y:S04]  /*14430*/  LDSM.16.MT88.4 R8, [R33+UR5+0x1080] ;  /* 0x001080052108783b */ /* 0x000e280008004200 */
[----:B0-----:R-:W-:Y:S04]  /*14440*/  STL.64 [R1+0xd08], R10 ;  /* 0x000d080a01007387 */ /* 0x001fe80000100a00 */
[----:B------:R0:W-:Y:S02]  /*14450*/  STL.64 [R1+0xd00], R8 ;  /* 0x000d000801007387 */ /* 0x0001e40000100a00 */
[----:B0-----:R-:W-:Y:S02]  /*14460*/  HMMA.16816.F32 R8, R52, R22, R4 ;  /* 0x000000163408723c */ /* 0x001fe40000001804 */
[----:B------:R-:W0:Y:S04]  /*14470*/  LDSM.16.MT88.4 R4, [R44+UR5+0x1000] ;  /* 0x001000052c04783b */ /* 0x000e280008004200 */
[----:B0-----:R-:W-:-:S13]  /*14480*/  STL.64 [R1+0xcd8], R6 ;  /* 0x000cd80601007387 */ /* 0x001fda0000100a00 */
[----:B------:R-:W-:Y:S04]  /*14490*/  STL.64 [R1+0x370], R8 ;  /* 0x0003700801007387 */ /* 0x000fe80000100a00 */
[----:B------:R-:W-:Y:S04]  /*144a0*/  STL.64 [R1+0x378], R10 ;  /* 0x0003780a01007387 */ /* 0x000fe80000100a00 */
[----:B------:R2:W-:Y:S02]  /*144b0*/  STL.64 [R1+0xcd0], R4 ;  /* 0x000cd00401007387 */ /* 0x0005e40000100a00 */
[----:B--2---:R-:W-:Y:S02]  /*144c0*/  HMMA.16816.F32 R4, R52, R18, R36 ;  /* 0x000000123404723c */ /* 0x004fe40000001824 */
[----:B------:R-:W0:Y:S04]  /*144d0*/  LDSM.16.MT88.4 R52, [R44+UR5+0x1080] ;  /* 0x001080052c34783b */ /* 0x000e280008004200 */
[----:B0-----:R-:W-:-:S13]  /*144e0*/  STL.64 [R1+0xc70], R54 ;  /* 0x000c703601007387 */ /* 0x001fda0000100a00 */
[----:B------:R-:W-:Y:S04]  /*144f0*/  STL.64 [R1+0x360], R4 ;  /* 0x0003600401007387 */ /* 0x000fe80000100a00 */
[----:B------:R0:W-:Y:S02]  /*14500*/  STL.64 [R1+0x368], R6 ;  /* 0x0003680601007387 */ /* 0x0001e40000100a00 */
[----:B0-----:R-:W-:Y:S02]  /*14510*/  HMMA.16816.F32 R4, R48, R46, R56 ;  /* 0x0000002e3004723c */ /* 0x001fe40000001838 */
[----:B------:R-:W-:Y:S04]  /*14520*/  STL.64 [R1+0xc68], R52 ;  /* 0x000c683401007387 */ /* 0x000fe80000100a00 */
[----:B------:R-:W2:-:S13]  /*14530*/  LDL.LU R56, [R1+0x10] ;  /* 0x0000100001387983 */ /* 0x000e9a0000300800 */
[----:B------:R-:W-:Y:S04]  /*14540*/  STL.64 [R1+0x3e0], R4 ;  /* 0x0003e00401007387 */ /* 0x000fe80000100a00 */
[----:B------:R-:W-:Y:S04]  /*14550*/  STL.64 [R1+0x3e8], R6 ;  /* 0x0003e80601007387 */ /* 0x000fe80000100a00 */
[----:B------:R-:W2:Y:S04]  /*14560*/  LDL.LU R57, [R1+0x14] ;  /* 0x0000140001397983 */ /* 0x000ea80000300800 */
[----:B------:R-:W3:Y:S04]  /*14570*/  LDL.LU R58, [R1+0x18] ;  /* 0x00001800013a7983 */ /* 0x000ee80000300800 */
[----:B------:R-:W3:Y:S04]  /*14580*/  LDL.LU R59, [R1+0x1c] ;  /* 0x00001c00013b7983 */ /* 0x000ee80000300800 */
[----:B------:R-:W4:Y:S04]  /*14590*/  LDL.LU R8, [R1+0x30] ;  /* 0x0000300001087983 */ /* 0x000f280000300800 */
[----:B------:R-:W4:Y:S04]  /*145a0*/  LDL.LU R9, [R1+0x34] ;  /* 0x0000340001097983 */ /* 0x000f280000300800 */
[----:B------:R-:W2:Y:S04]  /*145b0*/  LDL.LU R10, [R1+0x38] ;  /* 0x00003800010a7983 */ /* 0x000ea80000300800 */
[----:B------:R-:W2:Y:S04]  /*145c0*/  LDL.LU R11, [R1+0x3c] ;  /* 0x00003c00010b7983 */ /* 0x000ea80000300800 */
[----:B--2---:R-:W-:Y:S04]  /*145d0*/  STL.64 [R1+0xd18], R10 ;  /* 0x000d180a01007387 */ /* 0x004fe80000100a00 */
[----:B----4-:R0:W-:Y:S04]  /*145e0*/  STL.64 [R1+0xd10], R8 ;  /* 0x000d100801007387 */ /* 0x0101e80000100a00 */
[----:B0-----:R-:W2:Y:S04]  /*145f0*/  LDL.LU R8, [R1+0xa0] ;  /* 0x0000a00001087983 */ /* 0x001ea80000300800 */
[----:B------:R-:W2:Y:S04]  /*14600*/  LDL.LU R9, [R1+0xa4] ;  /* 0x0000a40001097983 */ /* 0x000ea80000300800 */
[----:B------:R-:W4:Y:S04]  /*14610*/  LDL.LU R10, [R1+0xa8] ;  /* 0x0000a800010a7983 */ /* 0x000f280000300800 */
[----:B------:R-:W4:Y:S04]  /*14620*/  LDL.LU R11, [R1+0xac] ;  /* 0x0000ac00010b7983 */ /* 0x000f280000300800 */
[----:B----4-:R-:W-:Y:S04]  /*14630*/  STL.64 [R1+0xd28], R10 ;  /* 0x000d280a01007387 */ /* 0x010fe80000100a00 */
[----:B--2---:R0:W-:Y:S04]  /*14640*/  STL.64 [R1+0xd20], R8 ;  /* 0x000d200801007387 */ /* 0x0041e80000100a00 */
        /* <DEDUP_REMOVED lines=16> */
[----:B------:R-:W2:Y:S04]  /*14750*/  LDL.LU R52, [R1+0x380] ;  /* 0x0003800001347983 */ /* 0x000ea80000300800 */
        /* <DEDUP_REMOVED lines=38> */
[----:B------:R-:W4:Y:S01]  /*149c0*/  LDL.LU R11, [R1+0x34c] ;  /* 0x00034c00010b7983 */ /* 0x000f220000300800 */
[C---:B---3--:R-:W-:Y:S03]  /*149d0*/  HMMA.16816.F32 R36, R48.reuse, R42, R36 ;  /* 0x0000002a3024723c */ /* 0x048fe60000001824 */
[----:B----4-:R-:W-:Y:S04]  /*149e0*/  STL.64 [R1+0xd78], R10 ;  /* 0x000d780a01007387 */ /* 0x010fe80000100a00 */
[----:B--2---:R0:W-:Y:S04]  /*149f0*/  STL.64 [R1+0xd70], R8 ;  /* 0x000d700801007387 */ /* 0x0041e80000100a00 */
[----:B0-----:R-:W2:Y:S04]  /*14a00*/  LDL.LU R8, [R1+0x350] ;  /* 0x0003500001087983 */ /* 0x001ea80000300800 */
[----:B------:R-:W2:Y:S04]  /*14a10*/  LDL.LU R9, [R1+0x354] ;  /* 0x0003540001097983 */ /* 0x000ea80000300800 */
[----:B------:R-:W2:Y:S04]  /*14a20*/  LDL.LU R10, [R1+0x358] ;  /* 0x00035800010a7983 */ /* 0x000ea80000300800 */
[----:B------:R-:W2:Y:S04]  /*14a30*/  LDL.LU R11, [R1+0x35c] ;  /* 0x00035c00010b7983 */ /* 0x000ea80000300800 */
[----:B------:R-:W-:Y:S04]  /*14a40*/  STL.64 [R1+0xcf8], R58 ;  /* 0x000cf83a01007387 */ /* 0x000fe80000100a00 */
[----:B------:R0:W-:Y:S04]  /*14a50*/  STL.64 [R1+0xcf0], R56 ;  /* 0x000cf03801007387 */ /* 0x0001e80000100a00 */
[----:B0-----:R-:W3:Y:S04]  /*14a60*/  LDL.LU R56, [R1+0x20] ;  /* 0x0000200001387983 */ /* 0x001ee80000300800 */
[----:B------:R-:W3:Y:S04]  /*14a70*/  LDL.LU R57, [R1+0x24] ;  /* 0x0000240001397983 */ /* 0x000ee80000300800 */
[----:B------:R-:W3:Y:S04]  /*14a80*/  LDL.LU R58, [R1+0x28] ;  /* 0x00002800013a7983 */ /* 0x000ee80000300800 */
[----:B------:R-:W3:Y:S04]  /*14a90*/  LDL.LU R59, [R1+0x2c] ;  /* 0x00002c00013b7983 */ /* 0x000ee80000300800 */
[----:B------:R-:W-:Y:S04]  /*14aa0*/  STL.64 [R1+0x3d0], R36 ;  /* 0x0003d02401007387 */ /* 0x000fe80000100a00 */
[----:B------:R0:W-:Y:S04]  /*14ab0*/  STL.64 [R1+0x3d8], R38 ;  /* 0x0003d82601007387 */ /* 0x0001e80000100a00 */
[----:B0-----:R-:W4:Y:S04]  /*14ac0*/  LDL.LU.64 R38, [R1+0xdc0] ;  /* 0x000dc00001267983 */ /* 0x001f280000300a00 */
[----:B------:R0:W5:Y:S01]  /*14ad0*/  LDL.LU.64 R36, [R1+0xdb8] ;  /* 0x000db80001247983 */ /* 0x0001620000300a00 */
[----:B----4-:R-:W-:-:S15]  /*14ae0*/  HMMA.16816.F32 R32, R48, R38, R32 ;  /* 0x000000263020723c */ /* 0x010fde0000001820 */
[----:B------:R-:W-:-:S04]  /*14af0*/  NOP ;  /* 0x0000000000007918 */ /* 0x000fc80000000000 */
[----:B------:R-:W-:Y:S04]  /*14b00*/  STL.64 [R1+0x3c0], R32 ;  /* 0x0003c02001007387 */ /* 0x000fe80000100a00 */
[----:B------:R1:W-:Y:S04]  /*14b10*/  STL.64 [R1+0x3c8], R34 ;  /* 0x0003c82201007387 */ /* 0x0003e80000100a00 */
[----:B-1----:R-:W4:Y:S02]  /*14b20*/  LDL.LU.64 R34, [R1+0xdb0] ;  /* 0x000db00001227983 */ /* 0x002f240000300a00 */
[----:B----4-:R-:W-:-:S15]  /*14b30*/  HMMA.16816.F32 R28, R48, R34, R28 ;  /* 0x00000022301c723c */ /* 0x010fde000000181c */
[----:B------:R-:W-:-:S04]  /*14b40*/  NOP ;  /* 0x0000000000007918 */ /* 0x000fc80000000000 */
[----:B------:R-:W-:Y:S04]  /*14b50*/  STL.64 [R1+0x3b0], R28 ;  /* 0x0003b01c01007387 */ /* 0x000fe80000100a00 */
[----:B------:R1:W-:Y:S04]  /*14b60*/  STL.64 [R1+0x3b8], R30 ;  /* 0x0003b81e01007387 */ /* 0x0003e80000100a00 */
[----:B-1----:R-:W4:Y:S04]  /*14b70*/  LDL.LU.64 R30, [R1+0xda8] ;  /* 0x000da800011e7983 */ /* 0x002f280000300a00 */
[----:B------:R-:W2:Y:S01]  /*14b80*/  LDL.LU.64 R28, [R1+0xda0] ;  /* 0x000da000011c7983 */ /* 0x000ea20000300a00 */
        /* <DEDUP_REMOVED lines=10> */
[----:B-1----:R-:W2:Y:S04]  /*14c30*/  LDL.LU.64 R14, [R1+0xd88] ;  /* 0x000d8800010e7983 */ /* 0x002ea80000300a00 */
[----:B------:R-:W2:Y:S01]  /*14c40*/  LDL.LU.64 R12, [R1+0xd80] ;  /* 0x000d8000010c7983 */ /* 0x000ea20000300a00 */
[C---:B------:R-:W-:Y:S08]  /*14c50*/  HMMA.16816.F32 R52, R48.reuse, R22, R52 ;  /* 0x000000163034723c */ /* 0x040ff00000001834 */
[----:B------:R-:W-:Y:S11]  /*14c60*/  HMMA.16816.F32 R48, R48, R18, R4 ;  /* 0x000000123030723c */ /* 0x000ff60000001804 */
[----:B------:R1:W-:Y:S04]  /*14c70*/  STL.64 [R1+0x380], R52 ;  /* 0x0003803401007387 */ /* 0x0003e80000100a00 */
[----:B------:R4:W-:Y:S04]  /*14c80*/  STL.64 [R1+0x388], R54 ;  /* 0x0003883601007387 */ /* 0x0009e80000100a00 */
[----:B-1----:R-:W3:Y:S04]  /*14c90*/  LDL.LU R52, [R1+0x260] ;  /* 0x0002600001347983 */ /* 0x002ee80000300800 */
[----:B------:R-:W3:Y:S04]  /*14ca0*/  LDL.LU R53, [R1+0x264] ;  /* 0x0002640001357983 */ /* 0x000ee80000300800 */
[----:B----4-:R-:W4:Y:S04]  /*14cb0*/  LDL.LU R54, [R1+0x268] ;  /* 0x0002680001367983 */ /* 0x010f280000300800 */
[----:B------:R-:W4:Y:S04]  /*14cc0*/  LDL.LU R55, [R1+0x26c] ;  /* 0x00026c0001377983 */ /* 0x000f280000300800 */
[----:B------:R-:W3:Y:S04]  /*14cd0*/  LDL.LU R4, [R1+0x80] ;  /* 0x0000800001047983 */ /* 0x000ee80000300800 */
[----:B------:R1:W-:Y:S04]  /*14ce0*/  STL.64 [R1+0x90], R48 ;  /* 0x0000903001007387 */ /* 0x0003e80000100a00 */
[----:B------:R-:W-:Y:S04]  /*14cf0*/  STL.64 [R1+0x98], R50 ;  /* 0x0000983201007387 */ /* 0x000fe80000100a00 */
[----:B------:R-:W3:Y:S04]  /*14d00*/  LDL.LU R5, [R1+0x84] ;  /* 0x0000840001057983 */ /* 0x000ee80000300800 */
[----:B------:R-:W3:Y:S04]  /*14d10*/  LDL.LU R6, [R1+0x88] ;  /* 0x0000880001067983 */ /* 0x000ee80000300800 */
[----:B------:R-:W3:Y:S01]  /*14d20*/  LDL.LU R7, [R1+0x8c] ;  /* 0x00008c0001077983 */ /* 0x000ee20000300800 */
[----:B--2---:R-:W-:-:S15]  /*14d30*/  HMMA.16816.F32 R8, R12, R46, R8 ;  /* 0x0000002e0c08723c */ /* 0x004fde0000001808 */
[----:B------:R-:W-:-:S04]  /*14d40*/  NOP ;  /* 0x0000000000007918 */ /* 0x000fc80000000000 */
[----:B------:R-:W-:Y:S01]  /*14d50*/  STL.64 [R1+0x350], R8 ;  /* 0x0003500801007387 */ /* 0x000fe20000100a00 */
[----:B-1----:R-:W-:-:S03]  /*14d60*/  IMAD.MOV.U32 R49, RZ, RZ, R10 ;  /* 0x000000ffff317224 */ /* 0x002fc600078e000a */
[----:B------:R1:W-:Y:S01]  /*14d70*/  STL.64 [R1+0x358], R10 ;  /* 0x0003580a01007387 */ /* 0x0003e20000100a00 */
[----:B------:R-:W-:-:S03]  /*14d80*/  IMAD.MOV.U32 R48, RZ, RZ, R8 ;  /* 0x000000ffff307224 */ /* 0x000fc600078e0008 */
[----:B-1----:R-:W2:Y:S04]  /*14d90*/  LDL.LU.64 R10, [R1+0xd78] ;  /* 0x000d7800010a7983 */ /* 0x002ea80000300a00 */
[----:B------:R-:W2:Y:S02]  /*14da0*/  LDL.LU.64 R8, [R1+0xd70] ;  /* 0x000d700001087983 */ /* 0x000ea40000300a00 */
[----:B--2---:R-:W-:-:S15]  /*14db0*/  HMMA.16816.F32 R8, R12, R42, R8 ;  /* 0x0000002a0c08723c */ /* 0x004fde0000001808 */
[----:B------:R-:W-:-:S04]  /*14dc0*/  NOP ;  /* 0x0000000000007918 */ /* 0x000fc80000000000 */
[----:B------:R-:W-:Y:S04]  /*14dd0*/  STL.64 [R1+0x340], R8 ;  /* 0x0003400801007387 */ /* 0x000fe80000100a00 */
[----:B------:R1:W-:Y:S04]  /*14de0*/  STL.64 [R1+0x348], R10 ;  /* 0x0003480a01007387 */ /* 0x0003e80000100a00 */
        /* <DEDUP_REMOVED lines=32> */
[----:B--2---:R-:W-:Y:S02]  /*14ff0*/  HMMA.16816.F32 R12, R12, R18, R8 ;  /* 0x000000120c0c723c */ /* 0x004fe40000001808 */
[----:B------:R-:W3:Y:S04]  /*15000*/  LDL.LU.64 R10, [R1+0xd08] ;  /* 0x000d0800010a7983 */ /* 0x000ee80000300a00 */
[----:B------:R-:W3:-:S13]  /*15010*/  LDL.LU.64 R8, [R1+0xd00] ;  /* 0x000d000001087983 */ /* 0x000eda0000300a00 */
[----:B------:R1:W-:Y:S04]  /*15020*/  STL.64 [R1+0x30], R12 ;  /* 0x0000300c01007387 */ /* 0x0003e80000100a00 */
[----:B------:R2:W-:Y:S04]  /*15030*/  STL.64 [R1+0x38], R14 ;  /* 0x0000380e01007387 */ /* 0x0005e80000100a00 */
[----:B-1----:R-:W4:Y:S04]  /*15040*/  LDL.LU R12, [R1] ;  /* 0x00000000010c7983 */ /* 0x002f280000300800 */
[----:B------:R-:W4:Y:S04]  /*15050*/  LDL.LU R13, [R1+0x4] ;  /* 0x00000400010d7983 */ /* 0x000f280000300800 */
[----:B--2---:R-:W4:Y:S04]  /*15060*/  LDL.LU R14, [R1+0x8] ;  /* 0x00000800010e7983 */ /* 0x004f280000300800 */
[----:B------:R-:W4:Y:S01]  /*15070*/  LDL.LU R15, [R1+0xc] ;  /* 0x00000c00010f7983 */ /* 0x000f220000300800 */
[----:B---3--:R-:W-:-:S15]  /*15080*/  HMMA.16816.F32 R56, R8, R46, R56 ;  /* 0x0000002e0838723c */ /* 0x008fde0000001838 */
        /* <DEDUP_REMOVED lines=10> */
[----:B------:R-:W2:Y:S01]  /*15130*/  LDL.LU.64 R56, [R1+0xce0] ;  /* 0x000ce00001387983 */ /* 0x000ea20000300a00 */
[C---:B----4-:R-:W-:Y:S08]  /*15140*/  HMMA.16816.F32 R12, R8.reuse, R38, R12 ;  /* 0x00000026080c723c */ /* 0x050ff0000000180c */
[C---:B------:R-:W-:Y:S11]  /*15150*/  HMMA.16816.F32 R4, R8.reuse, R30, R4 ;  /* 0x0000001e0804723c */ /* 0x040ff60000001804 */
[----:B------:R-:W-:Y:S04]  /*15160*/  STL.64 [R1], R12 ;  /* 0x0000000c01007387 */ /* 0x000fe80000100a00 */
[----:B------:R-:W-:Y:S04]  /*15170*/  STL.64 [R1+0x8], R14 ;  /* 0x0000080e01007387 */ /* 0x000fe80000100a00 */
[----:B------:R1:W-:Y:S04]  /*15180*/  STL [R1+0xbf0], R12 ;  /* 0x000bf00c01007387 */ /* 0x0003e80000100800 */
[----:B-1----:R-:W3:Y:S04]  /*15190*/  LDL.LU R12, [R1+0x180] ;  /* 0x00018000010c7983 */ /* 0x002ee80000300800 */
[----:B------:R-:W3:Y:S04]  /*151a0*/  LDL.LU R13, [R1+0x184] ;  /* 0x00018400010d7983 */ /* 0x000ee80000300800 */
[----:B------:R-:W3:Y:S04]  /*151b0*/  LDL.LU R14, [R1+0x188] ;  /* 0x00018800010e7983 */ /* 0x000ee80000300800 */
[----:B------:R-:W3:Y:S04]  /*151c0*/  LDL.LU R15, [R1+0x18c] ;  /* 0x00018c00010f7983 */ /* 0x000ee80000300800 */
[----:B------:R1:W-:Y:S04]  /*151d0*/  STL.64 [R1+0xcb8], R34 ;  /* 0x000cb82201007387 */ /* 0x0003e80000100a00 */
[----:B------:R-:W4:Y:S04]  /*151e0*/  LDL.LU R32, [R1+0x290] ;  /* 0x0002900001207983 */ /* 0x000f280000300800 */
[----:B------:R-:W4:Y:S01]  /*151f0*/  LDL.LU R33, [R1+0x294] ;  /* 0x0002940001217983 */ /* 0x000f220000300800 */
[----:B--2---:R-:W-:Y:S03]  /*15200*/  HMMA.16816.F32 R56, R8, R34, R56 ;  /* 0x000000220838723c */ /* 0x004fe60000001838 */
[----:B-1----:R-:W4:Y:S04]  /*15210*/  LDL.LU R34, [R1+0x298] ;  /* 0x0002980001227983 */ /* 0x002f280000300800 */
[----:B------:R-:W4:-:S12]  /*15220*/  LDL.LU R35, [R1+0x29c] ;  /* 0x00029c0001237983 */ /* 0x000f180000300800 */
[----:B------:R-:W-:Y:S04]  /*15230*/  STL.64 [R1+0xc00], R58 ;  /* 0x000c003a01007387 */ /* 0x000fe80000100a00 */
[----:B------:R1:W-:Y:S04]  /*15240*/  STL.64 [R1+0xbf8], R56 ;  /* 0x000bf83801007387 */ /* 0x0003e80000100a00 */
[----:B-1----:R-:W2:Y:S04]  /*15250*/  LDL.LU R56, [R1+0x2a0] ;  /* 0x0002a00001387983 */ /* 0x002ea80000300800 */
[----:B------:R-:W2:Y:S04]  /*15260*/  LDL.LU R57, [R1+0x2a4] ;  /* 0x0002a40001397983 */ /* 0x000ea80000300800 */
[----:B------:R-:W2:Y:S04]  /*15270*/  LDL.LU R58, [R1+0x2a8] ;  /* 0x0002a800013a7983 */ /* 0x000ea80000300800 */
[----:B------:R-:W2:Y:S04]  /*15280*/  LDL.LU R59, [R1+0x2ac] ;  /* 0x0002ac00013b7983 */ /* 0x000ea80000300800 */
[----:B------:R-:W-:Y:S04]  /*15290*/  STL.64 [R1+0x80], R4 ;  /* 0x0000800401007387 */ /* 0x000fe80000100a00 */
[----:B------:R1:W-:Y:S04]  /*152a0*/  STL.64 [R1+0x88], R6 ;  /* 0x0000880601007387 */ /* 0x0003e80000100a00 */
[----:B-1----:R-:W3:Y:S04]  /*152b0*/  LDL.LU.64 R6, [R1+0xcd8] ;  /* 0x000cd80001067983 */ /* 0x002ee80000300a00 */
[----:B------:R-:W3:Y:S04]  /*152c0*/  LDL.LU.64 R4, [R1+0xcd0] ;  /* 0x000cd00001047983 */ /* 0x000ee80000300a00 */
[----:B------:R-:W-:Y:S04]  /*152d0*/  STL.64 [R1+0xcb0], R30 ;  /* 0x000cb01e01007387 */ /* 0x000fe80000100a00 */
[----:B------:R2:W-:Y:S04]  /*152e0*/  STL.64 [R1+0xca8], R28 ;  /* 0x000ca81c01007387 */ /* 0x0005e80000100a00 */
[----:B------:R-:W-:Y:S04]  /*152f0*/  STL.64 [R1+0xca0], R26 ;  /* 0x000ca01a01007387 */ /* 0x000fe80000100a00 */
[----:B------:R4:W-:Y:S01]  /*15300*/  STL.64 [R1+0xc98], R24 ;  /* 0x000c981801007387 */ /* 0x0009e20000100a00 */
[C---:B--2---:R-:W-:Y:S08]  /*15310*/  HMMA.16816.F32 R28, R8.reuse, R26, R56 ;  /* 0x0000001a081c723c */ /* 0x044ff00000001838 */
[C---:B----4-:R-:W-:Y:S08]  /*15320*/  HMMA.16816.F32 R24, R8.reuse, R22, R32 ;  /* 0x000000160818723c */ /* 0x050ff00000001820 */
[----:B---3--:R-:W-:Y:S08]  /*15330*/  HMMA.16816.F32 R8, R8, R18, R12 ;  /* 0x000000120808723c */ /* 0x008ff0000000180c */
[----:B------:R-:W-:Y:S01]  /*15340*/  HMMA.16816.F32 R12, R4, R46, R52 ;  /* 0x0000002e040c723c */ /* 0x000fe20000001834 */
[----:B------:R-:W-:Y:S04]  /*15350*/  STL.64 [R1+0x2a0], R28 ;  /* 0x0002a01c01007387 */ /* 0x000fe80000100a00 */
[----:B------:R-:W-:Y:S04]  /*15360*/  STL.64 [R1+0x2a8], R30 ;  /* 0x0002a81e01007387 */ /* 0x000fe80000100a00 */
[----:B------:R-:W-:Y:S04]  /*15370*/  STL.64 [R1+0xc90], R22 ;  /* 0x000c901601007387 */ /* 0x000fe80000100a00 */
[----:B------:R-:W-:Y:S04]  /*15380*/  STL.64 [R1+0xc88], R20 ;  /* 0x000c881401007387 */ /* 0x000fe80000100a00 */
[----:B------:R-:W-:Y:S04]  /*15390*/  STL.64 [R1+0x290], R24 ;  /* 0x0002901801007387 */ /* 0x000fe80000100a00 */
[----:B------:R-:W-:Y:S01]  /*153a0*/  STL.64 [R1+0x298], R26 ;  /* 0x0002981a01007387 */ /* 0x000fe20000100a00 */
[----:B------:R-:W-:-:S03]  /*153b0*/  IMAD.MOV.U32 R50, RZ, RZ, R12 ;  /* 0x000000ffff327224 */ /* 0x000fc600078e000c */
[----:B------:R-:W-:Y:S04]  /*153c0*/  STL.64 [R1+0x260], R12 ;  /* 0x0002600c01007387 */ /* 0x000fe80000100a00 */
[----:B------:R-:W-:Y:S04]  /*153d0*/  STL.64 [R1+0x180], R8 ;  /* 0x0001800801007387 */ /* 0x000fe80000100a00 */
[----:B------:R-:W-:Y:S04]  /*153e0*/  STL.64 [R1+0x188], R10 ;  /* 0x0001880a01007387 */ /* 0x000fe80000100a00 */
[----:B------:R-:W-:Y:S04]  /*153f0*/  STL.64 [R1+0x268], R14 ;  /* 0x0002680e01007387 */ /* 0x000fe80000100a00 */
[----:B------:R-:W-:Y:S04]  /*15400*/  STL [R1+0xc10], R50 ;  /* 0x000c103201007387 */ /* 0x000fe80000100800 */
[----:B------:R1:W-:Y:S04]  /*15410*/  STL.64 [R1+0xc08], R48 ;  /* 0x000c083001007387 */ /* 0x0003e80000100a00 */
[----:B-1----:R-:W2:Y:S04]  /*15420*/  LDL.LU R48, [R1+0xc0] ;  /* 0x0000c00001307983 */ /* 0x002ea80000300800 */
[----:B------:R-:W2:Y:S04]  /*15430*/  LDL.LU R49, [R1+0xc4] ;  /* 0x0000c40001317983 */ /* 0x000ea80000300800 */
[----:B------:R-:W3:Y:S04]  /*15440*/  LDL.LU R50, [R1+0xc8] ;  /* 0x0000c80001327983 */ /* 0x000ee80000300800 */
[----:B------:R-:W3:Y:S04]  /*15450*/  LDL.LU R51, [R1+0xcc] ;  /* 0x0000cc0001337983 */ /* 0x000ee80000300800 */
[----:B---3--:R-:W-:Y:S04]  /*15460*/  STL.64 [R1+0xc20], R50 ;  /* 0x000c203201007387 */ /* 0x008fe80000100a00 */
[----:B--2---:R1:W-:Y:S04]  /*15470*/  STL.64 [R1+0xc18], R48 ;  /* 0x000c183001007387 */ /* 0x0043e80000100a00 */
        /* <DEDUP_REMOVED lines=22> */
[----:B-1----:R-:W2:Y:S04]  /*155e0*/  LDL.LU R52, [R1+0x200] ;  /* 0x0002000001347983 */ /* 0x002ea80000300800 */
[----:B------:R-:W2:Y:S04]  /*155f0*/  LDL.LU R53, [R1+0x204] ;  /* 0x0002040001357983 */ /* 0x000ea80000300800 */
[----:B------:R-:W2:Y:S04]  /*15600*/  LDL.LU R54, [R1+0x208] ;  /* 0x0002080001367983 */ /* 0x000ea80000300800 */
[----:B------:R-:W2:Y:S04]  /*15610*/  LDL.LU R55, [R1+0x20c] ;  /* 0x00020c0001377983 */ /* 0x000ea80000300800 */
[----:B------:R-:W4:Y:S04]  /*15620*/  LDL.LU R12, [R1+0x250] ;  /* 0x00025000010c7983 */ /* 0x000f280000300800 */
[----:B------:R-:W4:Y:S04]  /*15630*/  LDL.LU R13, [R1+0x254] ;  /* 0x00025400010d7983 */ /* 0x000f280000300800 */
[----:B------:R-:W4:Y:S04]  /*15640*/  LDL.LU R14, [R1+0x258] ;  /* 0x00025800010e7983 */ /* 0x000f280000300800 */
[----:B------:R-:W4:Y:S04]  /*15650*/  LDL.LU R15, [R1+0x25c] ;  /* 0x00025c00010f7983 */ /* 0x000f280000300800 */
        /* <DEDUP_REMOVED lines=16> */
[----:B---3--:R-:W-:Y:S04]  /*15760*/  STL.64 [R1+0xc50], R50 ;  /* 0x000c503201007387 */ /* 0x008fe80000100a00 */
[----:B------:R1:W-:Y:S04]  /*15770*/  STL.64 [R1+0xc48], R48 ;  /* 0x000c483001007387 */ /* 0x0003e80000100a00 */
[----:B-1----:R-:W3:Y:S04]  /*15780*/  LDL.LU R48, [R1+0x100] ;  /* 0x0001000001307983 */ /* 0x002ee80000300800 */
[----:B------:R-:W3:Y:S04]  /*15790*/  LDL.LU R49, [R1+0x104] ;  /* 0x0001040001317983 */ /* 0x000ee80000300800 */
[----:B------:R-:W3:Y:S04]  /*157a0*/  LDL.LU R50, [R1+0x108] ;  /* 0x0001080001327983 */ /* 0x000ee80000300800 */
[----:B------:R-:W3:Y:S01]  /*157b0*/  LDL.LU R51, [R1+0x10c] ;  /* 0x00010c0001337983 */ /* 0x000ee20000300800 */
[----:B------:R-:W-:Y:S01]  /*157c0*/  IMAD.MOV.U32 R59, RZ, RZ, R60 ;  /* 0x000000ffff3b7224 */ /* 0x000fe200078e003c */
[C---:B----4-:R-:W-:Y:S08]  /*157d0*/  HMMA.16816.F32 R8, R4.reuse, R42, R12 ;  /* 0x0000002a0408723c */ /* 0x050ff0000000180c */
[----:B--2---:R-:W-:Y:S01]  /*157e0*/  HMMA.16816.F32 R32, R4, R38, R32 ;  /* 0x000000260420723c */ /* 0x004fe20000001820 */
[----:B------:R-:W-:-:S02]  /*157f0*/  IMAD.MOV.U32 R12, RZ, RZ, R61 ;  /* 0x000000ffff0c7224 */ /* 0x000fc400078e003d */
[----:B------:R-:W-:Y:S01]  /*15800*/  IMAD.MOV.U32 R13, RZ, RZ, R0 ;  /* 0x000000ffff0d7224 */ /* 0x000fe200078e0000 */
[----:B---3--:R-:W-:Y:S04]  /*15810*/  STL.64 [R1+0xc60], R50 ;  /* 0x000c603201007387 */ /* 0x008fe80000100a00 */
[----:B------:R1:W-:Y:S04]  /*15820*/  STL.64 [R1+0xc58], R48 ;  /* 0x000c583001007387 */ /* 0x0003e80000100a00 */
[----:B-1----:R-:W2:Y:S04]  /*15830*/  LDL.LU R48, [R1+0x110] ;  /* 0x0001100001307983 */ /* 0x002ea80000300800 */
[----:B------:R-:W2:Y:S04]  /*15840*/  LDL.LU R49, [R1+0x114] ;  /* 0x0001140001317983 */ /* 0x000ea80000300800 */
[----:B------:R-:W2:Y:S04]  /*15850*/  LDL.LU R50, [R1+0x118] ;  /* 0x0001180001327983 */ /* 0x000ea80000300800 */
[----:B------:R-:W2:Y:S04]  /*15860*/  LDL.LU R51, [R1+0x11c] ;  /* 0x00011c0001337983 */ /* 0x000ea80000300800 */
[----:B------:R-:W3:Y:S04]  /*15870*/  LDL.LU R56, [R1+0xb0] ;  /* 0x0000b00001387983 */ /* 0x000ee80000300800 */
[----:B------:R-:W3:Y:S04]  /*15880*/  LDL.LU R57, [R1+0xb4] ;  /* 0x0000b40001397983 */ /* 0x000ee80000300800 */
[----:B------:R-:W3:Y:S04]  /*15890*/  LDL.LU R58, [R1+0xb8] ;  /* 0x0000b800013a7983 */ /* 0x000ee80000300800 */
[----:B------:R-:W4:Y:S04]  /*158a0*/  LDL.LU R60, [R1+0xcc8] ;  /* 0x000cc800013c7983 */ /* 0x000f280000300800 */
[----:B------:R-:W2:Y:S04]  /*158b0*/  LDL.LU R17, [R1+0x5c4] ;  /* 0x0005c40001117983 */ /* 0x000ea80000300800 */
[----:B------:R-:W2:Y:S04]  /*158c0*/  LDL.LU R61, [R1+0xcc4] ;  /* 0x000cc400013d7983 */ /* 0x000ea80000300800 */
[----:B------:R-:W-:Y:S04]  /*158d0*/  STL.64 [R1+0x250], R8 ;  /* 0x0002500801007387 */ /* 0x000fe80000100a00 */
[----:B------:R1:W-:Y:S04]  /*158e0*/  STL.64 [R1+0x258], R10 ;  /* 0x0002580a01007387 */ /* 0x0003e80000100a00 */
[----:B------:R-:W2:Y:S04]  /*158f0*/  LDL.LU R0, [R1+0xcc0] ;  /* 0x000cc00001007983 */ /* 0x000ea80000300800 */
[----:B------:R-:W-:Y:S04]  /*15900*/  STL.64 [R1+0x240], R32 ;  /* 0x0002402001007387 */ /* 0x000fe80000100a00 */
[----:B------:R0:W-:Y:S01]  /*15910*/  STL.64 [R1+0x248], R34 ;  /* 0x0002482201007387 */ /* 0x0001e20000100a00 */
[----:B-1----:R-:W-:-:S03]  /*15920*/  IMAD.MOV.U32 R10, RZ, RZ, R34 ;  /* 0x000000ffff0a7224 */ /* 0x002fc600078e0022 */
[----:B0-----:R-:W2:Y:S02]  /*15930*/  LDL.LU.64 R34, [R1+0xcb8] ;  /* 0x000cb80001227983 */ /* 0x001ea40000300a00 */
[----:B--2---:R-:W-:-:S15]  /*15940*/  HMMA.16816.F32 R28, R4, R34, R28 ;  /* 0x00000022041c723c */ /* 0x004fde000000181c */
[----:B------:R-:W-:-:S04]  /*15950*/  NOP ;  /* 0x0000000000007918 */ /* 0x000fc80000000000 */
[----:B------:R-:W-:Y:S04]  /*15960*/  STL.64 [R1+0x230], R28 ;  /* 0x0002301c01007387 */ /* 0x000fe80000100a00 */
[----:B------:R0:W-:Y:S04]  /*15970*/  STL.64 [R1+0x238], R30 ;  /* 0x0002381e01007387 */ /* 0x0001e80000100a00 */
[----:B0-----:R-:W2:Y:S04]  /*15980*/  LDL.LU.64 R30, [R1+0xcb0] ;  /* 0x000cb000011e7983 */ /* 0x001ea80000300a00 */
[----:B------:R0:W5:Y:S04]  /*15990*/  LDL.LU.64 R28, [R1+0xca8] ;  /* 0x000ca800011c7983 */ /* 0x0001680000300a00 */
[----:B------:R-:W3:Y:S01]  /*159a0*/  LDL.LU R16, [R1+0x5d0] ;  /* 0x0005d00001107983 */ /* 0x000ee20000300800 */
[----:B------:R-:W-:-:S03]  /*159b0*/  IMAD.MOV.U32 R9, RZ, RZ, R32 ;  /* 0x000000ffff097224 */ /* 0x000fc600078e0020 */
[----:B------:R-:W3:Y:S04]  /*159c0*/  LDL.LU R33, [R1+0xa84] ;  /* 0x000a840001217983 */ /* 0x000ee80000300800 */
[----:B------:R-:W3:Y:S04]  /*159d0*/  LDL.LU R32, [R1+0xa78] ;  /* 0x000a780001207983 */ /* 0x000ee80000300800 */
[----:B------:R-:W3:Y:S01]  /*159e0*/  LDL.LU R45, [R1+0xa70] ;  /* 0x000a7000012d7983 */ /* 0x000ee20000300800 */
[----:B------:R-:W-:-:S03]  /*159f0*/  IMAD.MOV.U32 R15, RZ, RZ, R2 ;  /* 0x000000ffff0f7224 */ /* 0x000fc600078e0002 */
[----:B------:R-:W3:Y:S04]  /*15a00*/  LDL.LU R44, [R1+0xa68] ;  /* 0x000a6800012c7983 */ /* 0x000ee80000300800 */
[----:B------:R-:W3:Y:S01]  /*15a10*/  LDL.LU R2, [R1+0xa60] ;  /* 0x000a600001027983 */ /* 0x000ee20000300800 */
[----:B--2---:R-:W-:-:S15]  /*15a20*/  HMMA.16816.F32 R24, R4, R30, R24 ;  /* 0x0000001e0418723c */ /* 0x004fde0000001818 */
[----:B------:R-:W-:-:S04]  /*15a30*/  NOP ;  /* 0x0000000000007918 */ /* 0x000fc80000000000 */
[----:B------:R-:W-:Y:S04]  /*15a40*/  STL.64 [R1+0x220], R24 ;  /* 0x0002201801007387 */ /* 0x000fe80000100a00 */
[----:B------:R1:W-:Y:S04]  /*15a50*/  STL.64 [R1+0x228], R26 ;  /* 0x0002281a01007387 */ /* 0x0003e80000100a00 */
[----:B-1----:R-:W2:Y:S04]  /*15a60*/  LDL.LU.64 R26, [R1+0xca0] ;  /* 0x000ca000011a7983 */ /* 0x002ea80000300a00 */
[----:B------:R0:W5:Y:S01]  /*15a70*/  LDL.LU.64 R24, [R1+0xc98] ;  /* 0x000c980001187983 */ /* 0x0001620000300a00 */
        /* <DEDUP_REMOVED lines=11> */
[----:B------:R-:W2:Y:S02]  /*15b30*/  LDL.LU.64 R52, [R1+0xc78] ;  /* 0x000c780001347983 */ /* 0x000ea40000300a00 */
[----:B--2---:R-:W-:Y:S02]  /*15b40*/  HMMA.16816.F32 R4, R4, R18, R52 ;  /* 0x000000120404723c */ /* 0x004fe40000001834 */
[----:B------:R-:W2:Y:S04]  /*15b50*/  LDL.LU.64 R54, [R1+0xc70] ;  /* 0x000c700001367983 */ /* 0x000ea80000300a00 */
[----:B------:R-:W2:-:S13]  /*15b60*/  LDL.LU.64 R52, [R1+0xc68] ;  /* 0x000c680001347983 */ /* 0x000e9a0000300a00 */
[----:B------:R1:W-:Y:S04]  /*15b70*/  STL.64 [R1+0x130], R4 ;  /* 0x0001300401007387 */ /* 0x0003e80000100a00 */
[----:B------:R-:W-:Y:S04]  /*15b80*/  STL.64 [R1+0x138], R6 ;  /* 0x0001380601007387 */ /* 0x000fe80000100a00 */
[----:B-1----:R-:W3:Y:S01]  /*15b90*/  LDL.LU.64 R4, [R1+0x3f0] ;  /* 0x0003f00001047983 */ /* 0x002ee20000300a00 */
[----:B--2---:R-:W-:-:S15]  /*15ba0*/  HMMA.16816.F32 R48, R52, R46, R48 ;  /* 0x0000002e3430723c */ /* 0x004fde0000001830 */
[----:B------:R-:W-:-:S04]  /*15bb0*/  NOP ;  /* 0x0000000000007918 */ /* 0x000fc80000000000 */
[----:B------:R-:W-:Y:S04]  /*15bc0*/  STL.64 [R1+0x110], R48 ;  /* 0x0001103001007387 */ /* 0x000fe80000100a00 */
[----:B------:R1:W-:Y:S04]  /*15bd0*/  STL.64 [R1+0x118], R50 ;  /* 0x0001183201007387 */ /* 0x0003e80000100a00 */
[----:B-1----:R-:W2:Y:S04]  /*15be0*/  LDL.LU.64 R50, [R1+0xc60] ;  /* 0x000c600001327983 */ /* 0x002ea80000300a00 */
[----:B------:R-:W2:Y:S04]  /*15bf0*/  LDL.LU.64 R48, [R1+0xc58] ;  /* 0x000c580001307983 */ /* 0x000ea80000300a00 */
[----:B------:R-:W3:Y:S01]  /*15c00*/  LDL.LU.64 R46, [R1+0x3f8] ;  /* 0x0003f800012e7983 */ /* 0x000ee20000300a00 */
        /* <DEDUP_REMOVED lines=8> */
[----:B------:R-:W-:Y:S01]  /*15c90*/  STL.64 [R1+0xf0], R48 ;  /* 0x0000f03001007387 */ /* 0x000fe20000100a00 */
[----:B------:R-:W-:-:S03]  /*15ca0*/  IMAD.MOV.U32 R39, RZ, RZ, R50 ;  /* 0x000000ffff277224 */ /* 0x000fc600078e0032 */
        /* <DEDUP_REMOVED lines=16> */
[----:B------:R-:W-:-:S02]  /*15db0*/  IMAD.MOV.U32 R14, RZ, RZ, R3 ;  /* 0x000000ffff0e7224 */ /* 0x000fc400078e0003 */
[----:B------:R-:W1:Y:S01]  /*15dc0*/  LDC R3, c[0x0][0x3a8] ;  /* 0x0000ea00ff037b82 */ /* 0x000e620000000800 */
[----:B---3--:R-:W-:Y:S01]  /*15dd0*/  HMMA.16816.F32 R56, R52, R22, R56 ;  /* 0x000000163438723c */ /* 0x008fe20000001838 */
[----:B------:R-:W-:Y:S02]  /*15de0*/  VIADD R17, R17, 0x1 ;  /* 0x0000000111117836 */ /* 0x000fe40000000000 */
[----:B-1----:R-:W-:-:S04]  /*15df0*/  IMAD.SHL.U32 R3, R3, 0x20, RZ ;  /* 0x0000002003037824 */ /* 0x002fc800078e00ff */
[----:B------:R-:W-:-:S05]  /*15e00*/  IMAD.SHL.U32 R3, R3, 0x2, RZ ;  /* 0x0000000203037824 */ /* 0x000fca00078e00ff */
[-C--:B------:R-:W-:Y:S02]  /*15e10*/  IADD3 R6, P0, PT, R4, R3.reuse, RZ ;  /* 0x0000000304067210 */ /* 0x080fe40007f1e0ff */
[----:B----4-:R-:W-:-:S05]  /*15e20*/  IADD3 R8, P2, PT, R60, R3, RZ ;  /* 0x000000033c087210 */ /* 0x010fca0007f5e0ff */
[----:B------:R-:W-:Y:S02]  /*15e30*/  IMAD.MOV.U32 R23, RZ, RZ, R58 ;  /* 0x000000ffff177224 */ /* 0x000fe400078e003a */
[----:B------:R-:W-:Y:S02]  /*15e40*/  IMAD.X R4, R5, 0x1, R0, P0 ;  /* 0x0000000105047824 */ /* 0x000fe400000e0600 */
[----:B------:R-:W-:Y:S01]  /*15e50*/  IMAD.MOV.U32 R22, RZ, RZ, R56 ;  /* 0x000000ffff167224 */ /* 0x000fe200078e0038 */
[-C--:B------:R-:W-:Y:S01]  /*15e60*/  IADD3 R7, P1, PT, R46, R3.reuse, RZ ;  /* 0x000000032e077210 */ /* 0x080fe20007f3e0ff */
[--C-:B------:R-:W-:Y:S01]  /*15e70*/  IMAD.X R60, R61, 0x1, R0.reuse, P2 ;  /* 0x000000013d3c7824 */ /* 0x100fe200010e0600 */
[-C--:B------:R-:W-:Y:S02]  /*15e80*/  IADD3 R16, P2, PT, R16, R3.reuse, RZ ;  /* 0x0000000310107210 */ /* 0x080fe40007f5e0ff */
[-C--:B------:R-:W-:Y:S02]  /*15e90*/  IADD3 R33, P6, PT, R33, R3.reuse, RZ ;  /* 0x0000000321217210 */ /* 0x080fe40007fde0ff */
[-C--:B------:R-:W-:Y:S01]  /*15ea0*/  IADD3 R32, P5, PT, R32, R3.reuse, RZ ;  /* 0x0000000320207210 */ /* 0x080fe20007fbe0ff */
[----:B------:R-:W-:Y:S01]  /*15eb0*/  IMAD.X R5, R47, 0x1, R0, P1 ;  /* 0x000000012f057824 */ /* 0x000fe200008e0600 */
[----:B------:R-:W-:-:S02]  /*15ec0*/  IADD3 R45, P1, PT, R45, R3, RZ ;  /* 0x000000032d2d7210 */ /* 0x000fc40007f3e0ff */
[-C--:B------:R-:W-:Y:S02]  /*15ed0*/  IADD3 R44, P4, PT, R44, R3.reuse, RZ ;  /* 0x000000032c2c7210 */ /* 0x080fe40007f9e0ff */
[----:B------:R-:W-:Y:S02]  /*15ee0*/  IADD3 R2, P3, PT, R2, R3, RZ ;  /* 0x0000000302027210 */ /* 0x000fe40007f7e0ff */
[----:B------:R-:W-:Y:S01]  /*15ef0*/  ISETP.NE.U32.AND P0, PT, R17, UR7, PT ;  /* 0x0000000711007c0c */ /* 0x000fe2000bf05070 */
[C---:B--2---:R-:W-:Y:S08]  /*15f00*/  HMMA.16816.F32 R48, R52.reuse, R26, R48 ;  /* 0x0000001a3430723c */ /* 0x044ff00000001830 */
[----:B------:R-:W-:Y:S01]  /*15f10*/  HMMA.16816.F32 R52, R52, R18, R12 ;  /* 0x000000123434723c */ /* 0x000fe2000000180c */
[----:B------:R-:W-:-:S02]  /*15f20*/  IMAD.MOV.U32 R14, RZ, RZ, R6 ;  /* 0x000000ffff0e7224 */ /* 0x000fc400078e0006 */
[----:B------:R-:W-:-:S08]  /*15f30*/  IMAD.MOV.U32 R15, RZ, RZ, R4 ;  /* 0x000000ffff0f7224 */ /* 0x000fd000078e0004 */
[----:B------:R-:W-:Y:S04]  /*15f40*/  STL.64 [R1+0xc0], R48 ;  /* 0x0000c03001007387 */ /* 0x000fe80000100a00 */
[----:B------:R1:W-:Y:S04]  /*15f50*/  STL.64 [R1+0xc8], R50 ;  /* 0x0000c83201007387 */ /* 0x0003e80000100a00 */
[----:B-1----:R0:W5:Y:S04]  /*15f60*/  LDL.LU R50, [R1+0xc10] ;  /* 0x000c100001327983 */ /* 0x0021680000300800 */
[----:B------:R0:W5:Y:S04]  /*15f70*/  LDL.LU.64 R48, [R1+0xc08] ;  /* 0x000c080001307983 */ /* 0x0001680000300a00 */
[----:B------:R-:W-:Y:S04]  /*15f80*/  STL.64 [R1+0xb0], R56 ;  /* 0x0000b03801007387 */ /* 0x000fe80000100a00 */
[----:B------:R1:W-:Y:S04]  /*15f90*/  STL.64 [R1+0xb8], R58 ;  /* 0x0000b83a01007387 */ /* 0x0003e80000100a00 */
[----:B-1----:R0:W5:Y:S04]  /*15fa0*/  LDL.LU.64 R58, [R1+0xc00] ;  /* 0x000c0000013a7983 */ /* 0x0021680000300a00 */
[----:B------:R0:W5:Y:S04]  /*15fb0*/  LDL.LU.64 R56, [R1+0xbf8] ;  /* 0x000bf80001387983 */ /* 0x0001680000300a00 */
[----:B------:R0:W5:Y:S04]  /*15fc0*/  LDL.LU R12, [R1+0xbf0] ;  /* 0x000bf000010c7983 */ /* 0x0001680000300800 */
[----:B------:R-:W-:Y:S04]  /*15fd0*/  STL [R1+0x5c4], R17 ;  /* 0x0005c41101007387 */ /* 0x000fe80000100800 */
[----:B------:R1:W-:Y:S04]  /*15fe0*/  STL.64 [R1+0x60], R52 ;  /* 0x0000603401007387 */ /* 0x0003e80000100a00 */
[----:B------:R2:W-:Y:S04]  /*15ff0*/  STL.64 [R1+0x68], R54 ;  /* 0x0000683601007387 */ /* 0x0005e80000100a00 */
[----:B------:R3:W-:Y:S04]  /*16000*/  STL.64 [R1+0x3f0], R14 ;  /* 0x0003f00e01007387 */ /* 0x0007e80000100a00 */
[----:B------:R4:W-:Y:S04]  /*16010*/  STL [R1+0x5d0], R16 ;  /* 0x0005d01001007387 */ /* 0x0009e80000100800 */
[----:B------:R0:W-:Y:S04]  /*16020*/  STL [R1+0xa84], R33 ;  /* 0x000a842101007387 */ /* 0x0001e80000100800 */
[----:B------:R0:W-:Y:S04]  /*16030*/  STL [R1+0xa78], R32 ;  /* 0x000a782001007387 */ /* 0x0001e80000100800 */
[----:B------:R-:W4:Y:S04]  /*16040*/  LDL.LU R6, [R1+0x5cc] ;  /* 0x0005cc0001067983 */ /* 0x000f280000300800 */
[----:B------:R0:W-:Y:S04]  /*16050*/  STL [R1+0xa70], R45 ;  /* 0x000a702d01007387 */ /* 0x0001e80000100800 */
[----:B------:R-:W4:Y:S04]  /*16060*/  LDL.LU R4, [R1+0xa58] ;  /* 0x000a580001047983 */ /* 0x000f280000300800 */
[----:B------:R0:W-:Y:S04]  /*16070*/  STL [R1+0xa68], R44 ;  /* 0x000a682c01007387 */ /* 0x0001e80000100800 */
[----:B-1----:R-:W4:Y:S04]  /*16080*/  LDL.LU R52, [R1+0xa7c] ;  /* 0x000a7c0001347983 */ /* 0x002f280000300800 */
[----:B------:R1:W-:Y:S04]  /*16090*/  STL [R1+0xa60], R2 ;  /* 0x000a600201007387 */ /* 0x0003e80000100800 */
[----:B------:R-:W4:Y:S04]  /*160a0*/  LDL.LU R53, [R1+0xa50] ;  /* 0x000a500001357983 */ /* 0x000f280000300800 */
[----:B--2---:R-:W2:Y:S04]  /*160b0*/  LDL.LU R54, [R1+0xa74] ;  /* 0x000a740001367983 */ /* 0x004ea80000300800 */
        /* <DEDUP_REMOVED lines=16> */
[----:B---3--:R-:W3:Y:S04]  /*161c0*/  LDL.LU R14, [R1+0xa08] ;  /* 0x000a0800010e7983 */ /* 0x008ee80000300800 */
[----:B------:R-:W3:Y:S04]  /*161d0*/  LDL.LU R15, [R1+0xa2c] ;  /* 0x000a2c00010f7983 */ /* 0x000ee80000300800 */
[----:B------:R-:W3:Y:S04]  /*161e0*/  LDL.LU R51, [R1+0xa00] ;  /* 0x000a000001337983 */ /* 0x000ee80000300800 */
[----:B------:R-:W3:Y:S04]  /*161f0*/  LDL.LU R17, [R1+0xa24] ;  /* 0x000a240001117983 */ /* 0x000ee80000300800 */
[----:B----4-:R-:W4:Y:S04]  /*16200*/  LDL.LU R16, [R1+0x9f8] ;  /* 0x0009f80001107983 */ /* 0x010f280000300800 */
[----:B0-----:R-:W4:Y:S04]  /*16210*/  LDL.LU R33, [R1+0xa1c] ;  /* 0x000a1c0001217983 */ /* 0x001f280000300800 */
[----:B------:R-:W4:Y:S04]  /*16220*/  LDL.LU R32, [R1+0x9f0] ;  /* 0x0009f00001207983 */ /* 0x000f280000300800 */
[----:B------:R-:W4:Y:S04]  /*16230*/  LDL.LU R45, [R1+0xa14] ;  /* 0x000a1400012d7983 */ /* 0x000f280000300800 */
[----:B------:R-:W4:Y:S04]  /*16240*/  LDL.LU R44, [R1+0x9e8] ;  /* 0x0009e800012c7983 */ /* 0x000f280000300800 */
[----:B-1----:R-:W4:Y:S01]  /*16250*/  LDL.LU R2, [R1+0xa0c] ;  /* 0x000a0c0001027983 */ /* 0x002f220000300800 */
[--C-:B------:R-:W-:Y:S01]  /*16260*/  IMAD.X R6, R6, 0x1, R0.reuse, P2 ;  /* 0x0000000106067824 */ /* 0x100fe200010e0600 */
[-C--:B------:R-:W-:Y:S01]  /*16270*/  IADD3 R4, P2, PT, R4, R3.reuse, RZ ;  /* 0x0000000304047210 */ /* 0x080fe20007f5e0ff */
[--C-:B------:R-:W-:Y:S01]  /*16280*/  IMAD.X R52, R52, 0x1, R0.reuse, P6 ;  /* 0x0000000134347824 */ /* 0x100fe200030e0600 */
[-C--:B------:R-:W-:Y:S01]  /*16290*/  IADD3 R53, P6, PT, R53, R3.reuse, RZ ;  /* 0x0000000335357210 */ /* 0x080fe20007fde0ff */
[----:B--2---:R-:W-:Y:S01]  /*162a0*/  IMAD.X R54, R54, 0x1, R0, P5 ;  /* 0x0000000136367824 */ /* 0x004fe200028e0600 */
[----:B------:R0:W-:Y:S01]  /*162b0*/  STL [R1+0x5cc], R6 ;  /* 0x0005cc0601007387 */ /* 0x0001e20000100800 */
[----:B------:R-:W-:-:S03]  /*162c0*/  IADD3 R55, P5, PT, R55, R3, RZ ;  /* 0x0000000337377210 */ /* 0x000fc60007fbe0ff */
[----:B------:R1:W-:Y:S01]  /*162d0*/  STL [R1+0xa58], R4 ;  /* 0x000a580401007387 */ /* 0x0003e20000100800 */
[----:B------:R-:W-:-:S03]  /*162e0*/  IMAD.X R18, R18, 0x1, R0, P1 ;  /* 0x0000000112127824 */ /* 0x000fc600008e0600 */
        /* <DEDUP_REMOVED lines=29> */
[----:B---3--:R-:W-:-:S03]  /*164c0*/  IADD3 R14, P4, PT, R14, R3, RZ ;  /* 0x000000030e0e7210 */ /* 0x008fc60007f9e0ff */
[----:B------:R3:W-:Y:S01]  /*164d0*/  STL [R1+0xa18], R46 ;  /* 0x000a182e01007387 */ /* 0x0007e20000100800 */
[----:B------:R-:W-:-:S03]  /*164e0*/  IMAD.X R15, R15, 0x1, R0, P3 ;  /* 0x000000010f0f7824 */ /* 0x000fc600018e0600 */
[----:B------:R0:W-:Y:S01]  /*164f0*/  STL [R1+0xa3c], R47 ;  /* 0x000a3c2f01007387 */ /* 0x0001e20000100800 */
[----:B------:R-:W-:-:S03]  /*16500*/  IADD3 R51, P3, PT, R51, R3, RZ ;  /* 0x0000000333337210 */ /* 0x000fc60007f7e0ff */
[----:B------:R0:W-:Y:S01]  /*16510*/  STL [R1+0xa10], R11 ;  /* 0x000a100b01007387 */ /* 0x0001e20000100800 */
[----:B------:R-:W-:-:S03]  /*16520*/  IMAD.X R17, R17, 0x1, R0, P2 ;  /* 0x0000000111117824 */ /* 0x000fc600010e0600 */
[----:B------:R0:W-:Y:S01]  /*16530*/  STL [R1+0xa34], R13 ;  /* 0x000a340d01007387 */ /* 0x0001e20000100800 */
[----:B----4-:R-:W-:-:S03]  /*16540*/  IADD3 R16, P2, PT, R16, R3, RZ ;  /* 0x0000000310107210 */ /* 0x010fc60007f5e0ff */
[----:B------:R4:W-:Y:S01]  /*16550*/  STL [R1+0xa08], R14 ;  /* 0x000a080e01007387 */ /* 0x0009e20000100800 */
[----:B------:R-:W-:-:S03]  /*16560*/  IMAD.X R33, R33, 0x1, R0, P6 ;  /* 0x0000000121217824 */ /* 0x000fc600030e0600 */
[----:B------:R0:W-:Y:S01]  /*16570*/  STL [R1+0xa2c], R15 ;  /* 0x000a2c0f01007387 */ /* 0x0001e20000100800 */
[----:B------:R-:W-:-:S03]  /*16580*/  IADD3 R32, P6, PT, R32, R3, RZ ;  /* 0x0000000320207210 */ /* 0x000fc60007fde0ff */
[----:B------:R0:W-:Y:S04]  /*16590*/  STL [R1+0xa00], R51 ;  /* 0x000a003301007387 */ /* 0x0001e80000100800 */
[----:B------:R0:W-:Y:S01]  /*165a0*/  STL [R1+0xa24], R17 ;  /* 0x000a241101007387 */ /* 0x0001e20000100800 */
[----:B------:R-:W-:-:S03]  /*165b0*/  IMAD.X R45, R45, 0x1, R0, P5 ;  /* 0x000000012d2d7824 */ /* 0x000fc600028e0600 */
[----:B------:R0:W-:Y:S01]  /*165c0*/  STL [R1+0x9f8], R16 ;  /* 0x0009f81001007387 */ /* 0x0001e20000100800 */
[----:B------:R-:W-:-:S03]  /*165d0*/  IADD3 R44, P5, PT, R44, R3, RZ ;  /* 0x000000032c2c7210 */ /* 0x000fc60007fbe0ff */
[----:B------:R1:W-:Y:S04]  /*165e0*/  STL [R1+0xa1c], R33 ;  /* 0x000a1c2101007387 */ /* 0x0003e80000100800 */
[----:B------:R1:W-:Y:S01]  /*165f0*/  STL [R1+0x9f0], R32 ;  /* 0x0009f02001007387 */ /* 0x0003e20000100800 */
[----:B------:R-:W-:-:S03]  /*16600*/  IMAD.X R2, R2, 0x1, R0, P1 ;  /* 0x0000000102027824 */ /* 0x000fc600008e0600 */
[----:B0-----:R-:W4:Y:S04]  /*16610*/  LDL.LU R6, [R1+0x9e0] ;  /* 0x0009e00001067983 */ /* 0x001f280000300800 */
[----:B------:R0:W-:Y:S04]  /*16620*/  STL [R1+0xa14], R45 ;  /* 0x000a142d01007387 */ /* 0x0001e80000100800 */
[----:B-1----:R-:W4:Y:S04]  /*16630*/  LDL.LU R4, [R1+0xa04] ;  /* 0x000a040001047983 */ /* 0x002f280000300800 */
[----:B------:R1:W-:Y:S04]  /*16640*/  STL [R1+0x9e8], R44 ;  /* 0x0009e82c01007387 */ /* 0x0003e80000100800 */
[----:B--2---:R-:W2:Y:S04]  /*16650*/  LDL.LU R52, [R1+0x9d8] ;  /* 0x0009d80001347983 */ /* 0x004ea80000300800 */
[----:B------:R0:W-:Y:S04]  /*16660*/  STL [R1+0xa0c], R2 ;  /* 0x000a0c0201007387 */ /* 0x0001e80000100800 */
        /* <DEDUP_REMOVED lines=19> */
[----:B------:R-:W4:Y:S04]  /*167a0*/  LDL.LU R15, [R1+0x988] ;  /* 0x00098800010f7983 */ /* 0x000f280000300800 */
[----:B------:R-:W4:Y:S04]  /*167b0*/  LDL.LU R51, [R1+0x9ac] ;  /* 0x0009ac0001337983 */ /* 0x000f280000300800 */
[----:B------:R-:W4:Y:S04]  /*167c0*/  LDL.LU R17, [R1+0x980] ;  /* 0x0009800001117983 */ /* 0x000f280000300800 */
[----:B------:R-:W4:Y:S04]  /*167d0*/  LDL.LU R16, [R1+0x9a4] ;  /* 0x0009a40001107983 */ /* 0x000f280000300800 */
[----:B------:R-:W4:Y:S04]  /*167e0*/  LDL.LU R33, [R1+0x978] ;  /* 0x0009780001217983 */ /* 0x000f280000300800 */
[----:B------:R-:W4:Y:S04]  /*167f0*/  LDL.LU R32, [R1+0x99c] ;  /* 0x00099c0001207983 */ /* 0x000f280000300800 */
[----:B0-----:R-:W4:Y:S04]  /*16800*/  LDL.LU R45, [R1+0x970] ;  /* 0x00097000012d7983 */ /* 0x001f280000300800 */
[----:B-1----:R-:W4:Y:S04]  /*16810*/  LDL.LU R44, [R1+0x994] ;  /* 0x00099400012c7983 */ /* 0x002f280000300800 */
[----:B------:R-:W4:Y:S01]  /*16820*/  LDL.LU R2, [R1+0x968] ;  /* 0x0009680001027983 */ /* 0x000f220000300800 */
[-C--:B------:R-:W-:Y:S01]  /*16830*/  IADD3 R6, P1, PT, R6, R3.reuse, RZ ;  /* 0x0000000306067210 */ /* 0x080fe20007f3e0ff */
[--C-:B------:R-:W-:Y:S01]  /*16840*/  IMAD.X R4, R4, 0x1, R0.reuse, P4 ;  /* 0x0000000104047824 */ /* 0x100fe200020e0600 */
[-C--:B--2---:R-:W-:Y:S01]  /*16850*/  IADD3 R52, P4, PT, R52, R3.reuse, RZ ;  /* 0x0000000334347210 */ /* 0x084fe20007f9e0ff */
[--C-:B------:R-:W-:Y:S01]  /*16860*/  IMAD.X R53, R53, 0x1, R0.reuse, P3 ;  /* 0x0000000135357824 */ /* 0x100fe200018e0600 */
[----:B------:R-:W-:Y:S01]  /*16870*/  IADD3 R54, P3, PT, R54, R3, RZ ;  /* 0x0000000336367210 */ /* 0x000fe20007f7e0ff */
        /* <DEDUP_REMOVED lines=25> */
[----:B---3--:R-:W-:-:S03]  /*16a10*/  IMAD.X R46, R46, 0x1, R0, P2 ;  /* 0x000000012e2e7824 */ /* 0x008fc600010e0600 */
[----:B------:R3:W-:Y:S01]  /*16a20*/  STL [R1+0x9d4], R34 ;  /* 0x0009d42201007387 */ /* 0x0007e20000100800 */
[----:B------:R-:W-:-:S03]  /*16a30*/  IADD3 R47, P2, PT, R47, R3, RZ ;  /* 0x000000032f2f7210 */ /* 0x000fc60007f5e0ff */
[----:B------:R0:W-:Y:S01]  /*16a40*/  STL [R1+0x9a8], R35 ;  /* 0x0009a82301007387 */ /* 0x0001e20000100800 */
[----:B------:R-:W-:-:S03]  /*16a50*/  IMAD.X R11, R11, 0x1, R0, P6 ;  /* 0x000000010b0b7824 */ /* 0x000fc600030e0600 */
[----:B------:R0:W-:Y:S01]  /*16a60*/  STL [R1+0x9cc], R42 ;  /* 0x0009cc2a01007387 */ /* 0x0001e20000100800 */
[----:B------:R-:W-:-:S03]  /*16a70*/  IADD3 R13, P6, PT, R13, R3, RZ ;  /* 0x000000030d0d7210 */ /* 0x000fc60007fde0ff */
[----:B------:R0:W-:Y:S01]  /*16a80*/  STL [R1+0x9a0], R43 ;  /* 0x0009a02b01007387 */ /* 0x0001e20000100800 */
[----:B----4-:R-:W-:-:S03]  /*16a90*/  IMAD.X R14, R14, 0x1, R0, P5 ;  /* 0x000000010e0e7824 */ /* 0x010fc600028e0600 */
        /* <DEDUP_REMOVED lines=12> */
[----:B------:R0:W-:Y:S04]  /*16b60*/  STL [R1+0x9ac], R51 ;  /* 0x0009ac3301007387 */ /* 0x0001e80000100800 */
[----:B------:R0:W-:Y:S01]  /*16b70*/  STL [R1+0x980], R17 ;  /* 0x0009801101007387 */ /* 0x0001e20000100800 */
[----:B------:R-:W-:-:S03]  /*16b80*/  IADD3 R45, P3, PT, R45, R3, RZ ;  /* 0x000000032d2d7210 */ /* 0x000fc60007f7e0ff */
[----:B------:R0:W-:Y:S01]  /*16b90*/  STL [R1+0x9a4], R16 ;  /* 0x0009a41001007387 */ /* 0x0001e20000100800 */
[----:B------:R-:W-:-:S03]  /*16ba0*/  IMAD.X R44, R44, 0x1, R0, P2 ;  /* 0x000000012c2c7824 */ /* 0x000fc600010e0600 */
[----:B------:R1:W-:Y:S04]  /*16bb0*/  STL [R1+0x978], R33 ;  /* 0x0009782101007387 */ /* 0x0003e80000100800 */
[----:B------:R1:W-:Y:S01]  /*16bc0*/  STL [R1+0x99c], R32 ;  /* 0x00099c2001007387 */ /* 0x0003e20000100800 */
[----:B------:R-:W-:-:S03]  /*16bd0*/  IADD3 R2, P2, PT, R2, R3, RZ ;  /* 0x0000000302027210 */ /* 0x000fc60007f5e0ff */
        /* <DEDUP_REMOVED lines=34> */
[--C-:B------:R-:W-:Y:S01]  /*16e00*/  IMAD.X R6, R6, 0x1, R0.reuse, P6 ;  /* 0x0000000106067824 */ /* 0x100fe200030e0600 */
[-C--:B------:R-:W-:Y:S01]  /*16e10*/  IADD3 R4, P6, PT, R4, R3.reuse, RZ ;  /* 0x0000000304047210 */ /* 0x080fe20007fde0ff */
[--C-:B--2---:R-:W-:Y:S01]  /*16e20*/  IMAD.X R52, R52, 0x1, R0.reuse, P5 ;  /* 0x0000000134347824 */ /* 0x104fe200028e0600 */
[-C--:B------:R-:W-:Y:S01]  /*16e30*/  IADD3 R53, P5, PT, R53, R3.reuse, RZ ;  /* 0x0000000335357210 */ /* 0x080fe20007fbe0ff */
[----:B------:R-:W-:Y:S01]  /*16e40*/  IMAD.X R54, R54, 0x1, R0, P1 ;  /* 0x0000000136367824 */ /* 0x000fe200008e0600 */
        /* <DEDUP_REMOVED lines=246> */
[----:B---3--:R-:W3:Y:S04]  /*17db0*/  LDL.LU R53, [R1+0x804] ;  /* 0x0008040001357983 */ /* 0x008ee80000300800 */
        /* <DEDUP_REMOVED lines=30> */
[--C-:B---3--:R-:W-:Y:S01]  /*17fa0*/  IMAD.X R53, R53, 0x1, R0.reuse, P6 ;  /* 0x0000000135357824 */ /* 0x108fe200030e0600 */
[----:B------:R-:W-:Y:S01]  /*17fb0*/  IADD3 R54, P6, PT, R54, R3, RZ ;  /* 0x0000000336367210 */ /* 0x000fe20007fde0ff */
        /* <DEDUP_REMOVED lines=60> */
[----:B---3--:R-:W3:Y:S04]  /*18380*/  LDL.LU R53, [R1+0x760] ;  /* 0x0007600001357983 */ /* 0x008ee80000300800 */
        /* <DEDUP_REMOVED lines=30> */
[-C--:B---3--:R-:W-:Y:S01]  /*18570*/  IADD3 R53, P4, PT, R53, R3.reuse, RZ ;  /* 0x0000000335357210 */ /* 0x088fe20007f9e0ff */
[----:B----4-:R-:W-:Y:S01]  /*18580*/  IMAD.X R54, R54, 0x1, R0, P3 ;  /* 0x0000000136367824 */ /* 0x010fe200018e0600 */
[----:B------:R-:W-:Y:S01]  /*18590*/  STL [R1+0x794], R6 ;  /* 0x0007940601007387 */ /* 0x000fe20000100800 */
[----:B------:R-:W-:-:S03]  /*185a0*/  IADD3 R55, P3, PT, R55, R3, RZ ;  /* 0x0000000337377210 */ /* 0x000fc60007f7e0ff */
[----:B------:R-:W-:Y:S01]  /*185b0*/  STL [R1+0x768], R4 ;  /* 0x0007680401007387 */ /* 0x000fe20000100800 */
[----:B------:R-:W-:-:S03]  /*185c0*/  IMAD.X R18, R18, 0x1, R0, P2 ;  /* 0x0000000112127824 */ /* 0x000fc600010e0600 */
        /* <DEDUP_REMOVED lines=42> */
[----:B------:R-:W-:Y:S04]  /*18870*/  STL [R1+0x710], R51 ;  /* 0x0007103301007387 */ /* 0x000fe80000100800 */
[----:B------:R-:W-:Y:S01]  /*18880*/  STL [R1+0x734], R17 ;  /* 0x0007341101007387 */ /* 0x000fe20000100800 */
[----:B------:R-:W-:-:S03]  /*18890*/  IMAD.X R45, R45, 0x1, R0, P3 ;  /* 0x000000012d2d7824 */ /* 0x000fc600018e0600 */
[----:B------:R0:W-:Y:S01]  /*188a0*/  STL [R1+0x708], R16 ;  /* 0x0007081001007387 */ /* 0x0001e20000100800 */
[----:B------:R-:W-:-:S03]  /*188b0*/  IADD3 R44, P3, PT, R44, R3, RZ ;  /* 0x000000032c2c7210 */ /* 0x000fc60007f7e0ff */
[----:B------:R1:W-:Y:S04]  /*188c0*/  STL [R1+0x72c], R33 ;  /* 0x00072c2101007387 */ /* 0x0003e80000100800 */
[----:B------:R2:W-:Y:S01]  /*188d0*/  STL [R1+0x700], R32 ;  /* 0x0007002001007387 */ /* 0x0005e20000100800 */
[----:B------:R-:W-:-:S03]  /*188e0*/  IMAD.X R2, R2, 0x1, R0, P2 ;  /* 0x0000000102027824 */ /* 0x000fc600010e0600 */
[----:B0-----:R-:W3:Y:S04]  /*188f0*/  LDL.LU R16, [R1+0x6f0] ;  /* 0x0006f00001107983 */ /* 0x001ee80000300800 */
[----:B------:R0:W-:Y:S04]  /*18900*/  STL [R1+0x724], R45 ;  /* 0x0007242d01007387 */ /* 0x0001e80000100800 */
[----:B------:R-:W4:Y:S04]  /*18910*/  LDL.LU R6, [R1+0x714] ;  /* 0x0007140001067983 */ /* 0x000f280000300800 */
[----:B------:R0:W-:Y:S04]  /*18920*/  STL [R1+0x6f8], R44 ;  /* 0x0006f82c01007387 */ /* 0x0001e80000100800 */
[----:B------:R-:W4:Y:S04]  /*18930*/  LDL.LU R4, [R1+0x6e8] ;  /* 0x0006e80001047983 */ /* 0x000f280000300800 */
[----:B------:R0:W-:Y:S04]  /*18940*/  STL [R1+0x71c], R2 ;  /* 0x00071c0201007387 */ /* 0x0001e80000100800 */
        /* <DEDUP_REMOVED lines=23> */
[----:B-1----:R-:W4:Y:S04]  /*18ac0*/  LDL.LU R33, [R1+0xbb8] ;  /* 0x000bb80001217983 */ /* 0x002f280000300800 */
[----:B--2---:R-:W2:Y:S04]  /*18ad0*/  LDL.LU R32, [R1+0x6ac] ;  /* 0x0006ac0001207983 */ /* 0x004ea80000300800 */
[----:B0-----:R-:W2:Y:S04]  /*18ae0*/  LDL.LU R45, [R1+0xbb4] ;  /* 0x000bb400012d7983 */ /* 0x001ea80000300800 */
[----:B------:R-:W2:Y:S04]  /*18af0*/  LDL.LU R44, [R1+0x6a4] ;  /* 0x0006a400012c7983 */ /* 0x000ea80000300800 */
[----:B------:R-:W2:Y:S01]  /*18b00*/  LDL.LU R2, [R1+0xbb0] ;  /* 0x000bb00001027983 */ /* 0x000ea20000300800 */
[-C--:B---3--:R-:W-:Y:S01]  /*18b10*/  IADD3 R16, P2, PT, R16, R3.reuse, RZ ;  /* 0x0000000310107210 */ /* 0x088fe20007f5e0ff */
[----:B----4-:R-:W-:Y:S01]  /*18b20*/  IMAD.X R6, R6, 0x1, R0, P6 ;  /* 0x0000000106067824 */ /* 0x010fe200030e0600 */
[----:B------:R-:W-:-:S03]  /*18b30*/  IADD3 R4, P6, PT, R4, R3, RZ ;  /* 0x0000000304047210 */ /* 0x000fc60007fde0ff */
[----:B------:R0:W-:Y:S01]  /*18b40*/  STL [R1+0x6f0], R16 ;  /* 0x0006f01001007387 */ /* 0x0001e20000100800 */
[--C-:B------:R-:W-:Y:S01]  /*18b50*/  IMAD.X R52, R52, 0x1, R0.reuse, P5 ;  /* 0x0000000134347824 */ /* 0x100fe200028e0600 */
[-C--:B------:R-:W-:Y:S01]  /*18b60*/  IADD3 R53, P5, PT, R53, R3.reuse, RZ ;  /* 0x0000000335357210 */ /* 0x080fe20007fbe0ff */
[--C-:B------:R-:W-:Y:S01]  /*18b70*/  IMAD.X R54, R54, 0x1, R0.reuse, P1 ;  /* 0x0000000136367824 */ /* 0x100fe200008e0600 */
[-C--:B------:R-:W-:Y:S01]  /*18b80*/  IADD3 R55, P1, PT, R55, R3.reuse, RZ ;  /* 0x0000000337377210 */ /* 0x080fe20007f3e0ff */
[--C-:B------:R-:W-:Y:S01]  /*18b90*/  IMAD.X R18, R18, 0x1, R0.reuse, P4 ;  /* 0x0000000112127824 */ /* 0x100fe200020e0600 */
[----:B------:R-:W-:Y:S01]  /*18ba0*/  IADD3 R19, P4, PT, R19, R3, RZ ;  /* 0x0000000313137210 */ /* 0x000fe20007f9e0ff */
[----:B0-----:R0:W5:Y:S04]  /*18bb0*/  LDL.LU R16, [R1+0xbec] ;  /* 0x000bec0001107983 */ /* 0x0011680000300800 */
[----:B------:R1:W-:Y:S04]  /*18bc0*/  STL [R1+0x714], R6 ;  /* 0x0007140601007387 */ /* 0x0003e80000100800 */
[----:B------:R3:W-:Y:S04]  /*18bd0*/  STL [R1+0x6e8], R4 ;  /* 0x0006e80401007387 */ /* 0x0007e80000100800 */
[----:B------:R4:W-:Y:S04]  /*18be0*/  STL [R1+0x70c], R52 ;  /* 0x00070c3401007387 */ /* 0x0009e80000100800 */
        /* <DEDUP_REMOVED lines=27> */
[----:B------:R-:W-:-:S03]  /*18da0*/  IADD3 R14, P3, PT, R14, UR8, RZ ;  /* 0x000000080e0e7c10 */ /* 0x000fc6000ff7e0ff */
        /* <DEDUP_REMOVED lines=9> */
[----:B--2---:R-:W-:-:S03]  /*18e40*/  IMAD.X R32, R32, 0x1, R0, P5 ;  /* 0x0000000120207824 */ /* 0x004fc600028e0600 */
[----:B------:R2:W-:Y:S04]  /*18e50*/  STL [R1+0x6bc], R15 ;  /* 0x0006bc0f01007387 */ /* 0x0005e80000100800 */
[----:B------:R0:W-:Y:S01]  /*18e60*/  STL [R1+0xbbc], R51 ;  /* 0x000bbc3301007387 */ /* 0x0001e20000100800 */
[----:B------:R-:W-:-:S03]  /*18e70*/  IADD3 R45, P5, PT, R45, UR8, RZ ;  /* 0x000000082d2d7c10 */ /* 0x000fc6000ffbe0ff */
[----:B------:R0:W-:Y:S01]  /*18e80*/  STL [R1+0x6b4], R17 ;  /* 0x0006b41101007387 */ /* 0x0001e20000100800 */
[----:B------:R-:W-:-:S03]  /*18e90*/  IMAD.X R44, R44, 0x1, R0, P1 ;  /* 0x000000012c2c7824 */ /* 0x000fc600008e0600 */
[----:B------:R0:W-:Y:S04]  /*18ea0*/  STL [R1+0xbb8], R33 ;  /* 0x000bb82101007387 */ /* 0x0001e80000100800 */
[----:B------:R0:W-:Y:S01]  /*18eb0*/  STL [R1+0x6ac], R32 ;  /* 0x0006ac2001007387 */ /* 0x0001e20000100800 */
[----:B------:R-:W-:-:S03]  /*18ec0*/  IADD3 R2, P1, PT, R2, UR8, RZ ;  /* 0x0000000802027c10 */ /* 0x000fc6000ff3e0ff */
[----:B------:R-:W2:Y:S04]  /*18ed0*/  LDL.LU R3, [R1+0x69c] ;  /* 0x00069c0001037983 */ /* 0x000ea80000300800 */
[----:B------:R0:W-:Y:S04]  /*18ee0*/  STL [R1+0xbb4], R45 ;  /* 0x000bb42d01007387 */ /* 0x0001e80000100800 */
[----:B-1----:R-:W2:Y:S04]  /*18ef0*/  LDL.LU R6, [R1+0xbac] ;  /* 0x000bac0001067983 */ /* 0x002ea80000300800 */
[----:B------:R1:W-:Y:S04]  /*18f00*/  STL [R1+0x6a4], R44 ;  /* 0x0006a42c01007387 */ /* 0x0003e80000100800 */
[----:B---3--:R-:W3:Y:S04]  /*18f10*/  LDL.LU R4, [R1+0x698] ;  /* 0x0006980001047983 */ /* 0x008ee80000300800 */
[----:B------:R1:W-:Y:S04]  /*18f20*/  STL [R1+0xbb0], R2 ;  /* 0x000bb00201007387 */ /* 0x0003e80000100800 */
[----:B----4-:R-:W4:Y:S04]  /*18f30*/  LDL.LU R52, [R1+0xba8] ;  /* 0x000ba80001347983 */ /* 0x010f280000300800 */
[----:B0-----:R-:W4:Y:S04]  /*18f40*/  LDL.LU R53, [R1+0xa8c] ;  /* 0x000a8c0001357983 */ /* 0x001f280000300800 */
        /* <DEDUP_REMOVED lines=18> */
[----:B--2---:R-:W2:Y:S04]  /*19070*/  LDL.LU R15, [R1+0xb58] ;  /* 0x000b5800010f7983 */ /* 0x004ea80000300800 */
[----:B------:R-:W2:Y:S04]  /*19080*/  LDL.LU R51, [R1+0xb7c] ;  /* 0x000b7c0001337983 */ /* 0x000ea80000300800 */
[----:B------:R-:W2:Y:S04]  /*19090*/  LDL.LU R17, [R1+0xb50] ;  /* 0x000b500001117983 */ /* 0x000ea80000300800 */
[----:B------:R-:W2:Y:S04]  /*190a0*/  LDL.LU R33, [R1+0xb74] ;  /* 0x000b740001217983 */ /* 0x000ea80000300800 */
[----:B------:R-:W2:Y:S04]  /*190b0*/  LDL.LU R32, [R1+0xb48] ;  /* 0x000b480001207983 */ /* 0x000ea80000300800 */
[----:B------:R-:W2:Y:S04]  /*190c0*/  LDL.LU R45, [R1+0xb6c] ;  /* 0x000b6c00012d7983 */ /* 0x000ea80000300800 */
[----:B-1----:R-:W2:Y:S04]  /*190d0*/  LDL.LU R44, [R1+0xb40] ;  /* 0x000b4000012c7983 */ /* 0x002ea80000300800 */
[----:B------:R-:W2:Y:S01]  /*190e0*/  LDL.LU R2, [R1+0xb64] ;  /* 0x000b640001027983 */ /* 0x000ea20000300800 */
[----:B------:R-:W-:Y:S01]  /*190f0*/  IMAD.X R3, R3, 0x1, R0, P4 ;  /* 0x0000000103037824 */ /* 0x000fe200020e0600 */
[----:B------:R-:W-:-:S02]  /*19100*/  IADD3 R6, P4, PT, R6, UR8, RZ ;  /* 0x0000000806067c10 */ /* 0x000fc4000ff9e0ff */
[----:B---3--:R-:W-:Y:S02]  /*19110*/  IADD3.X R4, PT, PT, R4, UR4, RZ, P3, !PT ;  /* 0x0000000404047c10 */ /* 0x008fe40009ffe4ff */
[----:B----4-:R-:W-:Y:S02]  /*19120*/  IADD3 R52, P3, PT, R52, UR8, RZ ;  /* 0x0000000834347c10 */ /* 0x010fe4000ff7e0ff */
[----:B------:R-:W-:Y:S01]  /*19130*/  IADD3.X R53, PT, PT, R53, UR4, RZ, P2, !PT ;  /* 0x0000000435357c10 */ /* 0x000fe200097fe4ff */
[----:B------:R0:W-:Y:S01]  /*19140*/  STL [R1+0x69c], R3 ;  /* 0x00069c0301007387 */ /* 0x0001e20000100800 */
[----:B------:R-:W-:-:S03]  /*19150*/  IADD3 R54, P2, PT, R54, UR8, RZ ;  /* 0x0000000836367c10 */ /* 0x000fc6000ff5e0ff */
[----:B------:R1:W-:Y:S01]  /*19160*/  STL [R1+0xbac], R6 ;  /* 0x000bac0601007387 */ /* 0x0003e20000100800 */
[----:B------:R-:W-:-:S03]  /*19170*/  IADD3.X R55, PT, PT, R55, UR4, RZ, P6, !PT ;  /* 0x0000000437377c10 */ /* 0x000fc6000b7fe4ff */
        /* <DEDUP_REMOVED lines=33> */
[----:B--2---:R-:W-:-:S03]  /*19390*/  IADD3 R15, P1, PT, R15, UR8, RZ ;  /* 0x000000080f0f7c10 */ /* 0x004fc6000ff3e0ff */
        /* <DEDUP_REMOVED lines=8> */
[----:B------:R0:W-:Y:S04]  /*19420*/  STL [R1+0xb58], R15 ;  /* 0x000b580f01007387 */ /* 0x0001e80000100800 */
[----:B------:R0:W-:Y:S01]  /*19430*/  STL [R1+0xb7c], R51 ;  /* 0x000b7c3301007387 */ /* 0x0001e20000100800 */
[----:B------:R-:W-:-:S03]  /*19440*/  IADD3.X R45, PT, PT, R45, UR4, RZ, P2, !PT ;  /* 0x000000042d2d7c10 */ /* 0x000fc600097fe4ff */
[----:B------:R0:W-:Y:S01]  /*19450*/  STL [R1+0xb50], R17 ;  /* 0x000b501101007387 */ /* 0x0001e20000100800 */
[----:B------:R-:W-:-:S03]  /*19460*/  IADD3 R44, P2, PT, R44, UR8, RZ ;  /* 0x000000082c2c7c10 */ /* 0x000fc6000ff5e0ff */
[----:B------:R1:W-:Y:S04]  /*19470*/  STL [R1+0xb74], R33 ;  /* 0x000b742101007387 */ /* 0x0003e80000100800 */
[----:B------:R1:W-:Y:S01]  /*19480*/  STL [R1+0xb48], R32 ;  /* 0x000b482001007387 */ /* 0x0003e20000100800 */
[----:B------:R-:W-:-:S03]  /*19490*/  IADD3.X R2, PT, PT, R2, UR4, RZ, P6, !PT ;  /* 0x0000000402027c10 */ /* 0x000fc6000b7fe4ff */
[----:B0-----:R-:W2:Y:S04]  /*194a0*/  LDL.LU R3, [R1+0xb38] ;  /* 0x000b380001037983 */ /* 0x001ea80000300800 */
[----:B------:R0:W-:Y:S04]  /*194b0*/  STL [R1+0xb6c], R45 ;  /* 0x000b6c2d01007387 */ /* 0x0001e80000100800 */
[----:B-1----:R-:W2:Y:S04]  /*194c0*/  LDL.LU R6, [R1+0xb5c] ;  /* 0x000b5c0001067983 */ /* 0x002ea80000300800 */
[----:B------:R1:W-:Y:S04]  /*194d0*/  STL [R1+0xb40], R44 ;  /* 0x000b402c01007387 */ /* 0x0003e80000100800 */
[----:B---3--:R-:W3:Y:S04]  /*194e0*/  LDL.LU R4, [R1+0xb30] ;  /* 0x000b300001047983 */ /* 0x008ee80000300800 */
[----:B------:R0:W-:Y:S04]  /*194f0*/  STL [R1+0xb64], R2 ;  /* 0x000b640201007387 */ /* 0x0001e80000100800 */
        /* <DEDUP_REMOVED lines=25> */
[----:B0-----:R-:W2:Y:S04]  /*19690*/  LDL.LU R45, [R1+0xac8] ;  /* 0x000ac800012d7983 */ /* 0x001ea80000300800 */
[----:B-1----:R-:W2:Y:S04]  /*196a0*/  LDL.LU R44, [R1+0xaec] ;  /* 0x000aec00012c7983 */ /* 0x002ea80000300800 */
[----:B------:R-:W2:Y:S01]  /*196b0*/  LDL.LU R2, [R1+0xac0] ;  /* 0x000ac00001027983 */ /* 0x000ea20000300800 */
[----:B------:R-:W-:-:S02]  /*196c0*/  IADD3 R3, P6, PT, R3, UR8, RZ ;  /* 0x0000000803037c10 */ /* 0x000fc4000ffde0ff */
[----:B------:R-:W-:Y:S02]  /*196d0*/  IADD3.X R6, PT, PT, R6, UR4, RZ, P5, !PT ;  /* 0x0000000406067c10 */ /* 0x000fe4000affe4ff */
[----:B---3--:R-:W-:Y:S02]  /*196e0*/  IADD3 R4, P5, PT, R4, UR8, RZ ;  /* 0x0000000804047c10 */ /* 0x008fe4000ffbe0ff */
[----:B----4-:R-:W-:Y:S02]  /*196f0*/  IADD3.X R52, PT, PT, R52, UR4, RZ, P1, !PT ;  /* 0x0000000434347c10 */ /* 0x010fe40008ffe4ff */
[----:B------:R-:W-:Y:S01]  /*19700*/  IADD3 R53, P1, PT, R53, UR8, RZ ;  /* 0x0000000835357c10 */ /* 0x000fe2000ff3e0ff */
        /* <DEDUP_REMOVED lines=29> */
[----:B--2---:R-:W-:-:S03]  /*198e0*/  IADD3.X R47, PT, PT, R47, UR4, RZ, P3, !PT ;  /* 0x000000042f2f7c10 */ /* 0x004fc60009ffe4ff */
        /* <DEDUP_REMOVED lines=16> */
[----:B------:R0:W-:Y:S04]  /*199f0*/  STL [R1+0xb04], R15 ;  /* 0x000b040f01007387 */ /* 0x0001e80000100800 */
[----:B------:R0:W-:Y:S01]  /*19a00*/  STL [R1+0xad8], R51 ;  /* 0x000ad83301007387 */ /* 0x0001e20000100800 */
[----:B------:R-:W-:-:S03]  /*19a10*/  IADD3 R45, P1, PT, R45, UR8, RZ ;  /* 0x000000082d2d7c10 */ /* 0x000fc6000ff3e0ff */
[----:B------:R0:W-:Y:S01]  /*19a20*/  STL [R1+0xafc], R17 ;  /* 0x000afc1101007387 */ /* 0x0001e20000100800 */
[----:B------:R-:W-:-:S03]  /*19a30*/  IADD3.X R44, PT, PT, R44, UR4, RZ, P4, !PT ;  /* 0x000000042c2c7c10 */ /* 0x000fc6000a7fe4ff */
[----:B------:R1:W-:Y:S04]  /*19a40*/  STL [R1+0xad0], R33 ;  /* 0x000ad02101007387 */ /* 0x0003e80000100800 */
[----:B------:R1:W-:Y:S01]  /*19a50*/  STL [R1+0xaf4], R32 ;  /* 0x000af42001007387 */ /* 0x0003e20000100800 */
[----:B------:R-:W-:-:S03]  /*19a60*/  IADD3 R2, P4, PT, R2, UR8, RZ ;  /* 0x0000000802027c10 */ /* 0x000fc6000ff9e0ff */
        /* <DEDUP_REMOVED lines=34> */
[----:B------:R-:W-:-:S02]  /*19c90*/  IADD3.X R3, PT, PT, R3, UR4, RZ, P3, !PT ;  /* 0x0000000403037c10 */ /* 0x000fc40009ffe4ff */
[----:B------:R-:W-:Y:S02]  /*19ca0*/  IADD3 R6, P3, PT, R6, UR8, RZ ;  /* 0x0000000806067c10 */ /* 0x000fe4000ff7e0ff */
[----:B---3--:R-:W-:Y:S02]  /*19cb0*/  IADD3.X R4, PT, PT, R4, UR4, RZ, P2, !PT ;  /* 0x0000000404047c10 */ /* 0x008fe400097fe4ff */
[----:B----4-:R-:W-:Y:S02]  /*19cc0*/  IADD3 R52, P2, PT, R52, UR8, RZ ;  /* 0x0000000834347c10 */ /* 0x010fe4000ff5e0ff */
[----:B------:R-:W-:Y:S01]  /*19cd0*/  IADD3.X R53, PT, PT, R53, UR4, RZ, P6, !PT ;  /* 0x0000000435357c10 */ /* 0x000fe2000b7fe4ff */
[----:B------:R-:W-:Y:S01]  /*19ce0*/  STL [R1+0xae4], R3 ;  /* 0x000ae40301007387 */ /* 0x000fe20000100800 */
[----:B------:R-:W-:-:S03]  /*19cf0*/  IADD3 R54, P6, PT, R54, UR8, RZ ;  /* 0x0000000836367c10 */ /* 0x000fc6000ffde0ff */
[----:B------:R-:W-:Y:S01]  /*19d00*/  STL [R1+0xab8], R6 ;  /* 0x000ab80601007387 */ /* 0x000fe20000100800 */
[----:B------:R-:W-:-:S03]  /*19d10*/  IADD3.X R55, PT, PT, R55, UR4, RZ, P5, !PT ;  /* 0x0000000437377c10 */ /* 0x000fc6000affe4ff */
        /* <DEDUP_REMOVED lines=17> */
[----:B--2---:R-:W-:-:S03]  /*19e30*/  IADD3 R35, P2, PT, R35, UR8, RZ ;  /* 0x0000000823237c10 */ /* 0x004fc6000ff5e0ff */
        /* <DEDUP_REMOVED lines=24> */
[----:B------:R-:W-:Y:S04]  /*19fc0*/  STL [R1+0x658], R15 ;  /* 0x0006580f01007387 */ /* 0x000fe80000100800 */
[----:B------:R-:W-:Y:S01]  /*19fd0*/  STL [R1+0x67c], R51 ;  /* 0x00067c3301007387 */ /* 0x000fe20000100800 */
[----:B------:R-:W-:-:S03]  /*19fe0*/  IADD3.X R45, PT, PT, R45, UR4, RZ, P6, !PT ;  /* 0x000000042d2d7c10 */ /* 0x000fc6000b7fe4ff */
[----:B------:R0:W-:Y:S01]  /*19ff0*/  STL [R1+0x650], R17 ;  /* 0x0006501101007387 */ /* 0x0001e20000100800 */
[----:B------:R-:W-:-:S03]  /*1a000*/  IADD3 R44, P6, PT, R44, UR8, RZ ;  /* 0x000000082c2c7c10 */ /* 0x000fc6000ffde0ff */
[----:B------:R-:W-:Y:S04]  /*1a010*/  STL [R1+0x674], R33 ;  /* 0x0006742101007387 */ /* 0x000fe80000100800 */
[----:B------:R-:W-:Y:S01]  /*1a020*/  STL [R1+0x648], R32 ;  /* 0x0006482001007387 */ /* 0x000fe20000100800 */
[----:B------:R-:W-:-:S03]  /*1a030*/  IADD3.X R2, PT, PT, R2, UR4, RZ, P5, !PT ;  /* 0x0000000402027c10 */ /* 0x000fc6000affe4ff */
[----:B0-----:R-:W2:Y:S04]  /*1a040*/  LDL.LU R17, [R1+0x638] ;  /* 0x0006380001117983 */ /* 0x001ea80000300800 */
[----:B------:R-:W-:Y:S04]  /*1a050*/  STL [R1+0x66c], R45 ;  /* 0x00066c2d01007387 */ /* 0x000fe80000100800 */
[----:B------:R0:W-:Y:S04]  /*1a060*/  STL [R1+0x640], R44 ;  /* 0x0006402c01007387 */ /* 0x0001e80000100800 */
[----:B0-----:R-:W3:Y:S04]  /*1a070*/  LDL.LU R44, [R1+0x65c] ;  /* 0x00065c00012c7983 */ /* 0x001ee80000300800 */
[----:B------:R-:W4:Y:S04]  /*1a080*/  LDL.LU R45, [R1+0x630] ;  /* 0x00063000012d7983 */ /* 0x000f280000300800 */
[----:B------:R0:W-:Y:S04]  /*1a090*/  STL [R1+0x664], R2 ;  /* 0x0006640201007387 */ /* 0x0001e80000100800 */
[----:B------:R-:W4:Y:S04]  /*1a0a0*/  LDL.LU R32, [R1+0x654] ;  /* 0x0006540001207983 */ /* 0x000f280000300800 */
[----:B------:R-:W4:Y:S04]  /*1a0b0*/  LDL.LU R33, [R1+0x628] ;  /* 0x0006280001217983 */ /* 0x000f280000300800 */
[----:B------:R-:W4:Y:S04]  /*1a0c0*/  LDL.LU R3, [R1+0x64c] ;  /* 0x00064c0001037983 */ /* 0x000f280000300800 */
        /* <DEDUP_REMOVED lines=25> */
[----:B--2---:R-:W-:-:S05]  /*1a260*/  IADD3 R17, P5, PT, R17, UR8, RZ ;  /* 0x0000000811117c10 */ /* 0x004fca000ffbe0ff */
[----:B------:R0:W-:Y:S01]  /*1a270*/  STL [R1+0x638], R17 ;  /* 0x0006381101007387 */ /* 0x0001e20000100800 */
[----:B---3--:R-:W-:Y:S02]  /*1a280*/  IADD3.X R44, PT, PT, R44, UR4, RZ, P1, !PT ;  /* 0x000000042c2c7c10 */ /* 0x008fe40008ffe4ff */
[----:B----4-:R-:W-:Y:S01]  /*1a290*/  IADD3 R45, P1, PT, R45, UR8, RZ ;  /* 0x000000082d2d7c10 */ /* 0x010fe2000ff3e0ff */
[----:B0-----:R0:W5:Y:S01]  /*1a2a0*/  LDL.LU R17, [R1+0xbe8] ;  /* 0x000be80001117983 */ /* 0x0011620000300800 */
[----:B------:R-:W-:-:S03]  /*1a2b0*/  IADD3.X R32, PT, PT, R32, UR4, RZ, P4, !PT ;  /* 0x0000000420207c10 */ /* 0x000fc6000a7fe4ff */
[----:B------:R1:W-:Y:S01]  /*1a2c0*/  STL [R1+0x65c], R44 ;  /* 0x00065c2c01007387 */ /* 0x0003e20000100800 */
[----:B------:R-:W-:Y:S02]  /*1a2d0*/  IADD3 R33, P4, PT, R33, UR8, RZ ;  /* 0x0000000821217c10 */ /* 0x000fe4000ff9e0ff */
[----:B------:R-:W-:Y:S02]  /*1a2e0*/  IADD3.X R3, PT, PT, R3, UR4, RZ, P3, !PT ;  /* 0x0000000403037c10 */ /* 0x000fe40009ffe4ff */
[----:B------:R-:W-:Y:S01]  /*1a2f0*/  IADD3 R2, P3, PT, R2, UR8, RZ ;  /* 0x0000000802027c10 */ /* 0x000fe2000ff7e0ff */
[----:B-1----:R0:W5:Y:S04]  /*1a300*/  LDL.LU R44, [R1+0xbe4] ;  /* 0x000be400012c7983 */ /* 0x0021680000300800 */
[----:B------:R1:W-:Y:S01]  /*1a310*/  STL [R1+0x630], R45 ;  /* 0x0006302d01007387 */ /* 0x0003e20000100800 */
[----:B------:R-:W-:-:S02]  /*1a320*/  IADD3.X R6, PT, PT, R6, UR4, RZ, P2, !PT ;  /* 0x0000000406067c10 */ /* 0x000fc400097fe4ff */
[----:B------:R-:W-:Y:S02]  /*1a330*/  IADD3 R4, P2, PT, R4, UR8, RZ ;  /* 0x0000000804047c10 */ /* 0x000fe4000ff5e0ff */
[----:B------:R-:W-:Y:S02]  /*1a340*/  IADD3.X R52, PT, PT, R52, UR4, RZ, P6, !PT ;  /* 0x0000000434347c10 */ /* 0x000fe4000b7fe4ff */
[----:B------:R-:W-:Y:S01]  /*1a350*/  IADD3 R53, P6, PT, R53, UR8, RZ ;  /* 0x0000000835357c10 */ /* 0x000fe2000ffde0ff */
[----:B-1----:R0:W5:Y:S04]  /*1a360*/  LDL.LU R45, [R1+0xbe0] ;  /* 0x000be000012d7983 */ /* 0x0021680000300800 */
[----:B------:R1:W-:Y:S01]  /*1a370*/  STL [R1+0x654], R32 ;  /* 0x0006542001007387 */ /* 0x0003e20000100800 */
[----:B------:R-:W-:-:S02]  /*1a380*/  IADD3.X R54, PT, PT, R54, UR4, RZ, P5, !PT ;  /* 0x0000000436367c10 */ /* 0x000fc4000affe4ff */
[----:B------:R-:W-:Y:S02]  /*1a390*/  IADD3 R55, P5, PT, R55, UR8, RZ ;  /* 0x0000000837377c10 */ /* 0x000fe4000ffbe0ff */
[----:B------:R-:W-:Y:S01]  /*1a3a0*/  IADD3.X R18, PT, PT, R18, UR4, RZ, P1, !PT ;  /* 0x0000000412127c10 */ /* 0x000fe20008ffe4ff */
[----:B-1----:R0:W5:Y:S04]  /*1a3b0*/  LDL.LU R32, [R1+0xbdc] ;  /* 0x000bdc0001207983 */ /* 0x0021680000300800 */
[----:B------:R1:W-:Y:S01]  /*1a3c0*/  STL [R1+0x628], R33 ;  /* 0x0006282101007387 */ /* 0x0003e20000100800 */
[----:B------:R-:W-:Y:S02]  /*1a3d0*/  IADD3 R19, P1, PT, R19, UR8, RZ ;  /* 0x0000000813137c10 */ /* 0x000fe4000ff3e0ff */
[----:B------:R-:W-:-:S02]  /*1a3e0*/  IADD3.X R61, PT, PT, R61, UR4, RZ, P4, !PT ;  /* 0x000000043d3d7c10 */ /* 0x000fc4000a7fe4ff */
[----:B------:R-:W-:Y:S01]  /*1a3f0*/  IADD3 R26, P4, PT, R26, UR8, RZ ;  /* 0x000000081a1a7c10 */ /* 0x000fe2000ff9e0ff */
[----:B-1----:R0:W5:Y:S04]  /*1a400*/  LDL.LU R33, [R1+0xbd8] ;  /* 0x000bd80001217983 */ /* 0x0021680000300800 */
[----:B------:R-:W-:Y:S04]  /*1a410*/  STL [R1+0x64c], R3 ;  /* 0x00064c0301007387 */ /* 0x000fe80000100800 */
[----:B------:R1:W-:Y:S04]  /*1a420*/  STL [R1+0x620], R2 ;  /* 0x0006200201007387 */ /* 0x0003e80000100800 */
[----:B------:R-:W-:Y:S04]  /*1a430*/  STL [R1+0x644], R6 ;  /* 0x0006440601007387 */ /* 0x000fe80000100800 */
[----:B------:R2:W-:Y:S04]  /*1a440*/  STL [R1+0x618], R4 ;  /* 0x0006180401007387 */ /* 0x0005e80000100800 */
[----:B------:R-:W-:Y:S04]  /*1a450*/  STL [R1+0x63c], R52 ;  /* 0x00063c3401007387 */ /* 0x000fe80000100800 */
[----:B------:R-:W-:Y:S04]  /*1a460*/  STL [R1+0x610], R53 ;  /* 0x0006103501007387 */ /* 0x000fe80000100800 */
[----:B------:R-:W-:Y:S04]  /*1a470*/  STL [R1+0x634], R54 ;  /* 0x0006343601007387 */ /* 0x000fe80000100800 */
[----:B------:R-:W-:Y:S01]  /*1a480*/  STL [R1+0x608], R55 ;  /* 0x0006083701007387 */ /* 0x000fe20000100800 */
[----:B------:R-:W-:-:S03]  /*1a490*/  IADD3.X R27, PT, PT, R27, UR4, RZ, P3, !PT ;  /* 0x000000041b1b7c10 */ /* 0x000fc60009ffe4ff */
[----:B------:R-:W-:Y:S01]  /*1a4a0*/  STL [R1+0x62c], R18 ;  /* 0x00062c1201007387 */ /* 0x000fe20000100800 */
[----:B------:R-:W-:Y:S01]  /*1a4b0*/  IADD3 R30, P3, PT, R30, UR8, RZ ;  /* 0x000000081e1e7c10 */ /* 0x000fe2000ff7e0ff */
[----:B-1----:R-:W1:Y:S02]  /*1a4c0*/  S2R R2, SR_TID.X ;  /* 0x0000000000027919 */ /* 0x002e640000002100 */
[----:B------:R-:W-:Y:S01]  /*1a4d0*/  STL [R1+0x600], R19 ;  /* 0x0006001301007387 */ /* 0x000fe20000100800 */
        /* <DEDUP_REMOVED lines=14> */
[----:B------:R-:W-:-:S03]  /*1a5c0*/  IADD3.X R11, PT, PT, R11, UR4, RZ, P4, !PT ;  /* 0x000000040b0b7c10 */ /* 0x000fc6000a7fe4ff */
[----:B------:R0:W-:Y:S01]  /*1a5d0*/  STL [R1+0x5e0], R42 ;  /* 0x0005e02a01007387 */ /* 0x0001e20000100800 */
[----:B------:R-:W-:Y:S01]  /*1a5e0*/  IADD3.X R13, PT, PT, R13, UR4, RZ, P3, !PT ;  /* 0x000000040d0d7c10 */ /* 0x000fe20009ffe4ff */
[----:B------:R-:W4:Y:S02]  /*1a5f0*/  LDC R3, c[0x0][0x3a8] ;  /* 0x0000ea00ff037b82 */ /* 0x000f240000000800 */
[----:B------:R0:W-:Y:S01]  /*1a600*/  STL [R1+0x604], R43 ;  /* 0x0006042b01007387 */ /* 0x0001e20000100800 */
[----:B------:R-:W-:-:S03]  /*1a610*/  IADD3.X R14, PT, PT, R14, UR4, RZ, P2, !PT ;  /* 0x000000040e0e7c10 */ /* 0x000fc600097fe4ff */
[----:B------:R0:W-:Y:S01]  /*1a620*/  STL [R1+0x5d8], R46 ;  /* 0x0005d82e01007387 */ /* 0x0001e20000100800 */
[----:B------:R-:W-:-:S03]  /*1a630*/  IADD3.X R15, PT, PT, R15, UR4, RZ, P6, !PT ;  /* 0x000000040f0f7c10 */ /* 0x000fc6000b7fe4ff */
[----:B------:R0:W-:Y:S01]  /*1a640*/  STL [R1+0x5fc], R47 ;  /* 0x0005fc2f01007387 */ /* 0x0001e20000100800 */
[----:B--2---:R-:W-:-:S03]  /*1a650*/  IMAD.MOV.U32 R4, RZ, RZ, R7 ;  /* 0x000000ffff047224 */ /* 0x004fc600078e0007 */
[----:B------:R0:W-:Y:S01]  /*1a660*/  STL [R1+0x5f4], R11 ;  /* 0x0005f40b01007387 */ /* 0x0001e20000100800 */
[----:B------:R-:W-:-:S03]  /*1a670*/  IADD3.X R51, PT, PT, R51, UR4, RZ, P5, !PT ;  /* 0x0000000433337c10 */ /* 0x000fc6000affe4ff */
[----:B------:R0:W-:Y:S04]  /*1a680*/  STL [R1+0x5ec], R13 ;  /* 0x0005ec0d01007387 */ /* 0x0001e80000100800 */
[----:B------:R0:W-:Y:S04]  /*1a690*/  STL [R1+0x5e4], R14 ;  /* 0x0005e40e01007387 */ /* 0x0001e80000100800 */
[----:B------:R0:W-:Y:S04]  /*1a6a0*/  STL [R1+0x5dc], R15 ;  /* 0x0005dc0f01007387 */ /* 0x0001e80000100800 */
[----:B------:R0:W-:Y:S04]  /*1a6b0*/  STL.64 [R1+0x3f8], R4 ;  /* 0x0003f80401007387 */ /* 0x0001e80000100a00 */
[----:B------:R0:W-:Y:S01]  /*1a6c0*/  STL [R1+0x5d4], R51 ;  /* 0x0005d43301007387 */ /* 0x0001e20000100800 */
[----:B-1----:R-:W-:Y:S01]  /*1a6d0*/  LOP3.LUT R2, R2, 0x1f, RZ, 0xc0, !PT ;  /* 0x0000001f02027812 */ /* 0x002fe200078ec0ff */
[----:B---3--:R-:W-:-:S02]  /*1a6e0*/  IMAD.MOV.U32 R61, RZ, RZ, R60 ;  /* 0x000000ffff3d7224 */ /* 0x008fc400078e003c */
[----:B------:R-:W-:Y:S02]  /*1a6f0*/  IMAD.MOV.U32 R60, RZ, RZ, R8 ;  /* 0x000000ffff3c7224 */ /* 0x000fe400078e0008 */
[----:B------:R-:W-:Y:S02]  /*1a700*/  IMAD.SHL.U32 R2, R2, 0x2, RZ ;  /* 0x0000000202027824 */ /* 0x000fe400078e00ff */
[----:B----4-:R-:W-:-:S04]  /*1a710*/  IMAD.SHL.U32 R3, R3, 0x20, RZ ;  /* 0x0000002003037824 */ /* 0x010fc800078e00ff */
[----:B------:R-:W-:Y:S01]  /*1a720*/  IMAD.SHL.U32 R3, R3, 0x2, RZ ;  /* 0x0000000203037824 */ /* 0x000fe200078e00ff */
[----:B0-----:R-:W-:Y:S06]  /*1a730*/  @P0 BRA `(.L_x_1) ;  /* 0xfffffeec00980947 */ /* 0x001fec000383ffff */
[----:B------:R0:W-:Y:S04]  /*1a740*/  STL [R1+0xc68], R23 ;  /* 0x000c681701007387 */ /* 0x0001e80000100800 */
[----:B0-----:R-:W2:Y:S04]  /*1a750*/  LDL.LU R23, [R1+0x9c] ;  /* 0x00009c0001177983 */ /* 0x001ea80000300800 */
[----:B------:R0:W-:Y:S04]  /*1a760*/  STL [R1+0xc64], R22 ;  /* 0x000c641601007387 */ /* 0x0001e80000100800 */
[----:B0-----:R-:W3:Y:S04]  /*1a770*/  LDL.LU R22, [R1+0x64] ;  /* 0x0000640001167983 */ /* 0x001ee80000300800 */
[----:B---3--:R0:W-:Y:S04]  /*1a780*/  STL [R1+0xc6c], R22 ;  /* 0x000c6c1601007387 */ /* 0x0081e80000100800 */
[----:B0-----:R-:W2:Y:S04]  /*1a790*/  LDL.LU R22, [R1+0x6c] ;  /* 0x00006c0001167983 */ /* 0x001ea80000300800 */
[----:B------:R-:W3:Y:S04]  /*1a7a0*/  LDL.LU R60, [R1+0x280] ;  /* 0x00028000013c7983 */ /* 0x000ee80000300800 */
        /* <DEDUP_REMOVED lines=30> */
[----:B-----5:R0:W-:Y:S04]  /*1a990*/  STL [R1+0xc54], R59 ;  /* 0x000c543b01007387 */ /* 0x0201e80000100800 */
[----:B0-----:R-:W3:Y:S04]  /*1a9a0*/  LDL.LU R59, [R1+0x30] ;  /* 0x00003000013b7983 */ /* 0x001ee80000300800 */
[----:B------:R0:W-:Y:S04]  /*1a9b0*/  STL [R1+0xc50], R57 ;  /* 0x000c503901007387 */ /* 0x0001e80000100800 */
        /* <DEDUP_REMOVED lines=43> */
[----:B------:R0:W-:Y:S01]  /*1ac70*/  STL [R1+0xbe8], R50 ;  /* 0x000be83201007387 */ /* 0x0001e20000100800 */
[----:B--2---:R-:W-:-:S03]  /*1ac80*/  F2FP.F16.F32.PACK_AB R23, R22, R23 ;  /* 0x000000171617723e */ /* 0x004fc600000000ff */
[----:B0-----:R-:W2:Y:S04]  /*1ac90*/  LDL.LU R50, [R1+0x124] ;  /* 0x0001240001327983 */ /* 0x001ea80000300800 */
[----:B------:R0:W-:Y:S04]  /*1aca0*/  STL [R1+0xbe4], R45 ;  /* 0x000be42d01007387 */ /* 0x0001e80000100800 */
[----:B0-----:R-:W2:Y:S04]  /*1acb0*/  LDL.LU R45, [R1+0x184] ;  /* 0x00018400012d7983 */ /* 0x001ea80000300800 */
[----:B------:R0:W-:Y:S04]  /*1acc0*/  STL [R1+0xbe0], R49 ;  /* 0x000be03101007387 */ /* 0x0001e80000100800 */
[----:B0-----:R-:W2:Y:S04]  /*1acd0*/  LDL.LU R49, [R1+0x12c] ;  /* 0x00012c0001317983 */ /* 0x001ea80000300800 */
[----:B------:R0:W-:Y:S04]  /*1ace0*/  STL [R1+0xbdc], R44 ;  /* 0x000bdc2c01007387 */ /* 0x0001e80000100800 */
[----:B0-----:R-:W2:Y:S04]  /*1acf0*/  LDL.LU R44, [R1+0x18c] ;  /* 0x00018c00012c7983 */ /* 0x001ea80000300800 */
[----:B------:R0:W-:Y:S04]  /*1ad00*/  STL [R1+0xbd8], R48 ;  /* 0x000bd83001007387 */ /* 0x0001e80000100800 */
[----:B0-----:R-:W2:Y:S04]  /*1ad10*/  LDL.LU R48, [R1+0x94] ;  /* 0x0000940001307983 */ /* 0x001ea80000300800 */
[----:B------:R-:W2:Y:S04]  /*1ad20*/  LDL.LU R22, [R1+0xc6c] ;  /* 0x000c6c0001167983 */ /* 0x000ea80000300800 */
[----:B------:R0:W-:Y:S04]  /*1ad30*/  STL [R1+0x45c], R23 ;  /* 0x00045c1701007387 */ /* 0x0001e80000100800 */
[----:B0-----:R-:W4:Y:S01]  /*1ad40*/  LDL.LU R23, [R1+0xc68] ;  /* 0x000c680001177983 */ /* 0x001f220000300800 */
[----:B------:R-:W-:-:S02]  /*1ad50*/  F2FP.F16.F32.PACK_AB R3, R0, R3 ;  /* 0x000000030003723e */ /* 0x000fc400000000ff */
[----:B--2---:R-:W-:Y:S02]  /*1ad60*/  F2FP.F16.F32.PACK_AB R48, R22, R48 ;  /* 0x000000301630723e */ /* 0x004fe400000000ff */
[----:B------:R-:W2:Y:S01]  /*1ad70*/  LDL.LU R22, [R1+0xc64] ;  /* 0x000c640001167983 */ /* 0x000ea20000300800 */
[----:B---3--:R-:W-:Y:S02]  /*1ad80*/  F2FP.F16.F32.PACK_AB R36, R36, R37 ;  /* 0x000000252424723e */ /* 0x008fe400000000ff */
[----:B------:R-:W-:Y:S01]  /*1ad90*/  F2FP.F16.F32.PACK_AB R32, R32, R33 ;  /* 0x000000212020723e */ /* 0x000fe200000000ff */
[----:B------:R0:W-:Y:S01]  /*1ada0*/  STL [R1+0x458], R48 ;  /* 0x0004583001007387 */ /* 0x0001e20000100800 */
[----:B------:R-:W-:Y:S02]  /*1adb0*/  F2FP.F16.F32.PACK_AB R28, R28, R29 ;  /* 0x0000001d1c1c723e */ /* 0x000fe400000000ff */
[----:B------:R-:W-:Y:S02]  /*1adc0*/  F2FP.F16.F32.PACK_AB R24, R24, R25 ;  /* 0x000000191818723e */ /* 0x000fe400000000ff */
[----:B------:R-:W-:-:S02]  /*1add0*/  F2FP.F16.F32.PACK_AB R20, R20, R21 ;  /* 0x000000151414723e */ /* 0x000fc400000000ff */
[----:B------:R-:W-:Y:S02]  /*1ade0*/  F2FP.F16.F32.PACK_AB R16, R16, R17 ;  /* 0x000000111010723e */ /* 0x000fe400000000ff */
[----:B------:R-:W-:Y:S02]  /*1adf0*/  F2FP.F16.F32.PACK_AB R9, R9, R10 ;  /* 0x0000000a0909723e */ /* 0x000fe400000000ff */
[----:B0-----:R-:W-:Y:S02]  /*1ae00*/  F2FP.F16.F32.PACK_AB R48, R44, R49 ;  /* 0x000000312c30723e */ /* 0x001fe400000000ff */
[----:B------:R-:W-:Y:S02]  /*1ae10*/  F2FP.F16.F32.PACK_AB R44, R45, R50 ;  /* 0x000000322d2c723e */ /* 0x000fe400000000ff */
[----:B------:R-:W-:Y:S01]  /*1ae20*/  F2FP.F16.F32.PACK_AB R12, R12, R38 ;  /* 0x000000260c0c723e */ /* 0x000fe200000000ff */
[----:B------:R-:W-:Y:S01]  /*1ae30*/  STL [R1+0x454], R48 ;  /* 0x0004543001007387 */ /* 0x000fe20000100800 */
[----:B------:R-:W-:-:S02]  /*1ae40*/  F2FP.F16.F32.PACK_AB R10, R39, R40 ;  /* 0x00000028270a723e */ /* 0x000fc400000000ff */
[----:B------:R-:W-:Y:S01]  /*1ae50*/  F2FP.F16.F32.PACK_AB R0, R5, R6 ;  /* 0x000000060500723e */ /* 0x000fe200000000ff */
[----:B------:R-:W-:Y:S04]  /*1ae60*/  STL [R1+0x450], R44 ;  /* 0x0004502c01007387 */ /* 0x000fe80000100800 */
[----:B------:R-:W-:Y:S04]  /*1ae70*/  STL [R1+0x44c], R36 ;  /* 0x00044c2401007387 */ /* 0x000fe80000100800 */
[----:B------:R-:W-:Y:S04]  /*1ae80*/  STL [R1+0x448], R32 ;  /* 0x0004482001007387 */ /* 0x000fe80000100800 */
[----:B------:R-:W-:Y:S04]  /*1ae90*/  STL [R1+0x444], R28 ;  /* 0x0004441c01007387 */ /* 0x000fe80000100800 */
[----:B------:R-:W-:Y:S04]  /*1aea0*/  STL [R1+0x440], R24 ;  /* 0x0004401801007387 */ /* 0x000fe80000100800 */
[----:B------:R-:W-:Y:S04]  /*1aeb0*/  STL [R1+0x43c], R20 ;  /* 0x00043c1401007387 */ /* 0x000fe80000100800 */
[----:B------:R-:W-:Y:S04]  /*1aec0*/  STL [R1+0x438], R16 ;  /* 0x0004381001007387 */ /* 0x000fe80000100800 */
[----:B------:R0:W-:Y:S04]  /*1aed0*/  STL [R1+0x434], R9 ;  /* 0x0004340901007387 */ /* 0x0001e80000100800 */
[----:B------:R1:W-:Y:S04]  /*1aee0*/  STL [R1+0x430], R12 ;  /* 0x0004300c01007387 */ /* 0x0003e80000100800 */
[----:B------:R3:W-:Y:S01]  /*1aef0*/  STL [R1+0x42c], R10 ;  /* 0x00042c0a01007387 */ /* 0x0007e20000100800 */
[----:B0-----:R-:W-:-:S02]  /*1af00*/  F2FP.F16.F32.PACK_AB R9, R41, R56 ;  /* 0x000000382909723e */ /* 0x001fc400000000ff */
[----:B-1----:R-:W-:-:S03]  /*1af10*/  F2FP.F16.F32.PACK_AB R12, R58, R57 ;  /* 0x000000393a0c723e */ /* 0x002fc600000000ff */
[----:B------:R4:W-:Y:S01]  /*1af20*/  STL [R1+0x428], R9 ;  /* 0x0004280901007387 */ /* 0x0009e20000100800 */
[----:B---3--:R-:W-:-:S03]  /*1af30*/  F2FP.F16.F32.PACK_AB R10, R59, R60 ;  /* 0x0000003c3b0a723e */ /* 0x008fc600000000ff */
[----:B------:R-:W-:Y:S04]  /*1af40*/  STL [R1+0x424], R12 ;  /* 0x0004240c01007387 */ /* 0x000fe80000100800 */
[----:B------:R-:W-:Y:S01]  /*1af50*/  STL [R1+0x420], R10 ;  /* 0x0004200a01007387 */ /* 0x000fe20000100800 */
[----:B----4-:R-:W-:Y:S02]  /*1af60*/  F2FP.F16.F32.PACK_AB R9, R61, R2 ;  /* 0x000000023d09723e */ /* 0x010fe400000000ff */
[----:B------:R-:W-:-:S03]  /*1af70*/  F2FP.F16.F32.PACK_AB R2, R8, R7 ;  /* 0x000000070802723e */ /* 0x000fc600000000ff */
        /* <DEDUP_REMOVED lines=8> */
[----:B------:R1:W-:Y:S04]  /*1b000*/  STL [R1+0x3f8], R2 ;  /* 0x0003f80201007387 */ /* 0x0003e80000100800 */
[----:B------:R-:W-:Y:S01]  /*1b010*/  STL [R1+0x3f4], R0 ;  /* 0x0003f40001007387 */ /* 0x000fe20000100800 */
[----:B0-----:R-:W-:Y:S02]  /*1b020*/  F2FP.F16.F32.PACK_AB R3, R19, R26 ;  /* 0x0000001a1303723e */ /* 0x001fe400000000ff */
[----:B-1----:R-:W-:-:S03]  /*1b030*/  F2FP.F16.F32.PACK_AB R2, R23, R27 ;  /* 0x0000001b1702723e */ /* 0x002fc600000000ff */
[----:B------:R0:W-:Y:S04]  /*1b040*/  STL [R1+0x3f0], R3 ;  /* 0x0003f00301007387 */ /* 0x0001e80000100800 */
[----:B------:R1:W-:Y:S01]  /*1b050*/  STL [R1+0x36c], R2 ;  /* 0x00036c0201007387 */ /* 0x0003e20000100800 */
[----:B0-----:R-:W-:Y:S02]  /*1b060*/  F2FP.F16.F32.PACK_AB R3, R31, R34 ;  /* 0x000000221f03723e */ /* 0x001fe400000000ff */
[----:B-1----:R-:W-:Y:S02]  /*1b070*/  F2FP.F16.F32.PACK_AB R2, R35, R42 ;  /* 0x0000002a2302723e */ /* 0x002fe400000000ff */
[----:B--2---:R-:W-:-:S05]  /*1b080*/  F2FP.F16.F32.PACK_AB R0, R22, R30 ;  /* 0x0000001e1600723e */ /* 0x004fca00000000ff */
[----:B------:R0:W-:Y:S04]  /*1b090*/  STL [R1+0x368], R0 ;  /* 0x0003680001007387 */ /* 0x0001e80000100800 */
[----:B------:R1:W-:Y:S04]  /*1b0a0*/  STL [R1+0x364], R3 ;  /* 0x0003640301007387 */ /* 0x0003e80000100800 */
[----:B------:R2:W-:Y:S01]  /*1b0b0*/  STL [R1+0x360], R2 ;  /* 0x0003600201007387 */ /* 0x0005e20000100800 */
[----:B0-----:R-:W-:Y:S02]  /*1b0c0*/  F2FP.F16.F32.PACK_AB R0, R43, R46 ;  /* 0x0000002e2b00723e */ /* 0x001fe400000000ff */
[----:B-1----:R-:W-:-:S03]  /*1b0d0*/  F2FP.F16.F32.PACK_AB R3, R47, R11 ;  /* 0x0000000b2f03723e */ /* 0x002fc600000000ff */
[----:B------:R0:W-:Y:S01]  /*1b0e0*/  STL [R1+0x29c], R0 ;  /* 0x00029c0001007387 */ /* 0x0001e20000100800 */
[----:B--2---:R-:W-:-:S03]  /*1b0f0*/  F2FP.F16.F32.PACK_AB R2, R13, R14 ;  /* 0x0000000e0d02723e */ /* 0x004fc600000000ff */
[----:B------:R-:W-:Y:S04]  /*1b100*/  STL [R1+0x298], R3 ;  /* 0x0002980301007387 */ /* 0x000fe80000100800 */
[----:B------:R-:W2:Y:S01]  /*1b110*/  LDL.LU R59, [R1+0x394] ;  /* 0x00039400013b7983 */ /* 0x000ea20000300800 */
[----:B0-----:R-:W-:-:S03]  /*1b120*/  F2FP.F16.F32.PACK_AB R0, R15, R51 ;  /* 0x000000330f00723e */ /* 0x001fc600000000ff */
[----:B------:R-:W-:Y:S04]  /*1b130*/  STL [R1+0x294], R2 ;  /* 0x0002940201007387 */ /* 0x000fe80000100800 */
[----:B--2---:R0:W-:Y:S04]  /*1b140*/  STL [R1+0xc5c], R59 ;  /* 0x000c5c3b01007387 */ /* 0x0041e80000100800 */
[----:B------:R-:W-:Y:S04]  /*1b150*/  STL [R1+0x290], R0 ;  /* 0x0002900001007387 */ /* 0x000fe80000100800 */
[----:B0-----:R-:W2:Y:S04]  /*1b160*/  LDL.LU R59, [R1+0x39c] ;  /* 0x00039c00013b7983 */ /* 0x001ea80000300800 */
[----:B------:R-:W3:Y:S04]  /*1b170*/  LDL.LU R57, [R1+0x2ac] ;  /* 0x0002ac0001397983 */ /* 0x000ee80000300800 */
[----:B---3--:R0:W-:Y:S04]  /*1b180*/  STL [R1+0xc58], R57 ;  /* 0x000c583901007387 */ /* 0x0081e80000100800 */
[----:B0-----:R-:W3:Y:S04]  /*1b190*/  LDL.LU R57, [R1+0xc4] ;  /* 0x0000c40001397983 */ /* 0x001ee80000300800 */
[----:B---3--:R0:W-:Y:S04]  /*1b1a0*/  STL [R1+0xc60], R57 ;  /* 0x000c603901007387 */ /* 0x0081e80000100800 */
[----:B0-----:R-:W2:Y:S04]  /*1b1b0*/  LDL.LU R57, [R1+0xcc] ;  /* 0x0000cc0001397983 */ /* 0x001ea80000300800 */
[----:B------:R-:W3:Y:S04]  /*1b1c0*/  LDL.LU R58, [R1+0x1ac] ;  /* 0x0001ac00013a7983 */ /* 0x000ee80000300800 */
[----:B------:R-:W4:Y:S04]  /*1b1d0*/  LDL.LU R56, [R1+0x2a4] ;  /* 0x0002a40001387983 */ /* 0x000f280000300800 */
[----:B------:R-:W4:Y:S04]  /*1b1e0*/  LDL.LU R41, [R1+0x1a4] ;  /* 0x0001a40001297983 */ /* 0x000f280000300800 */
        /* <DEDUP_REMOVED lines=56> */
[----:B--2---:R-:W-:-:S03]  /*1b570*/  F2FP.F16.F32.PACK_AB R59, R57, R59 ;  /* 0x0000003b393b723e */ /* 0x004fc600000000ff */
[----:B------:R-:W2:Y:S04]  /*1b580*/  LDL.LU R57, [R1+0xc60] ;  /* 0x000c600001397983 */ /* 0x000ea80000300800 */
[----:B------:R0:W-:Y:S04]  /*1b590*/  STL [R1+0x20c], R59 ;  /* 0x00020c3b01007387 */ /* 0x0001e80000100800 */
[----:B0-----:R-:W2:Y:S02]  /*1b5a0*/  LDL.LU R59, [R1+0xc5c] ;  /* 0x000c5c00013b7983 */ /* 0x001ea40000300800 */
[----:B--2---:R-:W-:-:S02]  /*1b5b0*/  F2FP.F16.F32.PACK_AB R59, R57, R59 ;  /* 0x0000003b393b723e */ /* 0x004fc400000000ff */
[----:B------:R-:W2:Y:S01]  /*1b5c0*/  LDL.LU R57, [R1+0xc58] ;  /* 0x000c580001397983 */ /* 0x000ea20000300800 */
[----:B----4-:R-:W-:-:S03]  /*1b5d0*/  F2FP.F16.F32.PACK_AB R41, R56, R41 ;  /* 0x000000293829723e */ /* 0x010fc600000000ff */
[----:B------:R0:W-:Y:S01]  /*1b5e0*/  STL [R1+0x208], R59 ;  /* 0x0002083b01007387 */ /* 0x0001e20000100800 */
[----:B---3--:R-:W-:Y:S02]  /*1b5f0*/  F2FP.F16.F32.PACK_AB R39, R40, R39 ;  /* 0x000000272827723e */ /* 0x008fe400000000ff */
[----:B------:R-:W-:Y:S01]  /*1b600*/  F2FP.F16.F32.PACK_AB R12, R38, R12 ;  /* 0x0000000c260c723e */ /* 0x000fe200000000ff */
[----:B0-----:R-:W3:Y:S01]  /*1b610*/  LDL.LU R59, [R1+0xc54] ;  /* 0x000c5400013b7983 */ /* 0x001ee20000300800 */
[----:B------:R-:W-:Y:S02]  /*1b620*/  F2FP.F16.F32.PACK_AB R9, R10, R9 ;  /* 0x000000090a09723e */ /* 0x000fe400000000ff */
[----:B------:R-:W-:Y:S02]  /*1b630*/  F2FP.F16.F32.PACK_AB R48, R48, R44 ;  /* 0x0000002c3030723e */ /* 0x000fe400000000ff */
[----:B------:R-:W-:Y:S02]  /*1b640*/  F2FP.F16.F32.PACK_AB R45, R49, R45 ;  /* 0x0000002d312d723e */ /* 0x000fe400000000ff */
[----:B------:R-:W-:-:S02]  /*1b650*/  F2FP.F16.F32.PACK_AB R44, R50, R36 ;  /* 0x00000024322c723e */ /* 0x000fc400000000ff */
[----:B------:R-:W-:Y:S02]  /*1b660*/  F2FP.F16.F32.PACK_AB R36, R37, R32 ;  /* 0x000000202524723e */ /* 0x000fe400000000ff */
[----:B------:R-:W-:Y:S02]  /*1b670*/  F2FP.F16.F32.PACK_AB R32, R33, R28 ;  /* 0x0000001c2120723e */ /* 0x000fe400000000ff */
        /* <DEDUP_REMOVED lines=8> */
[----:B--2---:R-:W-:Y:S02]  /*1b700*/  F2FP.F16.F32.PACK_AB R58, R57, R58 ;  /* 0x0000003a393a723e */ /* 0x004fe400000000ff */
[----:B------:R-:W2:Y:S04]  /*1b710*/  LDL.LU R57, [R1+0xc50] ;  /* 0x000c500001397983 */ /* 0x000ea80000300800 */
[----:B------:R0:W-:Y:S04]  /*1b720*/  STL [R1+0x204], R58 ;  /* 0x0002043a01007387 */ /* 0x0001e80000100800 */
[----:B0-----:R-:W4:Y:S04]  /*1b730*/  LDL.LU R58, [R1+0xc4c] ;  /* 0x000c4c00013a7983 */ /* 0x001f280000300800 */
[----:B------:R-:W2:Y:S04]  /*1b740*/  LDL.LU R56, [R1+0xc48] ;  /* 0x000c480001387983 */ /* 0x000ea80000300800 */
[----:B------:R0:W-:Y:S04]  /*1b750*/  STL [R1+0x200], R41 ;  /* 0x0002002901007387 */ /* 0x0001e80000100800 */
[----:B0-----:R-:W2:Y:S04]  /*1b760*/  LDL.LU R41, [R1+0xc44] ;  /* 0x000c440001297983 */ /* 0x001ea80000300800 */
        /* <DEDUP_REMOVED lines=20> */
[----:B------:R1:W-:Y:S01]  /*1b8b0*/  STL [R1+0x124], R2 ;  /* 0x0001240201007387 */ /* 0x0003e20000100800 */
[----:B0-----:R-:W-:-:S03]  /*1b8c0*/  F2FP.F16.F32.PACK_AB R3, R4, R52 ;  /* 0x000000340403723e */ /* 0x001fc600000000ff */
[----:B------:R0:W-:Y:S01]  /*1b8d0*/  STL [R1+0x120], R0 ;  /* 0x0001200001007387 */ /* 0x0001e20000100800 */
[----:B-1----:R-:W-:-:S03]  /*1b8e0*/  F2FP.F16.F32.PACK_AB R2, R53, R54 ;  /* 0x000000363502723e */ /* 0x002fc600000000ff */
        /* <DEDUP_REMOVED lines=18> */
[----:B------:R-:W-:Y:S01]  /*1ba10*/  STL [R1+0xb8], R3 ;  /* 0x0000b80301007387 */ /* 0x000fe20000100800 */
[----:B-1----:R-:W-:-:S03]  /*1ba20*/  F2FP.F16.F32.PACK_AB R0, R15, R51 ;  /* 0x000000330f00723e */ /* 0x002fc600000000ff */
[----:B------:R-:W2:Y:S04]  /*1ba30*/  LDL.LU R44, [R1+0xec] ;  /* 0x0000ec00012c7983 */ /* 0x000ea80000300800 */
[----:B------:R0:W-:Y:S04]  /*1ba40*/  STL [R1+0xb4], R2 ;  /* 0x0000b40201007387 */ /* 0x0001e80000100800 */
[----:B------:R-:W2:Y:S04]  /*1ba50*/  LDL.LU R49, [R1+0x3bc] ;  /* 0x0003bc0001317983 */ /* 0x000ea80000300800 */
[----:B------:R1:W-:Y:S04]  /*1ba60*/  STL [R1+0xb0], R0 ;  /* 0x0000b00001007387 */ /* 0x0003e80000100800 */
        /* <DEDUP_REMOVED lines=47> */
[----:B--2---:R-:W-:-:S05]  /*1bd60*/  F2FP.F16.F32.PACK_AB R48, R44, R49 ;  /* 0x000000312c30723e */ /* 0x004fca00000000ff */
[----:B------:R-:W-:Y:S01]  /*1bd70*/  STL [R1+0x9c], R48 ;  /* 0x00009c3001007387 */ /* 0x000fe20000100800 */
[----:B---3--:R-:W-:Y:S02]  /*1bd80*/  F2FP.F16.F32.PACK_AB R45, R45, R50 ;  /* 0x000000322d2d723e */ /* 0x008fe400000000ff */
[----:B----4-:R-:W-:-:S03]  /*1bd90*/  F2FP.F16.F32.PACK_AB R44, R59, R36 ;  /* 0x000000243b2c723e */ /* 0x010fc600000000ff */
[----:B------:R-:W-:Y:S01]  /*1bda0*/  STL [R1+0x98], R45 ;  /* 0x0000982d01007387 */ /* 0x000fe20000100800 */
[----:B------:R-:W-:-:S03]  /*1bdb0*/  F2FP.F16.F32.PACK_AB R36, R57, R37 ;  /* 0x000000253924723e */ /* 0x000fc600000000ff */
        /* <DEDUP_REMOVED lines=16> */
[----:B------:R-:W-:Y:S04]  /*1bec0*/  STL [R1+0x84], R16 ;  /* 0x0000841001007387 */ /* 0x000fe80000100800 */
[----:B------:R0:W-:Y:S01]  /*1bed0*/  STL [R1+0x80], R2 ;  /* 0x0000800201007387 */ /* 0x0001e20000100800 */
[----:B------:R-:W-:-:S05]  /*1bee0*/  F2FP.F16.F32.PACK_AB R0, R3, R8 ;  /* 0x000000080300723e */ /* 0x000fca00000000ff */
[----:B------:R1:W-:Y:S01]  /*1bef0*/  STL [R1+0x6c], R0 ;  /* 0x00006c0001007387 */ /* 0x0003e20000100800 */
[----:B------:R-:W-:Y:S02]  /*1bf00*/  F2FP.F16.F32.PACK_AB R3, R7, R5 ;  /* 0x000000050703723e */ /* 0x000fe400000000ff */
[----:B0-----:R-:W-:-:S03]  /*1bf10*/  F2FP.F16.F32.PACK_AB R2, R6, R4 ;  /* 0x000000040602723e */ /* 0x001fc600000000ff */
[----:B------:R-:W-:Y:S04]  /*1bf20*/  STL [R1+0x68], R3 ;  /* 0x0000680301007387 */ /* 0x000fe80000100800 */
[----:B------:R-:W-:Y:S01]  /*1bf30*/  STL [R1+0x64], R2 ;  /* 0x0000640201007387 */ /* 0x000fe20000100800 */
[----:B-1----:R-:W-:Y:S02]  /*1bf40*/  F2FP.F16.F32.PACK_AB R0, R52, R53 ;  /* 0x000000353400723e */ /* 0x002fe400000000ff */
[----:B------:R-:W-:-:S05]  /*1bf50*/  F2FP.F16.F32.PACK_AB R43, R54, R43 ;  /* 0x0000002b362b723e */ /* 0x000fca00000000ff */
[----:B------:R-:W-:Y:S01]  /*1bf60*/  STL [R1+0xc1c], R43 ;  /* 0x000c1c2b01007387 */ /* 0x000fe20000100800 */
[----:B------:R-:W-:-:S03]  /*1bf70*/  F2FP.F16.F32.PACK_AB R42, R55, R42 ;  /* 0x0000002a372a723e */ /* 0x000fc600000000ff */
[----:B------:R-:W-:Y:S01]  /*1bf80*/  STL [R1+0x60], R0 ;  /* 0x0000600001007387 */ /* 0x000fe20000100800 */
[----:B------:R-:W-:-:S03]  /*1bf90*/  F2FP.F16.F32.PACK_AB R41, R18, R41 ;  /* 0x000000291229723e */ /* 0x000fc600000000ff */
[----:B------:R-:W-:Y:S01]  /*1bfa0*/  STL [R1+0xc20], R42 ;  /* 0x000c202a01007387 */ /* 0x000fe20000100800 */
[----:B------:R-:W-:-:S03]  /*1bfb0*/  F2FP.F16.F32.PACK_AB R40, R19, R40 ;  /* 0x000000281328723e */ /* 0x000fc600000000ff */
[----:B------:R-:W-:Y:S04]  /*1bfc0*/  STL [R1+0xc24], R41 ;  /* 0x000c242901007387 */ /* 0x000fe80000100800 */
[----:B------:R0:W-:Y:S04]  /*1bfd0*/  STL [R1+0xc28], R40 ;  /* 0x000c282801007387 */ /* 0x0001e80000100800 */
[----:B0-----:R-:W2:Y:S01]  /*1bfe0*/  LDL.LU R40, [R1+0x338] ;  /* 0x0003380001287983 */ /* 0x001ea20000300800 */
[----:B------:R-:W-:Y:S02]  /*1bff0*/  F2FP.F16.F32.PACK_AB R5, R11, R13 ;  /* 0x0000000d0b05723e */ /* 0x000fe400000000ff */
[----:B------:R-:W-:-:S02]  /*1c000*/  F2FP.F16.F32.PACK_AB R11, R10, R15 ;  /* 0x0000000f0a0b723e */ /* 0x000fc400000000ff */
[----:B------:R-:W-:Y:S02]  /*1c010*/  F2FP.F16.F32.PACK_AB R10, R9, R51 ;  /* 0x00000033090a723e */ /* 0x000fe400000000ff */
[----:B------:R-:W2:Y:S04]  /*1c020*/  LDL.LU R9, [R1+0x58] ;  /* 0x0000580001097983 */ /* 0x000ea80000300800 */
[----:B------:R-:W3:Y:S01]  /*1c030*/  LDL.LU R41, [R1+0x330] ;  /* 0x0003300001297983 */ /* 0x000ee20000300800 */
[----:B------:R-:W-:-:S03]  /*1c040*/  F2FP.F16.F32.PACK_AB R4, R12, R14 ;  /* 0x0000000e0c04723e */ /* 0x000fc600000000ff */
        /* <DEDUP_REMOVED lines=12> */
[----:B------:R-:W-:-:S03]  /*1c110*/  F2FP.F16.F32.PACK_AB R59, R22, R23 ;  /* 0x00000017163b723e */ /* 0x000fc600000000ff */
        /* <DEDUP_REMOVED lines=41> */
[----:B--2---:R-:W-:-:S03]  /*1c3b0*/  F2FP.F16.F32.PACK_AB R9, R40, R9 ;  /* 0x000000092809723e */ /* 0x004fc600000000ff */
[----:B------:R0:W5:Y:S01]  /*1c3c0*/  LDL.LU R40, [R1+0xc28] ;  /* 0x000c280001287983 */ /* 0x0001620000300800 */
[----:B---3--:R-:W-:-:S03]  /*1c3d0*/  F2FP.F16.F32.PACK_AB R8, R41, R8 ;  /* 0x000000082908723e */ /* 0x008fc600000000ff */
[----:B------:R0:W5:Y:S01]  /*1c3e0*/  LDL.LU R41, [R1+0xc24] ;  /* 0x000c240001297983 */ /* 0x0001620000300800 */
[----:B----4-:R-:W-:-:S03]  /*1c3f0*/  F2FP.F16.F32.PACK_AB R15, R42, R15 ;  /* 0x0000000f2a0f723e */ /* 0x010fc600000000ff */
[----:B------:R0:W5:Y:S01]  /*1c400*/  LDL.LU R42, [R1+0xc20] ;  /* 0x000c2000012a7983 */ /* 0x0001620000300800 */
[----:B------:R-:W-:-:S03]  /*1c410*/  F2FP.F16.F32.PACK_AB R14, R43, R14 ;  /* 0x0000000e2b0e723e */ /* 0x000fc600000000ff */
[----:B------:R0:W5:Y:S01]  /*1c420*/  LDL.LU R43, [R1+0xc1c] ;  /* 0x000c1c00012b7983 */ /* 0x0001620000300800 */
[----:B------:R-:W-:-:S03]  /*1c430*/  F2FP.F16.F32.PACK_AB R13, R17, R13 ;  /* 0x0000000d110d723e */ /* 0x000fc600000000ff */
[----:B------:R-:W2:Y:S01]  /*1c440*/  LDL.LU R17, [R1+0xc18] ;  /* 0x000c180001117983 */ /* 0x000ea20000300800 */
[----:B------:R-:W-:-:S03]  /*1c450*/  F2FP.F16.F32.PACK_AB R12, R16, R12 ;  /* 0x0000000c100c723e */ /* 0x000fc600000000ff */
[----:B------:R-:W3:Y:S01]  /*1c460*/  LDL.LU R16, [R1+0xc14] ;  /* 0x000c140001107983 */ /* 0x000ee20000300800 */
[----:B------:R-:W-:-:S03]  /*1c470*/  F2FP.F16.F32.PACK_AB R19, R21, R19 ;  /* 0x000000131513723e */ /* 0x000fc600000000ff */
[----:B------:R-:W4:Y:S01]  /*1c480*/  LDL.LU R21, [R1+0xc10] ;  /* 0x000c100001157983 */ /* 0x000f220000300800 */
[----:B------:R-:W-:-:S03]  /*1c490*/  F2FP.F16.F32.PACK_AB R18, R20, R18 ;  /* 0x000000121412723e */ /* 0x000fc600000000ff */
[----:B------:R-:W4:Y:S01]  /*1c4a0*/  LDL.LU R20, [R1+0xc0c] ;  /* 0x000c0c0001147983 */ /* 0x000f220000300800 */
[----:B------:R-:W-:Y:S02]  /*1c4b0*/  F2FP.F16.F32.PACK_AB R23, R29, R23 ;  /* 0x000000171d17723e */ /* 0x000fe400000000ff */
[----:B--2---:R-:W-:Y:S02]  /*1c4c0*/  F2FP.F16.F32.PACK_AB R17, R25, R17 ;  /* 0x000000111911723e */ /* 0x004fe400000000ff */
[----:B------:R-:W2:Y:S01]  /*1c4d0*/  LDL.LU R25, [R1+0xc08] ;  /* 0x000c080001197983 */ /* 0x000ea20000300800 */
[----:B---3--:R-:W-:-:S03]  /*1c4e0*/  F2FP.F16.F32.PACK_AB R16, R24, R16 ;  /* 0x000000101810723e */ /* 0x008fc600000000ff */
[----:B------:R-:W3:Y:S04]  /*1c4f0*/  LDL.LU R24, [R1+0xc04] ;  /* 0x000c040001187983 */ /* 0x000ee80000300800 */
[----:B------:R-:W3:Y:S01]  /*1c500*/  LDL.LU R29, [R1+0xc00] ;  /* 0x000c0000011d7983 */ /* 0x000ee20000300800 */
[----:B------:R-:W-:Y:S02]  /*1c510*/  F2FP.F16.F32.PACK_AB R22, R28, R22 ;  /* 0x000000161c16723e */ /* 0x000fe400000000ff */
[----:B----4-:R-:W-:Y:S01]  /*1c520*/  F2FP.F16.F32.PACK_AB R21, R33, R21 ;  /* 0x000000152115723e */ /* 0x010fe200000000ff */
[----:B------:R-:W4:Y:S01]  /*1c530*/  LDL.LU R28, [R1+0xbfc] ;  /* 0x000bfc00011c7983 */ /* 0x000f220000300800 */
[----:B------:R-:W-:-:S03]  /*1c540*/  F2FP.F16.F32.PACK_AB R27, R37, R27 ;  /* 0x0000001b251b723e */ /* 0x000fc600000000ff */
[----:B------:R-:W4:Y:S01]  /*1c550*/  LDL.LU R33, [R1+0xbf8] ;  /* 0x000bf80001217983 */ /* 0x000f220000300800 */
[----:B------:R-:W-:-:S03]  /*1c560*/  F2FP.F16.F32.PACK_AB R20, R32, R20 ;  /* 0x000000142014723e */ /* 0x000fc600000000ff */
[----:B------:R-:W4:Y:S01]  /*1c570*/  LDL.LU R32, [R1+0xbf4] ;  /* 0x000bf40001207983 */ /* 0x000f220000300800 */
        /* <DEDUP_REMOVED lines=8> */
[----:B------:R-:W3:Y:S01]  /*1c600*/  LDL.LU R45, [R1+0xbe4] ;  /* 0x000be400012d7983 */ /* 0x000ee20000300800 */
[----:B------:R-:W-:-:S03]  /*1c610*/  F2FP.F16.F32.PACK_AB R29, R48, R29 ;  /* 0x0000001d301d723e */ /* 0x000fc600000000ff */
[----:B------:R-:W3:Y:S04]  /*1c620*/  LDL.LU R49, [R1+0xbe0] ;  /* 0x000be00001317983 */ /* 0x000ee80000300800 */
[----:B------:R-:W3:Y:S04]  /*1c630*/  LDL.LU R44, [R1+0xbdc] ;  /* 0x000bdc00012c7983 */ /* 0x000ee80000300800 */
[----:B------:R-:W3:Y:S01]  /*1c640*/  LDL.LU R48, [R1+0xbd8] ;  /* 0x000bd80001307983 */ /* 0x000ee20000300800 */
[----:B------:R-:W-:Y:S02]  /*1c650*/  F2FP.F16.F32.PACK_AB R47, R46, R47 ;  /* 0x0000002f2e2f723e */ /* 0x000fe400000000ff */
[----:B----4-:R-:W-:-:S02]  /*1c660*/  F2FP.F16.F32.PACK_AB R28, R60, R28 ;  /* 0x0000001c3c1c723e */ /* 0x010fc400000000ff */
        /* <DEDUP_REMOVED lines=8> */
[----:B--2---:R-:W-:Y:S02]  /*1c6f0*/  F2FP.F16.F32.PACK_AB R46, R50, R51 ;  /* 0x00000033322e723e */ /* 0x004fe400000000ff */
[----:B---3--:R-:W-:Y:S02]  /*1c700*/  F2FP.F16.F32.PACK_AB R45, R49, R45 ;  /* 0x0000002d312d723e */ /* 0x008fe400000000ff */
[----:B0-----:R-:W-:-:S07]  /*1c710*/  F2FP.F16.F32.PACK_AB R44, R48, R44 ;  /* 0x0000002c302c723e */ /* 0x001fce00000000ff */
.L_x_0:
[----:B-----5:R-:W2:Y:S01]  /*1c720*/  LDL R2, [R1+0x408] ;  /* 0x0004080001027983 */ /* 0x020ea20000100800 */
[----:B------:R-:W0:Y:S01]  /*1c730*/  S2UR UR21, SR_CgaCtaId ;  /* 0x00000000001579c3 */ /* 0x000e220000008800 */
[----:B------:R-:W3:Y:S01]  /*1c740*/  LDCU.64 UR42, c[0x0][0x398] ;  /* 0x00007300ff2a77ac */ /* 0x000ee20008000a00 */
[----:B------:R-:W4:Y:S01]  /*1c750*/  S2R R3, SR_TID.X ;  /* 0x0000000000037919 */ /* 0x000f220000002100 */
[----:B------:R-:W-:Y:S01]  /*1c760*/  UMOV UR20, 0x400 ;  /* 0x0000040000147882 */ /* 0x000fe20000000000 */
[----:B------:R-:W1:Y:S04]  /*1c770*/  LDCU.128 UR24, c[0x0][0x390] ;  /* 0x00007200ff1877ac */ /* 0x000e680008000c00 */
[----:B------:R-:W1:Y:S01]  /*1c780*/  LDC R61, c[0x0][0x3b4] ;  /* 0x0000ed00ff3d7b82 */ /* 0x000e620000000800 */
[----:B------:R-:W1:Y:S01]  /*1c790*/  LDCU UR23, c[0x0][0x39c] ;  /* 0x00007380ff1777ac */ /* 0x000e620008000800 */
[----:B------:R-:W1:Y:S01]  /*1c7a0*/  LDCU.64 UR44, c[0x0][0x398] ;  /* 0x00007300ff2c77ac */ /* 0x000e620008000a00 */
[----:B------:R-:W1:Y:S01]  /*1c7b0*/  LDCU UR22, c[0x0][0x39c] ;  /* 0x00007380ff1677ac */ /* 0x000e620008000800 */
[----:B------:R-:W1:Y:S01]  /*1c7c0*/  LDCU UR4, c[0x0][0x3b8] ;  /* 0x00007700ff0477ac */ /* 0x000e620008000800 */
[----:B0-----:R-:W-:Y:S01]  /*1c7d0*/  ULEA UR21, UR21, UR20, 0x18 ;  /* 0x0000001415157291 */ /* 0x001fe2000f8ec0ff */
[----:B------:R-:W0:Y:S01]  /*1c7e0*/  LDCU.64 UR36, c[0x0][0x398] ;  /* 0x00007300ff2477ac */ /* 0x000e220008000a00 */
[----:B------:R-:W0:Y:S01]  /*1c7f0*/  LDCU.64 UR34, c[0x0][0x398] ;  /* 0x00007300ff2277ac */ /* 0x000e220008000a00 */
[----:B----4-:R-:W-:Y:S01]  /*1c800*/  LOP3.LUT R48, R3, 0x1f, RZ, 0xc0, !PT ;  /* 0x0000001f03307812 */ /* 0x010fe200078ec0ff */
[----:B------:R-:W4:Y:S01]  /*1c810*/  LDCU.64 UR38, c[0x0][0x398] ;  /* 0x00007300ff2677ac */ /* 0x000f220008000a00 */
[----:B------:R-:W0:Y:S01]  /*1c820*/  LDCU.64 UR32, c[0x0][0x398] ;  /* 0x00007300ff2077ac */ /* 0x000e220008000a00 */
[----:B------:R-:W0:Y:S01]  /*1c830*/  LDCU.64 UR46, c[0x0][0x398] ;  /* 0x00007300ff2e77ac */ /* 0x000e220008000a00 */
[----:B------:R-:W0:Y:S01]  /*1c840*/  LDCU.64 UR48, c[0x0][0x398] ;  /* 0x00007300ff3077ac */ /* 0x000e220008000a00 */
[----:B------:R-:W0:Y:S01]  /*1c850*/  LDCU.64 UR50, c[0x0][0x398] ;  /* 0x00007300ff3277ac */ /* 0x000e220008000a00 */
[----:B------:R-:W0:Y:S01]  /*1c860*/  LDCU.64 UR52, c[0x0][0x398] ;  /* 0x00007300ff3477ac */ /* 0x000e220008000a00 */
[----:B------:R-:W0:Y:S01]  /*1c870*/  LDCU UR77, c[0x0][0x398] ;  /* 0x00007300ff4d77ac */ /* 0x000e220008000800 */
        /* <DEDUP_REMOVED lines=43> */
[----:B--2---:R-:W-:-:S02]  /*1cb30*/  VIADD R0, R2, 0x3f ;  /* 0x0000003f02007836 */ /* 0x004fc40000000000 */
[C---:B------:R-:W-:Y:S02]  /*1cb40*/  VIADD R3, R2.reuse, 0x1 ;  /* 0x0000000102037836 */ /* 0x040fe40000000000 */
[----:B------:R-:W-:Y:S01]  /*1cb50*/  VIADD R2, R2, 0x2 ;  /* 0x0000000202027836 */ /* 0x000fe20000000000 */
[----:B------:R-:W-:Y:S01]  /*1cb60*/  BAR.SYNC.DEFER_BLOCKING 0x0 ;  /* 0x0000000000007b1d */ /* 0x000fe20000010000 */
[----:B---3--:R-:W-:Y:S02]  /*1cb70*/  ISETP.GE.AND P0, PT, R0, UR43, PT ;  /* 0x0000002b00007c0c */ /* 0x008fe4000bf06270 */
[----:B------:R-:W-:Y:S02]  /*1cb80*/  LEA R0, R48, UR21, 0x4 ;  /* 0x0000001530007c11 */ /* 0x000fe4000f8e20ff */
[----:B-1----:R-:W-:Y:S01]  /*1cb90*/  ISETP.GE.AND P3, PT, R2, UR23, PT ;  /* 0x0000001702007c0c */ /* 0x002fe2000bf66270 */
[----:B------:R-:W1:Y:S01]  /*1cba0*/  LDCU UR21, c[0x0][0x398] ;  /* 0x00007300ff1577ac */ /* 0x000e620008000800 */
[----:B------:R-:W-:Y:S01]  /*1cbb0*/  ISETP.GE.AND P2, PT, R3, UR22, PT ;  /* 0x0000001603007c0c */ /* 0x000fe2000bf46270 */
[----:B------:R-:W2:Y:S01]  /*1cbc0*/  LDCU UR22, c[0x0][0x39c] ;  /* 0x00007380ff1677ac */ /* 0x000ea20008000800 */
[----:B------:R-:W3:Y:S01]  /*1cbd0*/  LDCU UR23, c[0x0][0x398] ;  /* 0x00007300ff1777ac */ /* 0x000ee20008000800 */
[----:B------:R-:W0:Y:S01]  /*1cbe0*/  LDCU UR43, c[0x0][0x398] ;  /* 0x00007300ff2b77ac */ /* 0x000e220008000800 */
[----:B------:R-:W-:Y:S01]  /*1cbf0*/  STSM.16.M88.4 [R0], R44 ;  /* 0x0000002c00007844 */ /* 0x000fe20000000200 */
[----:B------:R-:W-:-:S03]  /*1cc00*/  NOP ;  /* 0x0000000000007918 */ /* 0x000fc60000000000 */
[----:B------:R-:W0:Y:S01]  /*1cc10*/  LDS.128 R48, [R0] ;  /* 0x0000000000307984 */ /* 0x000e220000000c00 */
[----:B------:R-:W-:-:S03]  /*1cc20*/  NOP ;  /* 0x0000000000007918 */ /* 0x000fc60000000000 */
[----:B------:R-:W-:Y:S01]  /*1cc30*/  STSM.16.M88.4 [R0], R36 ;  /* 0x0000002400007844 */ /* 0x000fe20000000200 */
[----:B------:R-:W-:-:S03]  /*1cc40*/  NOP ;  /* 0x0000000000007918 */ /* 0x000fc60000000000 */
[----:B------:R-:W1:Y:S01]  /*1cc50*/  LDS.128 R36, [R0] ;  /* 0x0000000000247984 */ /* 0x000e620000000c00 */
        /* <DEDUP_REMOVED lines=17> */
[----:B0-----:R-:W-:Y:S01]  /*1cd70*/  STL [R1+0x44], R49 ;  /* 0x0000443101007387 */ /* 0x001fe20000100800 */
[----:B------:R-:W-:-:S03]  /*1cd80*/  IMAD.MOV.U32 R60, RZ, RZ, R48 ;  /* 0x000000ffff3c7224 */ /* 0x000fc600078e0030 */
[----:B------:R-:W-:Y:S04]  /*1cd90*/  STSM.16.M88.4 [R0], R16 ;  /* 0x0000001000007844 */ /* 0x000fe80000000200 */
[----:B------:R-:W-:Y:S01]  /*1cda0*/  STL.64 [R1+0x48], R50 ;  /* 0x0000483201007387 */ /* 0x000fe20000100a00 */
[----:B------:R-:W-:-:S03]  /*1cdb0*/  NOP ;  /* 0x0000000000007918 */ /* 0x000fc60000000000 */
[----:B------:R-:W0:Y:S01]  /*1cdc0*/  LDS.128 R48, [R0] ;  /* 0x0000000000307984 */ /* 0x000e220000000c00 */
[----:B------:R-:W-:-:S03]  /*1cdd0*/  NOP ;  /* 0x0000000000007918 */ /* 0x000fc60000000000 */
[----:B------:R-:W-:Y:S01]  /*1cde0*/  STSM.16.M88.4 [R0], R12 ;  /* 0x0000000c00007844 */ /* 0x000fe20000000200 */
        /* <DEDUP_REMOVED lines=11> */
[----:B-1----:R-:W-:Y:S04]  /*1cea0*/  STL.64 [R1+0x30], R36 ;  /* 0x0000302401007387 */ /* 0x002fe80000100a00 */
[----:B------:R-:W-:Y:S04]  /*1ceb0*/  STL.64 [R1+0x38], R38 ;  /* 0x0000382601007387 */ /* 0x000fe80000100a00 */
[----:B------:R-:W-:Y:S04]  /*1cec0*/  STL.64 [R1+0x20], R32 ;  /* 0x0000202001007387 */ /* 0x000fe80000100a00 */
[----:B------:R-:W-:Y:S04]  /*1ced0*/  STL.64 [R1+0x28], R34 ;  /* 0x0000282201007387 */ /* 0x000fe80000100a00 */
[----:B------:R1:W-:Y:S04]  /*1cee0*/  STL.64 [R1+0x10], R28 ;  /* 0x0000101c01007387 */ /* 0x0003e80000100a00 */
[----:B------:R0:W-:Y:S04]  /*1cef0*/  STL.64 [R1+0x18], R30 ;  /* 0x0000181e01007387 */ /* 0x0001e80000100a00 */
[----:B------:R0:W-:Y:S04]  /*1cf00*/  STL.64 [R1], R24 ;  /* 0x0000001801007387 */ /* 0x0001e80000100a00 */
[----:B------:R-:W-:Y:S04]  /*1cf10*/  STL.64 [R1+0x8], R26 ;  /* 0x0000081a01007387 */ /* 0x000fe80000100a00 */
[----:B------:R-:W-:Y:S04]  /*1cf20*/  STL.64 [R1+0xc18], R52 ;  /* 0x000c183401007387 */ /* 0x000fe80000100a00 */
[----:B------:R-:W-:Y:S04]  /*1cf30*/  STL [R1+0xbec], R55 ;  /* 0x000bec3701007387 */ /* 0x000fe80000100800 */
[----:B0-----:R-:W-:Y:S04]  /*1cf40*/  STL.64 [R1+0xc20], R48 ;  /* 0x000c203001007387 */ /* 0x001fe80000100a00 */
[----:B------:R-:W-:Y:S04]  /*1cf50*/  STL.64 [R1+0xbf8], R50 ;  /* 0x000bf83201007387 */ /* 0x000fe80000100a00 */
[----:B------:R-:W-:Y:S04]  /*1cf60*/  STL [R1+0xc68], R48 ;  /* 0x000c683001007387 */ /* 0x000fe80000100800 */
[----:B------:R-:W-:Y:S04]  /*1cf70*/  STL.64 [R1+0xc10], R44 ;  /* 0x000c102c01007387 */ /* 0x000fe80000100a00 */
[----:B------:R-:W-:Y:S04]  /*1cf80*/  STL.64 [R1+0xc30], R44 ;  /* 0x000c302c01007387 */ /* 0x000fe80000100a00 */
[----:B------:R-:W-:Y:S04]  /*1cf90*/  STL.64 [R1+0xbf0], R46 ;  /* 0x000bf02e01007387 */ /* 0x000fe80000100a00 */
[----:B------:R-:W-:Y:S04]  /*1cfa0*/  STL.64 [R1+0xe0], R8 ;  /* 0x0000e00801007387 */ /* 0x000fe80000100a00 */
[----:B------:R-:W-:Y:S04]  /*1cfb0*/  STL.64 [R1+0xe8], R10 ;  /* 0x0000e80a01007387 */ /* 0x000fe80000100a00 */
[----:B-1----:R-:W2:Y:S04]  /*1cfc0*/  LDL.LU R28, [R1+0x60] ;  /* 0x00006000011c7983 */ /* 0x002ea80000300800 */
[----:B------:R-:W-:Y:S04]  /*1cfd0*/  STL.64 [R1+0xd0], R4 ;  /* 0x0000d00401007387 */ /* 0x000fe80000100a00 */
[----:B------:R-:W-:Y:S04]  /*1cfe0*/  STSM.16.M88.4 [R0], R56 ;  /* 0x0000003800007844 */ /* 0x000fe80000000200 */
[----:B------:R-:W-:Y:S01]  /*1cff0*/  STL.64 [R1+0xd8], R6 ;  /* 0x0000d80601007387 */ /* 0x000fe20000100a00 */
[----:B------:R-:W-:-:S03]  /*1d000*/  NOP ;  /* 0x0000000000007918 */ /* 0x000fc60000000000 */
[----:B------:R-:W2:Y:S04]  /*1d010*/  LDL.LU R29, [R1+0x64] ;  /* 0x00006400011d7983 */ /* 0x000ea80000300800 */
[----:B------:R-:W0:Y:S01]  /*1d020*/  LDS.128 R4, [R0] ;  /* 0x0000000000047984 */ /* 0x000e220000000c00 */
[----:B------:R-:W-:-:S03]  /*1d030*/  NOP ;  /* 0x0000000000007918 */ /* 0x000fc60000000000 */
[----:B------:R-:W2:Y:S04]  /*1d040*/  LDL.LU R30, [R1+0x68] ;  /* 0x00006800011e7983 */ /* 0x000ea80000300800 */
[----:B------:R-:W2:Y:S04]  /*1d050*/  LDL.LU R31, [R1+0x6c] ;  /* 0x00006c00011f7983 */ /* 0x000ea80000300800 */
[----:B------:R-:W3:Y:S04]  /*1d060*/  LDL.LU R24, [R1+0x80] ;  /* 0x0000800001187983 */ /* 0x000ee80000300800 */
[----:B0-----:R-:W-:Y:S04]  /*1d070*/  STL.64 [R1+0x70], R4 ;  /* 0x0000700401007387 */ /* 0x001fe80000100a00 */
[----:B------:R-:W-:Y:S04]  /*1d080*/  STL.64 [R1+0x78], R6 ;  /* 0x0000780601007387 */ /* 0x000fe80000100a00 */
        /* <DEDUP_REMOVED lines=11> */
[----:B------:R-:W-:Y:S01]  /*1d140*/  STSM.16.M88.4 [R0], R40 ;  /* 0x0000002800007844 */ /* 0x000fe20000000200 */
[----:B------:R-:W-:-:S03]  /*1d150*/  NOP ;  /* 0x0000000000007918 */ /* 0x000fc60000000000 */
[----:B------:R-:W0:Y:S01]  /*1d160*/  LDS.128 R40, [R0] ;  /* 0x0000000000287984 */ /* 0x000e220000000c00 */
[----:B------:R-:W-:-:S03]  /*1d170*/  NOP ;  /* 0x0000000000007918 */ /* 0x000fc60000000000 */
[----:B0-----:R-:W-:Y:S04]  /*1d180*/  STL.64 [R1+0xc00], R40 ;  /* 0x000c002801007387 */ /* 0x001fe80000100a00 */
[----:B------:R-:W-:Y:S04]  /*1d190*/  STL.64 [R1+0xc28], R40 ;  /* 0x000c282801007387 */ /* 0x000fe80000100a00 */
[----:B------:R-:W-:Y:S04]  /*1d1a0*/  STL.64 [R1+0xc40], R40 ;  /* 0x000c402801007387 */ /* 0x000fe80000100a00 */
[----:B------:R-:W-:Y:S04]  /*1d1b0*/  STL.64 [R1+0xc50], R40 ;  /* 0x000c502801007387 */ /* 0x000fe80000100a00 */
[----:B------:R-:W-:Y:S04]  /*1d1c0*/  STL.64 [R1+0xc60], R40 ;  /* 0x000c602801007387 */ /* 0x000fe80000100a00 */
[----:B------:R-:W-:Y:S04]  /*1d1d0*/  STL [R1+0xbe8], R43 ;  /* 0x000be82b01007387 */ /* 0x000fe80000100800 */
[----:B------:R-:W-:Y:S04]  /*1d1e0*/  STL [R1+0xc08], R42 ;  /* 0x000c082a01007387 */ /* 0x000fe80000100800 */
[----:B------:R-:W-:Y:S04]  /*1d1f0*/  STL.64 [R1+0xc38], R42 ;  /* 0x000c382a01007387 */ /* 0x000fe80000100a00 */
[----:B--2---:R0:W-:Y:S01]  /*1d200*/  STSM.16.M88.4 [R0], R28 ;  /* 0x0000001c00007844 */ /* 0x0041e20000000200 */
[----:B------:R-:W-:-:S03]  /*1d210*/  NOP ;  /* 0x0000000000007918 */ /* 0x000fc60000000000 */
[----:B------:R-:W1:Y:S01]  /*1d220*/  LDS.128 R4, [R0] ;  /* 0x0000000000047984 */ /* 0x000e620000000c00 */
[----:B------:R-:W-:-:S03]  /*1d230*/  NOP ;  /* 0x0000000000007918 */ /* 0x000fc60000000000 */
[----:B0-----:R-:W2:Y:S04]  /*1d240*/  LDL.LU R28, [R1+0xb0] ;  /* 0x0000b000011c7983 */ /* 0x001ea80000300800 */
[----:B---3--:R0:W-:Y:S04]  /*1d250*/  STSM.16.M88.4 [R0], R24 ;  /* 0x0000001800007844 */ /* 0x0081e80000000200 */
[----:B-1----:R-:W-:Y:S04]  /*1d260*/  STL.64 [R1+0x100], R4 ;  /* 0x0001000401007387 */ /* 0x002fe80000100a00 */
[----:B------:R-:W-:Y:S01]  /*1d270*/  STL.64 [R1+0x108], R6 ;  /* 0x0001080601007387 */ /* 0x000fe20000100a00 */
[----:B------:R-:W-:-:S03]  /*1d280*/  NOP ;  /* 0x0000000000007918 */ /* 0x000fc60000000000 */
[----:B------:R-:W2:Y:S04]  /*1d290*/  LDL.LU R29, [R1+0xb4] ;  /* 0x0000b400011d7983 */ /* 0x000ea80000300800 */
[----:B------:R-:W1:Y:S01]  /*1d2a0*/  LDS.128 R4, [R0] ;  /* 0x0000000000047984 */ /* 0x000e620000000c00 */
[----:B------:R-:W-:-:S03]  /*1d2b0*/  NOP ;  /* 0x0000000000007918 */ /* 0x000fc60000000000 */
[----:B------:R-:W2:Y:S04]  /*1d2c0*/  LDL.LU R30, [R1+0xb8] ;  /* 0x0000b800011e7983 */ /* 0x000ea80000300800 */
[----:B------:R-:W2:Y:S04]  /*1d2d0*/  LDL.LU R31, [R1+0xbc] ;  /* 0x0000bc00011f7983 */ /* 0x000ea80000300800 */
[----:B0-----:R-:W3:Y:S04]  /*1d2e0*/  LDL.LU R24, [R1+0xc0] ;  /* 0x0000c00001187983 */ /* 0x001ee80000300800 */
[----:B----4-:R-:W-:Y:S04]  /*1d2f0*/  STSM.16.M88.4 [R0], R32 ;  /* 0x0000002000007844 */ /* 0x010fe80000000200 */
[----:B-1----:R-:W-:Y:S04]  /*1d300*/  STL.64 [R1+0xf0], R4 ;  /* 0x0000f00401007387 */ /* 0x002fe80000100a00 */
[----:B------:R-:W-:Y:S01]  /*1d310*/  STL.64 [R1+0xf8], R6 ;  /* 0x0000f80601007387 */ /* 0x000fe20000100a00 */
[----:B------:R-:W-:-:S03]  /*1d320*/  NOP ;  /* 0x0000000000007918 */ /* 0x000fc60000000000 */
[----:B------:R-:W3:Y:S04]  /*1d330*/  LDL.LU R25, [R1+0xc4] ;  /* 0x0000c40001197983 */ /* 0x000ee80000300800 */
[----:B------:R-:W3:Y:S04]  /*1d340*/  LDL.LU R26, [R1+0xc8] ;  /* 0x0000c800011a7983 */ /* 0x000ee80000300800 */
[----:B------:R-:W0:Y:S01]  /*1d350*/  LDS.128 R4, [R0] ;  /* 0x0000000000047984 */ /* 0x000e220000000c00 */
[----:B------:R-:W-:-:S03]  /*1d360*/  NOP ;  /* 0x0000000000007918 */ /* 0x000fc60000000000 */
[----:B------:R-:W3:Y:S04]  /*1d370*/  LDL.LU R27, [R1+0xcc] ;  /* 0x0000cc00011b7983 */ /* 0x000ee80000300800 */
[----:B------:R-:W4:Y:S04]  /*1d380*/  LDL.LU R20, [R1+0x130] ;  /* 0x0001300001147983 */ /* 0x000f280000300800 */
[----:B0-----:R-:W-:Y:S04]  /*1d390*/  STL.64 [R1+0x80], R4 ;  /* 0x0000800401007387 */ /* 0x001fe80000100a00 */
[----:B------:R-:W-:Y:S04]  /*1d3a0*/  STL.64 [R1+0x88], R6 ;  /* 0x0000880601007387 */ /* 0x000fe80000100a00 */
[----:B------:R-:W4:Y:S04]  /*1d3b0*/  LDL.LU R21, [R1+0x134] ;  /* 0x0001340001157983 */ /* 0x000f280000300800 */
[----:B------:R-:W4:Y:S04]  /*1d3c0*/  LDL.LU R22, [R1+0x138] ;  /* 0x0001380001167983 */ /* 0x000f280000300800 */
[----:B------:R-:W4:Y:S04]  /*1d3d0*/  LDL.LU R23, [R1+0x13c] ;  /* 0x00013c0001177983 */ /* 0x000f280000300800 */
[----:B------:R-:W-:Y:S01]  /*1d3e0*/  STSM.16.M88.4 [R0], R36 ;  /* 0x0000002400007844 */ /* 0x000fe20000000200 */
[----:B------:R-:W-:-:S03]  /*1d3f0*/  NOP ;  /* 0x0000000000007918 */ /* 0x000fc60000000000 */
[----:B------:R-:W4:Y:S04]  /*1d400*/  LDL.LU R32, [R1+0x120] ;  /* 0x0001200001207983 */ /* 0x000f280000300800 */
[----:B------:R-:W0:Y:S01]  /*1d410*/  LDS.128 R36, [R0] ;  /* 0x0000000000247984 */ /* 0x000e220000000c00 */
[----:B------:R-:W-:-:S03]  /*1d420*/  NOP ;  /* 0x0000000000007918 */ /* 0x000fc60000000000 */
[----:B------:R-:W4:Y:S04]  /*1d430*/  LDL.LU R33, [R1+0x124] ;  /* 0x0001240001217983 */ /* 0x000f280000300800 */
[----:B------:R-:W4:Y:S04]  /*1d440*/  LDL.LU R34, [R1+0x128] ;  /* 0x0001280001227983 */ /* 0x000f280000300800 */
[----:B------:R-:W4:Y:S04]  /*1d450*/  LDL.LU R35, [R1+0x12c] ;  /* 0x00012c0001237983 */ /* 0x000f280000300800 */
[----:B0-----:R-:W-:Y:S04]  /*1d460*/  STL.64 [R1+0xc58], R36 ;  /* 0x000c582401007387 */ /* 0x001fe80000100a00 */
[----:B------:R-:W-:Y:S04]  /*1d470*/  STL.64 [R1+0xc48], R38 ;  /* 0x000c482601007387 */ /* 0x000fe80000100a00 */
[----:B--2---:R0:W-:Y:S01]  /*1d480*/  STSM.16.M88.4 [R0], R28 ;  /* 0x0000001c00007844 */ /* 0x0041e20000000200 */
[----:B------:R-:W-:-:S03]  /*1d490*/  NOP ;  /* 0x0000000000007918 */ /* 0x000fc60000000000 */
[----:B------:R-:W1:Y:S01]  /*1d4a0*/  LDS.128 R4, [R0] ;  /* 0x0000000000047984 */ /* 0x000e620000000c00 */
[----:B------:R-:W-:-:S03]  /*1d4b0*/  NOP ;  /* 0x0000000000007918 */ /* 0x000fc60000000000 */
[----:B0-----:R-:W2:Y:S04]  /*1d4c0*/  LDL.LU R28, [R1+0x180] ;  /* 0x00018000011c7983 */ /* 0x001ea80000300800 */
[----:B------:R-:W2:Y:S04]  /*1d4d0*/  LDL.LU R29, [R1+0x184] ;  /* 0x00018400011d7983 */ /* 0x000ea80000300800 */
[----:B------:R-:W2:Y:S04]  /*1d4e0*/  LDL.LU R30, [R1+0x188] ;  /* 0x00018800011e7983 */ /* 0x000ea80000300800 */
[----:B------:R-:W2:Y:S04]  /*1d4f0*/  LDL.LU R31, [R1+0x18c] ;  /* 0x00018c00011f7983 */ /* 0x000ea80000300800 */
[----:B-1----:R-:W-:Y:S04]  /*1d500*/  STL.64 [R1+0xb0], R4 ;  /* 0x0000b00401007387 */ /* 0x002fe80000100a00 */
[----:B------:R-:W-:Y:S04]  /*1d510*/  STL.64 [R1+0xb8], R6 ;  /* 0x0000b80601007387 */ /* 0x000fe80000100a00 */
[----:B---3--:R0:W-:Y:S01]  /*1d520*/  STSM.16.M88.4 [R0], R24 ;  /* 0x0000001800007844 */ /* 0x0081e20000000200 */
[----:B------:R-:W-:-:S03]  /*1d530*/  NOP ;  /* 0x0000000000007918 */ /* 0x000fc60000000000 */
[----:B------:R-:W1:Y:S01]  /*1d540*/  LDS.128 R4, [R0] ;  /* 0x0000000000047984 */ /* 0x000e620000000c00 */
[----:B------:R-:W-:-:S03]  /*1d550*/  NOP ;  /* 0x0000000000007918 */ /* 0x000fc60000000000 */
[----:B0-----:R-:W3:Y:S04]  /*1d560*/  LDL.LU R24, [R1+0x190] ;  /* 0x0001900001187983 */ /* 0x001ee80000300800 */
[----:B------:R-:W3:Y:S04]  /*1d570*/  LDL.LU R25, [R1+0x194] ;  /* 0x0001940001197983 */ /* 0x000ee80000300800 */
[----:B------:R-:W3:Y:S04]  /*1d580*/  LDL.LU R26, [R1+0x198] ;  /* 0x00019800011a7983 */ /* 0x000ee80000300800 */
[----:B------:R-:W3:Y:S04]  /*1d590*/  LDL.LU R27, [R1+0x19c] ;  /* 0x00019c00011b7983 */ /* 0x000ee80000300800 */
[----:B-1----:R-:W-:Y:S04]  /*1d5a0*/  STL.64 [R1+0xa0], R4 ;  /* 0x0000a00401007387 */ /* 0x002fe80000100a00 */
[----:B----4-:R0:W-:Y:S04]  /*1d5b0*/  STSM.16.M88.4 [R0], R20 ;  /* 0x0000001400007844 */ /* 0x0101e80000000200 */
[----:B------:R-:W-:Y:S01]  /*1d5c0*/  STL.64 [R1+0xa8], R6 ;  /* 0x0000a80601007387 */ /* 0x000fe20000100a00 */
[----:B------:R-:W-:-:S03]  /*1d5d0*/  NOP ;  /* 0x0000000000007918 */ /* 0x000fc60000000000 */
[----:B------:R-:W1:Y:S01]  /*1d5e0*/  LDS.128 R4, [R0] ;  /* 0x0000000000047984 */ /* 0x000e620000000c00 */
[----:B------:R-:W-:-:S03]  /*1d5f0*/  NOP ;  /* 0x0000000000007918 */ /* 0x000fc60000000000 */
[----:B0-----:R-:W4:Y:S04]  /*1d600*/  LDL.LU R20, [R1+0x280] ;  /* 0x0002800001147983 */ /* 0x001f280000300800 */
[----:B------:R-:W4:Y:S04]  /*1d610*/  LDL.LU R21, [R1+0x284] ;  /* 0x0002840001157983 */ /* 0x000f280000300800 */
[----:B------:R-:W4:Y:S04]  /*1d620*/  LDL.LU R22, [R1+0x288] ;  /* 0x0002880001167983 */ /* 0x000f280000300800 */
[----:B------:R-:W4:Y:S04]  /*1d630*/  LDL.LU R23, [R1+0x28c] ;  /* 0x00028c0001177983 */ /* 0x000f280000300800 */
[----:B------:R0:W-:Y:S04]  /*1d640*/  STSM.16.M88.4 [R0], R32 ;  /* 0x0000002000007844 */ /* 0x0001e80000000200 */
[----:B-1----:R-:W-:Y:S04]  /*1d650*/  STL.64 [R1+0xc0], R4 ;  /* 0x0000c00401007387 */ /* 0x002fe80000100a00 */
        /* <DEDUP_REMOVED lines=8> */
[----:B-1----:R-:W-:Y:S04]  /*1d6e0*/  STL.64 [R1+0x90], R4 ;  /* 0x0000900401007387 */ /* 0x002fe80000100a00 */
        /* <DEDUP_REMOVED lines=20> */
[----:B------:R-:W-:Y:S04]  /*1d830*/  STL.64 [R1+0x128], R6 ;  /* 0x0001280601007387 */ /* 0x000fe80000100a00 */
[----:B----4-:R0:W-:Y:S01]  /*1d840*/  STSM.16.M88.4 [R0], R20 ;  /* 0x0000001400007844 */ /* 0x0101e20000000200 */
[----:B------:R-:W-:-:S03]  /*1d850*/  NOP ;  /* 0x0000000000007918 */ /* 0x000fc60000000000 */
[----:B------:R-:W1:Y:S01]  /*1d860*/  LDS.128 R4, [R0] ;  /* 0x0000000000047984 */ /* 0x000e620000000c00 */
[----:B------:R-:W-:-:S03]  /*1d870*/  NOP ;  /* 0x0000000000007918 */ /* 0x000fc60000000000 */
[----:B0-----:R-:W4:Y:S04]  /*1d880*/  LDL.LU R20, [R1+0x3f0] ;  /* 0x0003f00001147983 */ /* 0x001f280000300800 */
[----:B------:R-:W4:Y:S04]  /*1d890*/  LDL.LU R21, [R1+0x3f4] ;  /* 0x0003f40001157983 */ /* 0x000f280000300800 */
[----:B------:R-:W4:Y:S04]  /*1d8a0*/  LDL.LU R22, [R1+0x3f8] ;  /* 0x0003f80001167983 */ /* 0x000f280000300800 */
[----:B------:R-:W4:Y:S04]  /*1d8b0*/  LDL.LU R23, [R1+0x3fc] ;  /* 0x0003fc0001177983 */ /* 0x000f280000300800 */
[----:B-1----:R0:W-:Y:S04]  /*1d8c0*/  STL.64 [R1+0x110], R4 ;  /* 0x0001100401007387 */ /* 0x0021e80000100a00 */
[----:B------:R1:W-:Y:S04]  /*1d8d0*/  STL.64 [R1+0x118], R6 ;  /* 0x0001180601007387 */ /* 0x0003e80000100a00 */
        /* <DEDUP_REMOVED lines=22> */
[----:B------:R-:W-:Y:S01]  /*1da40*/  LDS.128 R32, [R0] ;  /* 0x0000000000207984 */ /* 0x000fe20000000c00 */
[----:B------:R-:W-:-:S03]  /*1da50*/  NOP ;  /* 0x0000000000007918 */ /* 0x000fc60000000000 */
[----:B--2---:R-:W-:Y:S01]  /*1da60*/  STSM.16.M88.4 [R0], R28 ;  /* 0x0000001c00007844 */ /* 0x004fe20000000200 */
[----:B------:R-:W-:-:S03]  /*1da70*/  NOP ;  /* 0x0000000000007918 */ /* 0x000fc60000000000 */
[----:B------:R-:W-:Y:S01]  /*1da80*/  LDS.128 R28, [R0] ;  /* 0x00000000001c7984 */ /* 0x000fe20000000c00 */
[----:B------:R-:W-:-:S03]  /*1da90*/  NOP ;  /* 0x0000000000007918 */ /* 0x000fc60000000000 */
[----:B---3--:R-:W-:Y:S01]  /*1daa0*/  STSM.16.M88.4 [R0], R24 ;  /* 0x0000001800007844 */ /* 0x008fe20000000200 */
[----:B------:R-:W-:-:S03]  /*1dab0*/  NOP ;  /* 0x0000000000007918 */ /* 0x000fc60000000000 */
[----:B------:R-:W-:Y:S01]  /*1dac0*/  LDS.128 R24, [R0] ;  /* 0x0000000000187984 */ /* 0x000fe20000000c00 */
[----:B------:R-:W-:-:S03]  /*1dad0*/  NOP ;  /* 0x0000000000007918 */ /* 0x000fc60000000000 */
[----:B----4-:R-:W-:Y:S01]  /*1dae0*/  STSM.16.M88.4 [R0], R20 ;  /* 0x0000001400007844 */ /* 0x010fe20000000200 */
[----:B------:R-:W-:-:S03]  /*1daf0*/  NOP ;  /* 0x0000000000007918 */ /* 0x000fc60000000000 */
[----:B------:R-:W-:Y:S01]  /*1db00*/  LDS.128 R20, [R0] ;  /* 0x0000000000147984 */ /* 0x000fe20000000c00 */
[----:B------:R-:W-:-:S03]  /*1db10*/  NOP ;  /* 0x0000000000007918 */ /* 0x000fc60000000000 */
[----:B------:R-:W-:Y:S01]  /*1db20*/  STSM.16.M88.4 [R0], R16 ;  /* 0x0000001000007844 */ /* 0x000fe20000000200 */
[----:B------:R-:W-:-:S03]  /*1db30*/  NOP ;  /* 0x0000000000007918 */ /* 0x000fc60000000000 */
[----:B------:R-:W-:Y:S01]  /*1db40*/  LDS.128 R16, [R0] ;  /* 0x0000000000107984 */ /* 0x000fe20000000c00 */
[----:B------:R-:W-:-:S03]  /*1db50*/  NOP ;  /* 0x0000000000007918 */ /* 0x000fc60000000000 */
        /* <DEDUP_REMOVED lines=10> */
[----:B------:R-:W2:Y:S01]  /*1dc00*/  LDS.128 R12, [R0] ;  /* 0x00000000000c7984 */ /* 0x000ea20000000c00 */
[----:B------:R-:W-:-:S03]  /*1dc10*/  NOP ;  /* 0x0000000000007918 */ /* 0x000fc60000000000 */
[----:B0-----:R0:W-:Y:S04]  /*1dc20*/  STL [R1+0xbe0], R11 ;  /* 0x000be00b01007387 */ /* 0x0011e80000100800 */
[----:B0-----:R-:W3:Y:S04]  /*1dc30*/  LDL.LU R11, [R1+0x5c8] ;  /* 0x0005c800010b7983 */ /* 0x001ee80000300800 */
[----:B-1----:R0:W-:Y:S04]  /*1dc40*/  STL [R1+0xbe4], R6 ;  /* 0x000be40601007387 */ /* 0x0021e80000100800 */
[----:B0-----:R-:W4:Y:S04]  /*1dc50*/  LDL.LU R6, [R1+0x408] ;  /* 0x0004080001067983 */ /* 0x001f280000300800 */
[----:B------:R-:W-:Y:S04]  /*1dc60*/  STL [R1+0xbdc], R7 ;  /* 0x000bdc0701007387 */ /* 0x000fe80000100800 */
[----:B------:R-:W4:Y:S04]  /*1dc70*/  LDL R55, [R1+0xa80] ;  /* 0x000a800001377983 */ /* 0x000f280000100800 */
[----:B--2---:R-:W-:Y:S04]  /*1dc80*/  STL [R1+0xbd8], R15 ;  /* 0x000bd80f01007387 */ /* 0x004fe80000100800 */
[----:B------:R0:W-:Y:S04]  /*1dc90*/  STSM.16.M88.4 [R0], R48 ;  /* 0x0000003000007844 */ /* 0x0001e80000000200 */
[----:B0-----:R-:W2:Y:S04]  /*1dca0*/  LDL.LU R48, [R1+0xc68] ;  /* 0x000c680001307983 */ /* 0x001ea80000300800 */
[----:B------:R-:W2:Y:S04]  /*1dcb0*/  LDL.LU R53, [R1+0x30] ;  /* 0x0000300001357983 */ /* 0x000ea80000300800 */
[----:B------:R-:W2:Y:S04]  /*1dcc0*/  LDL.LU R7, [R1+0x954] ;  /* 0x0009540001077983 */ /* 0x000ea80000300800 */
[----:B------:R-:W2:Y:S04]  /*1dcd0*/  LDL.LU R15, [R1+0x920] ;  /* 0x00092000010f7983 */ /* 0x000ea80000300800 */
[----:B------:R-:W2:Y:S01]  /*1dce0*/  LDL.LU R47, [R1+0x20] ;  /* 0x00002000012f7983 */ /* 0x000ea20000300800 */
[----:B------:R-:W-:-:S03]  /*1dcf0*/  PRMT R40, R60, 0x7632, R40 ;  /* 0x000076323c287816 */ /* 0x000fc60000000028 */
[----:B------:R-:W2:Y:S04]  /*1dd00*/  LDL.LU R52, [R1+0x10] ;  /* 0x0000100001347983 */ /* 0x000ea80000300800 */
[----:B------:R-:W2:Y:S01]  /*1dd10*/  LDL.LU R49, [R1+0x44] ;  /* 0x0000440001317983 */ /* 0x000ea20000300800 */
[----:B------:R-:W-:Y:S01]  /*1dd20*/  NOP ;  /* 0x0000000000007918 */ /* 0x000fe20000000000 */
[C---:B---3--:R-:W-:Y:S01]  /*1dd30*/  IMAD R58, R11.reuse, R61, RZ ;  /* 0x0000003d0b3a7224 */ /* 0x048fe200078e02ff */
[----:B------:R-:W-:-:S04]  /*1dd40*/  ISETP.GE.AND P1, PT, R11, UR26, PT ;  /* 0x0000001a0b007c0c */ /* 0x000fc8000bf26270 */
[----:B------:R-:W-:-:S04]  /*1dd50*/  LEA R2, P4, R58, UR24, 0x1 ;  /* 0x000000183a027c11 */ /* 0x000fc8000f8808ff */
[----:B------:R-:W-:Y:S02]  /*1dd60*/  LEA.HI.X.SX32 R3, R58, UR25, 0x1, P4 ;  /* 0x000000193a037c11 */ /* 0x000fe4000a0f0eff */
[C---:B----4-:R-:W-:Y:S01]  /*1dd70*/  ISETP.LT.AND P1, PT, R6.reuse, UR45, !P1 ;  /* 0x0000002d06007c0c */ /* 0x050fe2000cf21270 */
[----:B------:R-:W-:Y:S01]  /*1dd80*/  IMAD R42, R6, UR4, RZ ;  /* 0x00000004062a7c24 */ /* 0x000fe2000f8e02ff */
[----:B------:R-:W0:Y:S03]  /*1dd90*/  LDCU UR45, c[0x0][0x39c] ;  /* 0x00007380ff2d77ac */ /* 0x000e260008000800 */
[----:B------:R-:W-:-:S08]  /*1dda0*/  IMAD.WIDE R56, R42, 0x2, R2 ;  /* 0x000000022a387825 */ /* 0x000fd000078e0202 */
[----:B------:R1:W-:Y:S01]  /*1ddb0*/  @P1 STG.E.U16 desc[UR40][R56.64], R60 ;  /* 0x0000003c38001986 */ /* 0x0003e2000c101528 */
[----:B------:R-:W-:Y:S01]  /*1ddc0*/  ISETP.GE.AND P1, PT, R6, UR27, PT ;  /* 0x0000001b06007c0c */ /* 0x000fe2000bf26270 */
[----:B------:R-:W3:Y:S01]  /*1ddd0*/  LDCU.64 UR26, c[0x0][0x398] ;  /* 0x00007300ff1a77ac */ /* 0x000ee20008000a00 */
[----:B-1----:R-:W-:-:S04]  /*1dde0*/  IMAD R57, R61, 0x20, R58 ;  /* 0x000000203d397824 */ /* 0x002fc800078e023a */
[----:B------:R-:W-:Y:S01]  /*1ddf0*/  IMAD R59, R61, 0x20, R57 ;  /* 0x000000203d3b7824 */ /* 0x000fe200078e0239 */
[----:B------:R-:W-:Y:S02]  /*1de00*/  LEA R56, P4, R57, UR24, 0x1 ;  /* 0x0000001839387c11 */ /* 0x000fe4000f8808ff */
[----:B------:R-:W-:Y:S01]  /*1de10*/  ISETP.LT.AND P5, PT, R55, UR36, !P1 ;  /* 0x0000002437007c0c */ /* 0x000fe2000cfa1270 */
[----:B------:R-:W-:Y:S01]  /*1de20*/  IMAD R61, R61, 0x20, R59 ;  /* 0x000000203d3d7824 */ /* 0x000fe200078e023b */
[----:B------:R-:W-:Y:S01]  /*1de30*/  LEA R58, P6, R59, UR24, 0x1 ;  /* 0x000000183b3a7c11 */ /* 0x000fe2000f8c08ff */
[----:B------:R-:W1:Y:S01]  /*1de40*/  LDCU UR36, c[0x0][0x398] ;  /* 0x00007300ff2477ac */ /* 0x000e620008000800 */
[----:B------:R-:W-:Y:S02]  /*1de50*/  LEA.HI.X.SX32 R57, R57, UR25, 0x1, P4 ;  /* 0x0000001939397c11 */ /* 0x000fe4000a0f0eff */
[----:B--2---:R-:W-:Y:S02]  /*1de60*/  ISETP.LT.AND P4, PT, R7, UR34, !P1 ;  /* 0x0000002207007c0c */ /* 0x004fe4000cf81270 */
[----:B------:R-:W-:Y:S01]  /*1de70*/  LEA.HI.X.SX32 R59, R59, UR25, 0x1, P6 ;  /* 0x000000193b3b7c11 */ /* 0x000fe2000b0f0eff */
[C---:B------:R-:W-:Y:S01]  /*1de80*/  IMAD.WIDE R50, R42.reuse, 0x2, R56 ;  /* 0x000000022a327825 */ /* 0x040fe200078e0238 */
[----:B------:R-:W-:Y:S01]  /*1de90*/  LEA R60, P6, R61, UR24, 0x1 ;  /* 0x000000183d3c7c11 */ /* 0x000fe2000f8c08ff */
[----:B------:R-:W2:Y:S01]  /*1dea0*/  LDCU UR34, c[0x0][0x39c] ;  /* 0x00007380ff2277ac */ /* 0x000ea20008000800 */
[----:B------:R-:W-:Y:S01]  /*1deb0*/  ISETP.LT.AND P1, PT, R15, UR38, !P1 ;  /* 0x000000260f007c0c */ /* 0x000fe2000cf21270 */
[----:B------:R-:W-:Y:S01]  /*1dec0*/  IMAD.WIDE R44, R42, 0x2, R58 ;  /* 0x000000022a2c7825 */ /* 0x000fe200078e023a */
[----:B------:R-:W-:Y:S01]  /*1ded0*/  LEA.HI.X.SX32 R61, R61, UR25, 0x1, P6 ;  /* 0x000000193d3d7c11 */ /* 0x000fe2000b0f0eff */
[----:B------:R4:W-:Y:S01]  /*1dee0*/  @P5 STG.E.U16 desc[UR40][R50.64], R40 ;  /* 0x0000002832005986 */ /* 0x0009e2000c101528 */
[----:B------:R-:W-:Y:S01]  /*1def0*/  ISETP.LT.AND P5, PT, R11, UR32, !P2 ;  /* 0x000000200b007c0c */ /* 0x000fe2000d7a1270 */
[----:B------:R-:W0:Y:S01]  /*1df00*/  LDCU.64 UR24, c[0x0][0x398] ;  /* 0x00007300ff1877ac */ /* 0x000e220008000a00 */
[----:B------:R-:W-:Y:S01]  /*1df10*/  PRMT R41, R53, 0x7632, R41 ;  /* 0x0000763235297816 */ /* 0x000fe20000000029 */
[----:B------:R1:W-:Y:S01]  /*1df20*/  @P4 STG.E.U16 desc[UR40][R44.64], R53 ;  /* 0x000000352c004986 */ /* 0x0003e2000c101528 */
[----:B------:R-:W-:Y:S01]  /*1df30*/  PRMT R36, R47, 0x7632, R36 ;  /* 0x000076322f247816 */ /* 0x000fe20000000024 */
[----:B------:R-:W2:Y:S01]  /*1df40*/  LDCU UR32, c[0x0][0x398] ;  /* 0x00007300ff2077ac */ /* 0x000ea20008000800 */
[----:B------:R-:W-:Y:S01]  /*1df50*/  PRMT R37, R52, 0x7632, R37 ;  /* 0x0000763234257816 */ /* 0x000fe20000000025 */
[----:B------:R-:W2:Y:S01]  /*1df60*/  LDCU UR38, c[0x0][0x398] ;  /* 0x00007300ff2677ac */ /* 0x000ea20008000800 */
[----:B----4-:R-:W-:-:S02]  /*1df70*/  VIADD R40, R6, 0x3 ;  /* 0x0000000306287836 */ /* 0x010fc40000000000 */
[C---:B-1----:R-:W-:Y:S01]  /*1df80*/  IMAD.WIDE R44, R42.reuse, 0x2, R60 ;  /* 0x000000022a2c7825 */ /* 0x042fe200078e023c */
[----:B------:R-:W4:Y:S03]  /*1df90*/  LDL.LU R53, [R1+0x34] ;  /* 0x0000340001357983 */ /* 0x000f260000300800 */
[----:B------:R-:W-:Y:S01]  /*1dfa0*/  VIADD R42, R42, UR4 ;  /* 0x000000042a2a7c36 */ /* 0x000fe20008000000 */
[----:B------:R1:W-:Y:S01]  /*1dfb0*/  @P1 STG.E.U16 desc[UR40][R44.64], R41 ;  /* 0x000000292c001986 */ /* 0x0003e2000c101528 */
[----:B0-----:R-:W-:Y:S01]  /*1dfc0*/  ISETP.GE.AND P1, PT, R40, UR45, PT ;  /* 0x0000002d28007c0c */ /* 0x001fe2000bf26270 */
[----:B------:R-:W0:Y:S01]  /*1dfd0*/  LDCU UR45, c[0x0][0x39c] ;  /* 0x00007380ff2d77ac */ /* 0x000e220008000800 */
[----:B-1----:R-:W-:-:S05]  /*1dfe0*/  IMAD.WIDE R40, R42, 0x2, R2 ;  /* 0x000000022a287825 */ /* 0x002fca00078e0202 */
[----:B------:R1:W-:Y:S04]  /*1dff0*/  @P5 STG.E.U16 desc[UR40][R40.64], R47 ;  /* 0x0000002f28005986 */ /* 0x0003e8000c101528 */
[----:B-1----:R-:W2:Y:S04]  /*1e000*/  LDL.LU.64 R40, [R1+0xc60] ;  /* 0x000c600001287983 */ /* 0x002ea80000300a00 */
[----:B------:R-:W4:Y:S01]  /*1e010*/  LDL.LU R47, [R1+0x24] ;  /* 0x00002400012f7983 */ /* 0x000f220000300800 */
[----:B------:R-:W-:Y:S02]  /*1e020*/  ISETP.LT.AND P4, PT, R55, UR46, !P2 ;  /* 0x0000002e37007c0c */ /* 0x000fe4000d781270 */
[----:B---3--:R-:W-:Y:S01]  /*1e030*/  ISETP.LT.AND P6, PT, R7, UR26, !P2 ;  /* 0x0000001a07007c0c */ /* 0x008fe2000d7c1270 */
[C---:B------:R-:W-:Y:S01]  /*1e040*/  IMAD.WIDE R50, R42.reuse, 0x2, R56 ;  /* 0x000000022a327825 */ /* 0x040fe200078e0238 */
[----:B------:R-:W-:Y:S01]  /*1e050*/  ISETP.LT.AND P2, PT, R15, UR48, !P2 ;  /* 0x000000300f007c0c */ /* 0x000fe2000d741270 */
[----:B------:R-:W1:Y:S02]  /*1e060*/  LDCU UR26, c[0x0][0x398] ;  /* 0x00007300ff1a77ac */ /* 0x000e640008000800 */
[----:B------:R-:W-:Y:S01]  /*1e070*/  IMAD.WIDE R44, R42, 0x2, R58 ;  /* 0x000000022a2c7825 */ /* 0x000fe200078e023a */
[----:B------:R-:W-:Y:S01]  /*1e080*/  ISETP.LT.AND P5, PT, R11, UR24, !P3 ;  /* 0x000000180b007c0c */ /* 0x000fe2000dfa1270 */
[----:B------:R-:W3:Y:S04]  /*1e090*/  LDCU UR24, c[0x0][0x398] ;  /* 0x00007300ff1877ac */ /* 0x000ee80008000800 */
[----:B------:R0:W-:Y:S01]  /*1e0a0*/  @P4 STG.E.U16 desc[UR40][R50.64], R36 ;  /* 0x0000002432004986 */ /* 0x0001e2000c101528 */
[----:B------:R-:W-:Y:S01]  /*1e0b0*/  ISETP.LT.AND P4, PT, R55, UR50, !P3 ;  /* 0x0000003237007c0c */ /* 0x000fe2000df81270 */
[----:B------:R-:W1:Y:S02]  /*1e0c0*/  LDCU UR50, c[0x0][0x39c] ;  /* 0x00007380ff3277ac */ /* 0x000e640008000800 */
[----:B------:R3:W-:Y:S01]  /*1e0d0*/  @P6 STG.E.U16 desc[UR40][R44.64], R52 ;  /* 0x000000342c006986 */ /* 0x0007e2000c101528 */
[----:B------:R-:W-:Y:S01]  /*1e0e0*/  ISETP.LT.AND P6, PT, R7, UR52, !P3 ;  /* 0x0000003407007c0c */ /* 0x000fe2000dfc1270 */
[----:B------:R-:W1:Y:S01]  /*1e0f0*/  LDCU UR48, c[0x0][0x398] ;  /* 0x00007300ff3077ac */ /* 0x000e620008000800 */
[----:B------:R-:W1:Y:S01]  /*1e100*/  LDCU UR46, c[0x0][0x398] ;  /* 0x00007300ff2e77ac */ /* 0x000e620008000800 */
[----:B0-----:R-:W-:-:S02]  /*1e110*/  VIADD R36, R6, 0x4 ;  /* 0x0000000406247836 */ /* 0x001fc40000000000 */
[C---:B---3--:R-:W-:Y:S01]  /*1e120*/  IMAD.WIDE R44, R42.reuse, 0x2, R60 ;  /* 0x000000022a2c7825 */ /* 0x048fe200078e023c */
[----:B------:R-:W3:Y:S01]  /*1e130*/  LDL.LU R52, [R1+0x14] ;  /* 0x0000140001347983 */ /* 0x000ee20000300800 */
[----:B------:R-:W0:Y:S02]  /*1e140*/  LDCU UR52, c[0x0][0x398] ;  /* 0x00007300ff3477ac */ /* 0x000e240008000800 */
[----:B------:R-:W-:Y:S01]  /*1e150*/  VIADD R42, R42, UR4 ;  /* 0x000000042a2a7c36 */ /* 0x000fe20008000000 */
[----:B------:R1:W-:Y:S01]  /*1e160*/  @P2 STG.E.U16 desc[UR40][R44.64], R37 ;  /* 0x000000252c002986 */ /* 0x0003e2000c101528 */
[----:B------:R-:W-:Y:S01]  /*1e170*/  ISETP.GE.AND P2, PT, R36, UR45, PT ;  /* 0x0000002d24007c0c */ /* 0x000fe2000bf46270 */
[----:B------:R-:W0:Y:S01]  /*1e180*/  LDCU UR45, c[0x0][0x398] ;  /* 0x00007300ff2d77ac */ /* 0x000e220008000800 */
[----:B------:R-:W-:Y:S01]  /*1e190*/  ISETP.LT.AND P3, PT, R15, UR42, !P3 ;  /* 0x0000002a0f007c0c */ /* 0x000fe2000df61270 */
[C---:B------:R-:W-:Y:S01]  /*1e1a0*/  IMAD.WIDE R50, R42.reuse, 0x2, R56 ;  /* 0x000000022a327825 */ /* 0x040fe200078e0238 */
[----:B------:R-:W0:Y:S03]  /*1e1b0*/  LDCU UR42, c[0x0][0x398] ;  /* 0x00007300ff2a77ac */ /* 0x000e260008000800 */
[----:B-1----:R-:W-:-:S04]  /*1e1c0*/  IMAD.WIDE R36, R42, 0x2, R2 ;  /* 0x000000022a247825 */ /* 0x002fc800078e0202 */
[----:B------:R-:W-:Y:S01]  /*1e1d0*/  IMAD.WIDE R44, R42, 0x2, R58 ;  /* 0x000000022a2c7825 */ /* 0x000fe200078e023a */
[----:B------:R1:W-:Y:S01]  /*1e1e0*/  @P5 STG.E.U16 desc[UR40][R36.64], R49 ;  /* 0x0000003124005986 */ /* 0x0003e2000c101528 */
[----:B------:R-:W-:Y:S01]  /*1e1f0*/  ISETP.LT.AND P5, PT, R11, UR44, !P1 ;  /* 0x0000002c0b007c0c */ /* 0x000fe2000cfa1270 */
[----:B------:R-:W0:Y:S02]  /*1e200*/  LDCU UR44, c[0x0][0x398] ;  /* 0x00007300ff2c77ac */ /* 0x000e240008000800 */
[----:B-1----:R-:W3:Y:S01]  /*1e210*/  LDL.LU.64 R36, [R1+0xc58] ;  /* 0x000c580001247983 */ /* 0x002ee20000300a00 */
[----:B--2---:R-:W-:Y:S02]  /*1e220*/  PRMT R40, R49, 0x7632, R40 ;  /* 0x0000763231287816 */ /* 0x004fe40000000028 */
[----:B----4-:R-:W-:Y:S01]  /*1e230*/  PRMT R41, R53, 0x7632, R41 ;  /* 0x0000763235297816 */ /* 0x010fe20000000029 */
[----:B------:R-:W2:Y:S04]  /*1e240*/  LDL.LU R49, [R1+0x48] ;  /* 0x0000480001317983 */ /* 0x000ea80000300800 */
[----:B------:R1:W-:Y:S04]  /*1e250*/  @P4 STG.E.U16 desc[UR40][R50.64], R40 ;  /* 0x0000002832004986 */ /* 0x0003e8000c101528 */
[----:B------:R4:W-:Y:S01]  /*1e260*/  @P6 STG.E.U16 desc[UR40][R44.64], R53 ;  /* 0x000000352c006986 */ /* 0x0009e2000c101528 */
[----:B-1----:R-:W-:-:S02]  /*1e270*/  VIADD R40, R6, 0x5 ;  /* 0x0000000506287836 */ /* 0x002fc40000000000 */
[C---:B----4-:R-:W-:Y:S01]  /*1e280*/  IMAD.WIDE R44, R42.reuse, 0x2, R60 ;  /* 0x000000022a2c7825 */ /* 0x050fe200078e023c */
[----:B------:R-:W4:Y:S03]  /*1e290*/  LDL.LU R53, [R1+0x38] ;  /* 0x0000380001357983 */ /* 0x000f260000300800 */
[----:B------:R-:W-:Y:S01]  /*1e2a0*/  VIADD R42, R42, UR4 ;  /* 0x000000042a2a7c36 */ /* 0x000fe20008000000 */
[----:B------:R1:W-:Y:S01]  /*1e2b0*/  @P3 STG.E.U16 desc[UR40][R44.64], R41 ;  /* 0x000000292c003986 */ /* 0x0003e2000c101528 */
[----:B------:R-:W-:Y:S01]  /*1e2c0*/  ISETP.GE.AND P3, PT, R40, UR50, PT ;  /* 0x0000003228007c0c */ /* 0x000fe2000bf66270 */
[----:B------:R-:W0:Y:S01]  /*1e2d0*/  LDCU UR50, c[0x0][0x398] ;  /* 0x00007300ff3277ac */ /* 0x000e220008000800 */
[----:B-1----:R-:W-:-:S05]  /*1e2e0*/  IMAD.WIDE R40, R42, 0x2, R2 ;  /* 0x000000022a287825 */ /* 0x002fca00078e0202 */
[----:B------:R1:W-:Y:S04]  /*1e2f0*/  @P5 STG.E.U16 desc[UR40][R40.64], R47 ;  /* 0x0000002f28005986 */ /* 0x0003e8000c101528 */
[----:B-1----:R-:W4:Y:S01]  /*1e300*/  LDL.LU.64 R40, [R1+0xc50] ;  /* 0x000c500001287983 */ /* 0x002f220000300a00 */
[----:B------:R-:W-:-:S03]  /*1e310*/  PRMT R38, R47, 0x7632, R38 ;  /* 0x000076322f267816 */ /* 0x000fc60000000026 */
[----:B------:R-:W4:Y:S01]  /*1e320*/  LDL.LU R47, [R1+0x28] ;  /* 0x00002800012f7983 */ /* 0x000f220000300800 */
[----:B0-----:R-:W-:Y:S02]  /*1e330*/  ISETP.LT.AND P4, PT, R55, UR45, !P1 ;  /* 0x0000002d37007c0c */ /* 0x001fe4000cf81270 */
[----:B------:R-:W-:Y:S01]  /*1e340*/  ISETP.LT.AND P6, PT, R7, UR77, !P1 ;  /* 0x0000004d07007c0c */ /* 0x000fe2000cfc1270 */
[----:B------:R-:W0:Y:S01]  /*1e350*/  LDCU UR77, c[0x0][0x39c] ;  /* 0x00007380ff4d77ac */ /* 0x000e220008000800 */
[----:B------:R-:W-:Y:S01]  /*1e360*/  ISETP.LT.AND P1, PT, R15, UR76, !P1 ;  /* 0x0000004c0f007c0c */ /* 0x000fe2000cf21270 */
[----:B------:R-:W-:-:S04]  /*1e370*/  IMAD.WIDE R50, R42, 0x2, R56 ;  /* 0x000000022a327825 */ /* 0x000fc800078e0238 */
[----:B------:R-:W-:Y:S01]  /*1e380*/  IMAD.WIDE R44, R42, 0x2, R58 ;  /* 0x000000022a2c7825 */ /* 0x000fe200078e023a */
[----:B---3--:R-:W-:Y:S01]  /*1e390*/  PRMT R39, R52, 0x7632, R39 ;  /* 0x0000763234277816 */ /* 0x008fe20000000027 */
[----:B------:R-:W1:Y:S02]  /*1e3a0*/  LDCU UR45, c[0x0][0x39c] ;  /* 0x00007380ff2d77ac */ /* 0x000e640008000800 */
[----:B------:R3:W-:Y:S01]  /*1e3b0*/  @P4 STG.E.U16 desc[UR40][R50.64], R38 ;  /* 0x0000002632004986 */ /* 0x0007e2000c101528 */
[----:B------:R-:W-:Y:S01]  /*1e3c0*/  ISETP.LT.AND P5, PT, R11, UR75, !P2 ;  /* 0x0000004b0b007c0c */ /* 0x000fe2000d7a1270 */
[----:B------:R-:W0:Y:S02]  /*1e3d0*/  LDCU UR75, c[0x0][0x398] ;  /* 0x00007300ff4b77ac */ /* 0x000e240008000800 */
[----:B------:R1:W-:Y:S01]  /*1e3e0*/  @P6 STG.E.U16 desc[UR40][R44.64], R52 ;  /* 0x000000342c006986 */ /* 0x0003e2000c101528 */
[----:B------:R-:W-:Y:S01]  /*1e3f0*/  ISETP.LT.AND P4, PT, R55, UR74, !P2 ;  /* 0x0000004a37007c0c */ /* 0x000fe2000d781270 */
[----:B------:R-:W2:Y:S01]  /*1e400*/  LDCU UR74, c[0x0][0x39c] ;  /* 0x00007380ff4a77ac */ /* 0x000ea20008000800 */
[----:B------:R-:W-:Y:S01]  /*1e410*/  ISETP.LT.AND P6, PT, R7, UR12, !P2 ;  /* 0x0000000c07007c0c */ /* 0x000fe2000d7c1270 */
[----:B------:R-:W2:Y:S01]  /*1e420*/  LDCU UR76, c[0x0][0x398] ;  /* 0x00007300ff4c77ac */ /* 0x000ea20008000800 */
[----:B---3--:R-:W-:-:S02]  /*1e430*/  VIADD R38, R6, 0x6 ;  /* 0x0000000606267836 */ /* 0x008fc40000000000 */
[----:B-1----:R-:W-:Y:S01]  /*1e440*/  IMAD.WIDE R44, R42, 0x2, R60 ;  /* 0x000000022a2c7825 */ /* 0x002fe200078e023c */
[----:B------:R-:W3:Y:S01]  /*1e450*/  LDL.LU R52, [R1+0x18] ;  /* 0x0000180001347983 */ /* 0x000ee20000300800 */
[----:B------:R-:W1:Y:S03]  /*1e460*/  LDCU UR12, c[0x0][0x398] ;  /* 0x00007300ff0c77ac */ /* 0x000e660008000800 */
[----:B------:R1:W-:Y:S01]  /*1e470*/  @P1 STG.E.U16 desc[UR40][R44.64], R39 ;  /* 0x000000272c001986 */ /* 0x0003e2000c101528 */
[----:B0-----:R-:W-:Y:S01]  /*1e480*/  ISETP.GE.AND P1, PT, R38, UR77, PT ;  /* 0x0000004d26007c0c */ /* 0x001fe2000bf26270 */
[----:B------:R-:W-:Y:S01]  /*1e490*/  VIADD R42, R42, UR4 ;  /* 0x000000042a2a7c36 */ /* 0x000fe20008000000 */
[----:B------:R-:W0:Y:S01]  /*1e4a0*/  LDCU UR77, c[0x0][0x39c] ;  /* 0x00007380ff4d77ac */ /* 0x000e220008000800 */
[----:B------:R-:W-:Y:S02]  /*1e4b0*/  ISETP.LT.AND P2, PT, R15, UR11, !P2 ;  /* 0x0000000b0f007c0c */ /* 0x000fe4000d741270 */
[C---:B------:R-:W-:Y:S01]  /*1e4c0*/  IMAD.WIDE R50, R42.reuse, 0x2, R56 ;  /* 0x000000022a327825 */ /* 0x040fe200078e0238 */
[----:B------:R-:W0:Y:S03]  /*1e4d0*/  LDCU UR11, c[0x0][0x398] ;  /* 0x00007300ff0b77ac */ /* 0x000e260008000800 */
[----:B-1----:R-:W-:-:S04]  /*1e4e0*/  IMAD.WIDE R38, R42, 0x2, R2 ;  /* 0x000000022a267825 */ /* 0x002fc800078e0202 */
[----:B------:R-:W-:Y:S01]  /*1e4f0*/  IMAD.WIDE R44, R42, 0x2, R58 ;  /* 0x000000022a2c7825 */ /* 0x000fe200078e023a */
[----:B--2---:R1:W-:Y:S01]  /*1e500*/  @P5 STG.E.U16 desc[UR40][R38.64], R49 ;  /* 0x0000003126005986 */ /* 0x0043e2000c101528 */
[----:B------:R-:W-:Y:S01]  /*1e510*/  ISETP.LT.AND P5, PT, R11, UR13, !P3 ;  /* 0x0000000d0b007c0c */ /* 0x000fe2000dfa1270 */
[----:B------:R-:W2:Y:S02]  /*1e520*/  LDCU UR13, c[0x0][0x398] ;  /* 0x00007300ff0d77ac */ /* 0x000ea40008000800 */
[----:B-1----:R-:W2:Y:S01]  /*1e530*/  LDL.LU.64 R38, [R1+0xc48] ;  /* 0x000c480001267983 */ /* 0x002ea20000300a00 */
[----:B----4-:R-:W-:Y:S02]  /*1e540*/  PRMT R40, R49, 0x7632, R40 ;  /* 0x0000763231287816 */ /* 0x010fe40000000028 */
[----:B------:R-:W-:-:S03]  /*1e550*/  PRMT R41, R53, 0x7632, R41 ;  /* 0x0000763235297816 */ /* 0x000fc60000000029 */
[----:B------:R1:W-:Y:S04]  /*1e560*/  @P4 STG.E.U16 desc[UR40][R50.64], R40 ;  /* 0x0000002832004986 */ /* 0x0003e8000c101528 */
[----:B------:R4:W-:Y:S01]  /*1e570*/  @P6 STG.E.U16 desc[UR40][R44.64], R53 ;  /* 0x000000352c006986 */ /* 0x0009e2000c101528 */
[----:B-1----:R-:W-:Y:S02]  /*1e580*/  VIADD R40, R6, 0x7 ;  /* 0x0000000706287836 */ /* 0x002fe40000000000 */
[C---:B----4-:R-:W-:Y:S01]  /*1e590*/  IMAD.WIDE R44, R42.reuse, 0x2, R60 ;  /* 0x000000022a2c7825 */ /* 0x050fe200078e023c */
[----:B------:R-:W4:Y:S03]  /*1e5a0*/  LDL.LU R53, [R1+0x4c] ;  /* 0x00004c0001357983 */ /* 0x000f260000300800 */
[----:B------:R-:W-:Y:S01]  /*1e5b0*/  VIADD R42, R42, UR4 ;  /* 0x000000042a2a7c36 */ /* 0x000fe20008000000 */
[----:B------:R1:W-:Y:S01]  /*1e5c0*/  @P2 STG.E.U16 desc[UR40][R44.64], R41 ;  /* 0x000000292c002986 */ /* 0x0003e2000c101528 */
[----:B0-----:R-:W-:Y:S01]  /*1e5d0*/  ISETP.GE.AND P2, PT, R40, UR77, PT ;  /* 0x0000004d28007c0c */ /* 0x001fe2000bf46270 */
[----:B------:R-:W0:Y:S02]  /*1e5e0*/  LDCU UR77, c[0x0][0x398] ;  /* 0x00007300ff4d77ac */ /* 0x000e240008000800 */
[----:B------:R-:W2:Y:S01]  /*1e5f0*/  LDL.LU R49, [R1+0x3c] ;  /* 0x00003c0001317983 */ /* 0x000ea20000300800 */
[----:B-1----:R-:W-:-:S05]  /*1e600*/  IMAD.WIDE R40, R42, 0x2, R2 ;  /* 0x000000022a287825 */ /* 0x002fca00078e0202 */
[----:B------:R1:W-:Y:S04]  /*1e610*/  @P5 STG.E.U16 desc[UR40][R40.64], R47 ;  /* 0x0000002f28005986 */ /* 0x0003e8000c101528 */
[----:B-1----:R-:W4:Y:S01]  /*1e620*/  LDL.LU.64 R40, [R1+0xc40] ;  /* 0x000c400001287983 */ /* 0x002f220000300a00 */
[----:B------:R-:W-:Y:S02]  /*1e630*/  ISETP.LT.AND P4, PT, R55, UR9, !P3 ;  /* 0x0000000937007c0c */ /* 0x000fe4000df81270 */
[----:B------:R-:W-:Y:S01]  /*1e640*/  ISETP.LT.AND P6, PT, R7, UR14, !P3 ;  /* 0x0000000e07007c0c */ /* 0x000fe2000dfc1270 */
[C---:B------:R-:W-:Y:S01]  /*1e650*/  IMAD.WIDE R50, R42.reuse, 0x2, R56 ;  /* 0x000000022a327825 */ /* 0x040fe200078e0238 */
[----:B------:R-:W-:Y:S01]  /*1e660*/  PRMT R43, R47, 0x7632, R43 ;  /* 0x000076322f2b7816 */ /* 0x000fe2000000002b */
[----:B------:R-:W1:Y:S02]  /*1e670*/  LDCU UR9, c[0x0][0x39c] ;  /* 0x00007380ff0977ac */ /* 0x000e640008000800 */
[----:B------:R-:W-:Y:S01]  /*1e680*/  IMAD.WIDE R44, R42, 0x2, R58 ;  /* 0x000000022a2c7825 */ /* 0x000fe200078e023a */
[----:B------:R-:W-:Y:S01]  /*1e690*/  ISETP.LT.AND P3, PT, R15, UR19, !P3 ;  /* 0x000000130f007c0c */ /* 0x000fe2000df61270 */
[----:B------:R-:W0:Y:S01]  /*1e6a0*/  LDCU UR14, c[0x0][0x398] ;  /* 0x00007300ff0e77ac */ /* 0x000e220008000800 */
[----:B------:R-:W-:-:S03]  /*1e6b0*/  ISETP.LT.AND P5, PT, R11, UR10, !P1 ;  /* 0x0000000a0b007c0c */ /* 0x000fc6000cfa1270 */
[----:B------:R0:W-:Y:S01]  /*1e6c0*/  @P4 STG.E.U16 desc[UR40][R50.64], R43 ;  /* 0x0000002b32004986 */ /* 0x0001e2000c101528 */
[----:B------:R-:W-:Y:S01]  /*1e6d0*/  VIADD R47, R42, UR4 ;  /* 0x000000042a2f7c36 */ /* 0x000fe20008000000 */
[----:B---3--:R-:W-:Y:S01]  /*1e6e0*/  PRMT R48, R52, 0x7632, R48 ;  /* 0x0000763234307816 */ /* 0x008fe20000000030 */
[----:B------:R-:W3:Y:S01]  /*1e6f0*/  LDCU UR19, c[0x0][0x398] ;  /* 0x00007300ff1377ac */ /* 0x000ee20008000800 */
[----:B------:R0:W-:Y:S01]  /*1e700*/  @P6 STG.E.U16 desc[UR40][R44.64], R52 ;  /* 0x000000342c006986 */ /* 0x0001e2000c101528 */
[----:B------:R-:W-:Y:S02]  /*1e710*/  ISETP.LT.AND P6, PT, R55, UR16, !P1 ;  /* 0x0000001037007c0c */ /* 0x000fe4000cfc1270 */
[----:B----4-:R-:W-:Y:S01]  /*1e720*/  PRMT R40, R53, 0x7632, R40 ;  /* 0x0000763235287816 */ /* 0x010fe20000000028 */
[----:B0-----:R-:W-:Y:S01]  /*1e730*/  IMAD.WIDE R42, R42, 0x2, R60 ;  /* 0x000000022a2a7825 */ /* 0x001fe200078e023c */
[----:B------:R-:W4:Y:S01]  /*1e740*/  LDL.LU R52, [R1+0x2c] ;  /* 0x00002c0001347983 */ /* 0x000f220000300800 */
[----:B------:R-:W-:Y:S01]  /*1e750*/  ISETP.LT.AND P4, PT, R7, UR5, !P1 ;  /* 0x0000000507007c0c */ /* 0x000fe2000cf81270 */
[----:B------:R-:W0:Y:S01]  /*1e760*/  LDCU UR16, c[0x0][0x39c] ;  /* 0x00007380ff1077ac */ /* 0x000e220008000800 */
[----:B------:R-:W-:Y:S01]  /*1e770*/  IMAD.WIDE R50, R47, 0x2, R2 ;  /* 0x000000022f327825 */ /* 0x000fe200078e0202 */
[----:B------:R1:W-:Y:S01]  /*1e780*/  @P3 STG.E.U16 desc[UR40][R42.64], R48 ;  /* 0x000000302a003986 */ /* 0x0003e2000c101528 */
[----:B--2---:R-:W-:Y:S01]  /*1e790*/  PRMT R41, R49, 0x7632, R41 ;  /* 0x0000763231297816 */ /* 0x004fe20000000029 */
[----:B------:R-:W2:Y:S01]  /*1e7a0*/  LDCU UR10, c[0x0][0x398] ;  /* 0x00007300ff0a77ac */ /* 0x000ea20008000800 */
[----:B------:R-:W-:Y:S01]  /*1e7b0*/  IMAD.WIDE R44, R47, 0x2, R56 ;  /* 0x000000022f2c7825 */ /* 0x000fe200078e0238 */
[----:B------:R0:W-:Y:S01]  /*1e7c0*/  @P5 STG.E.U16 desc[UR40][R50.64], R53 ;  /* 0x0000003532005986 */ /* 0x0001e2000c101528 */
[----:B------:R-:W2:Y:S03]  /*1e7d0*/  LDCU UR5, c[0x0][0x398] ;  /* 0x00007300ff0577ac */ /* 0x000ea60008000800 */
[----:B------:R3:W-:Y:S04]  /*1e7e0*/  @P6 STG.E.U16 desc[UR40][R44.64], R40 ;  /* 0x000000282c006986 */ /* 0x0007e8000c101528 */
[----:B-1----:R-:W2:Y:S04]  /*1e7f0*/  LDL.LU.64 R42, [R1+0xc38] ;  /* 0x000c3800012a7983 */ /* 0x002ea80000300a00 */
[----:B0-----:R-:W2:Y:S04]  /*1e800*/  LDL.LU R53, [R1+0x1c] ;  /* 0x00001c0001357983 */ /* 0x001ea80000300800 */
[----:B---3--:R-:W4:Y:S01]  /*1e810*/  LDL.LU.64 R44, [R1+0xc30] ;  /* 0x000c3000012c7983 */ /* 0x008f220000300a00 */
[----:B------:R-:W-:Y:S01]  /*1e820*/  ISETP.LT.AND P1, PT, R15, UR17, !P1 ;  /* 0x000000110f007c0c */ /* 0x000fe2000cf21270 */
[----:B------:R-:W-:Y:S01]  /*1e830*/  IMAD.WIDE R50, R47, 0x2, R58 ;  /* 0x000000022f327825 */ /* 0x000fe200078e023a */
[----:B------:R-:W-:Y:S01]  /*1e840*/  ISETP.LT.AND P6, PT, R11, UR18, !P2 ;  /* 0x000000120b007c0c */ /* 0x000fe2000d7c1270 */
[----:B------:R-:W0:Y:S03]  /*1e850*/  LDCU UR17, c[0x0][0x398] ;  /* 0x00007300ff1177ac */ /* 0x000e260008000800 */
[----:B------:R1:W-:Y:S01]  /*1e860*/  @P4 STG.E.U16 desc[UR40][R50.64], R49 ;  /* 0x0000003132004986 */ /* 0x0003e2000c101528 */
[----:B------:R-:W-:Y:S01]  /*1e870*/  ISETP.LT.AND P4, PT, R55, UR15, !P2 ;  /* 0x0000000f37007c0c */ /* 0x000fe2000d781270 */
[----:B------:R-:W-:Y:S01]  /*1e880*/  VIADD R40, R6, 0x9 ;  /* 0x0000000906287836 */ /* 0x000fe20000000000 */
[----:B------:R-:W-:Y:S01]  /*1e890*/  ISETP.LT.AND P5, PT, R7, UR20, !P2 ;  /* 0x0000001407007c0c */ /* 0x000fe2000d7a1270 */
[----:B------:R-:W3:Y:S01]  /*1e8a0*/  LDCU UR15, c[0x0][0x39c] ;  /* 0x00007380ff0f77ac */ /* 0x000ee20008000800 */
[----:B------:R-:W0:Y:S01]  /*1e8b0*/  LDCU UR18, c[0x0][0x398] ;  /* 0x00007300ff1277ac */ /* 0x000e220008000800 */
[C---:B-1----:R-:W-:Y:S01]  /*1e8c0*/  IMAD.WIDE R48, R47.reuse, 0x2, R60 ;  /* 0x000000022f307825 */ /* 0x042fe200078e023c */
[----:B------:R-:W3:Y:S01]  /*1e8d0*/  LDL.LU R51, [R1] ;  /* 0x0000000001337983 */ /* 0x000ee20000300800 */
[----:B------:R-:W1:Y:S02]  /*1e8e0*/  LDCU UR20, c[0x0][0x398] ;  /* 0x00007300ff1477ac */ /* 0x000e640008000800 */
[----:B------:R-:W-:Y:S01]  /*1e8f0*/  VIADD R47, R47, UR4 ;  /* 0x000000042f2f7c36 */ /* 0x000fe20008000000 */
[----:B------:R0:W-:Y:S01]  /*1e900*/  @P1 STG.E.U16 desc[UR40][R48.64], R41 ;  /* 0x0000002930001986 */ /* 0x0001e2000c101528 */
[----:B------:R-:W-:-:S02]  /*1e910*/  ISETP.GE.AND P1, PT, R40, UR31, PT ;  /* 0x0000001f28007c0c */ /* 0x000fc4000bf26270 */
[----:B----4-:R-:W-:Y:S01]  /*1e920*/  PRMT R44, R52, 0x7632, R44 ;  /* 0x00007632342c7816 */ /* 0x010fe2000000002c */
[----:B0-----:R-:W-:Y:S01]  /*1e930*/  IMAD.WIDE R48, R47, 0x2, R2 ;  /* 0x000000022f307825 */ /* 0x001fe200078e0202 */
[----:B------:R-:W-:Y:S01]  /*1e940*/  ISETP.LT.AND P2, PT, R15, UR21, !P2 ;  /* 0x000000150f007c0c */ /* 0x000fe2000d741270 */
[----:B------:R-:W0:Y:S02]  /*1e950*/  LDCU UR21, c[0x0][0x398] ;  /* 0x00007300ff1577ac */ /* 0x000e240008000800 */
[----:B------:R-:W-:Y:S01]  /*1e960*/  IMAD.WIDE R40, R47, 0x2, R56 ;  /* 0x000000022f287825 */ /* 0x000fe200078e0238 */
[----:B------:R-:W-:Y:S01]  /*1e970*/  @P6 STG.E.U16 desc[UR40][R48.64], R52 ;  /* 0x0000003430006986 */ /* 0x000fe2000c101528 */
[----:B--2---:R-:W-:Y:S01]  /*1e980*/  PRMT R46, R53, 0x7632, R46 ;  /* 0x00007632352e7816 */ /* 0x004fe2000000002e */
[----:B------:R-:W2:Y:S02]  /*1e990*/  LDCU UR31, c[0x0][0x398] ;  /* 0x00007300ff1f77ac */ /* 0x000ea40008000800 */
[----:B------:R4:W-:Y:S04]  /*1e9a0*/  @P4 STG.E.U16 desc[UR40][R40.64], R44 ;  /* 0x0000002c28004986 */ /* 0x0009e8000c101528 */
[----:B----4-:R-:W3:Y:S01]  /*1e9b0*/  LDL.LU.64 R40, [R1+0xc28] ;  /* 0x000c280001287983 */ /* 0x010ee20000300a00 */
[----:B------:R-:W-:-:S02]  /*1e9c0*/  VIADD R50, R6, 0x8 ;  /* 0x0000000806327836 */ /* 0x000fc40000000000 */
[----:B------:R-:W-:-:S03]  /*1e9d0*/  IMAD.WIDE R48, R47, 0x2, R58 ;  /* 0x000000022f307825 */ /* 0x000fc600078e023a */
[----:B------:R-:W-:Y:S02]  /*1e9e0*/  ISETP.GE.AND P3, PT, R50, UR22, PT ;  /* 0x0000001632007c0c */ /* 0x000fe4000bf66270 */
[----:B------:R4:W-:Y:S01]  /*1e9f0*/  @P5 STG.E.U16 desc[UR40][R48.64], R53 ;  /* 0x0000003530005986 */ /* 0x0009e2000c101528 */
[----:B------:R-:W-:Y:S01]  /*1ea00*/  VIADD R50, R47, UR4 ;  /* 0x000000042f327c36 */ /* 0x000fe20008000000 */
[----:B------:R-:W-:Y:S01]  /*1ea10*/  ISETP.LT.AND P6, PT, R11, UR23, !P3 ;  /* 0x000000170b007c0c */ /* 0x000fe2000dfc1270 */
[----:B------:R-:W-:Y:S01]  /*1ea20*/  VIADD R44, R6, 0xa ;  /* 0x0000000a062c7836 */ /* 0x000fe20000000000 */
[----:B------:R-:W-:Y:S01]  /*1ea30*/  ISETP.LT.AND P4, PT, R55, UR28, !P3 ;  /* 0x0000001c37007c0c */ /* 0x000fe2000df81270 */
[----:B------:R-:W0:Y:S01]  /*1ea40*/  LDCU UR28, c[0x0][0x39c] ;  /* 0x00007380ff1c77ac */ /* 0x000e220008000800 */
[----:B------:R-:W0:Y:S01]  /*1ea50*/  LDCU UR22, c[0x0][0x398] ;  /* 0x00007300ff1677ac */ /* 0x000e220008000800 */
[----:B----4-:R-:W-:Y:S01]  /*1ea60*/  IMAD.WIDE R48, R47, 0x2, R60 ;  /* 0x000000022f307825 */ /* 0x010fe200078e023c */
[----:B---3--:R-:W-:-:S04]  /*1ea70*/  PRMT R41, R51, 0x7632, R41 ;  /* 0x0000763233297816 */ /* 0x008fc80000000029 */
[----:B------:R3:W-:Y:S01]  /*1ea80*/  @P2 STG.E.U16 desc[UR40][R48.64], R46 ;  /* 0x0000002e30002986 */ /* 0x0007e2000c101528 */
[C---:B------:R-:W-:Y:S01]  /*1ea90*/  IMAD.WIDE R52, R50.reuse, 0x2, R56 ;  /* 0x0000000232347825 */ /* 0x040fe200078e0238 */
[----:B------:R-:W-:Y:S01]  /*1eaa0*/  ISETP.LT.AND P5, PT, R7, UR29, !P3 ;  /* 0x0000001d07007c0c */ /* 0x000fe2000dfa1270 */
[----:B------:R-:W4:Y:S02]  /*1eab0*/  LDCU UR23, c[0x0][0x398] ;  /* 0x00007300ff1777ac */ /* 0x000f240008000800 */
[----:B---3--:R-:W-:-:S04]  /*1eac0*/  IMAD.WIDE R48, R50, 0x2, R2 ;  /* 0x0000000232307825 */ /* 0x008fc800078e0202 */
[----:B------:R-:W-:Y:S01]  /*1ead0*/  IMAD.WIDE R46, R50, 0x2, R58 ;  /* 0x00000002322e7825 */ /* 0x000fe200078e023a */
[----:B------:R3:W-:Y:S01]  /*1eae0*/  @P6 STG.E.U16 desc[UR40][R48.64], R51 ;  /* 0x0000003330006986 */ /* 0x0007e2000c101528 */
[----:B------:R-:W-:Y:S01]  /*1eaf0*/  ISETP.GE.AND P2, PT, R44, UR57, PT ;  /* 0x000000392c007c0c */ /* 0x000fe2000bf46270 */
[----:B------:R-:W0:Y:S02]  /*1eb00*/  LDCU UR29, c[0x0][0x398] ;  /* 0x00007300ff1d77ac */ /* 0x000e240008000800 */
[----:B------:R1:W-:Y:S04]  /*1eb10*/  @P4 STG.E.U16 desc[UR40][R52.64], R41 ;  /* 0x0000002934004986 */ /* 0x0003e8000c101528 */
[----:B---3--:R-:W3:Y:S01]  /*1eb20*/  LDL.LU.64 R48, [R1+0xc20] ;  /* 0x000c200001307983 */ /* 0x008ee20000300a00 */
[----:B------:R-:W-:-:S02]  /*1eb30*/  ISETP.LT.AND P3, PT, R15, UR30, !P3 ;  /* 0x0000001e0f007c0c */ /* 0x000fc4000df61270 */
[----:B------:R-:W-:Y:S01]  /*1eb40*/  ISETP.LT.AND P6, PT, R11, UR43, !P1 ;  /* 0x0000002b0b007c0c */ /* 0x000fe2000cfc1270 */
[----:B-1----:R-:W2:Y:S01]  /*1eb50*/  LDL.LU.64 R52, [R1+0xc18] ;  /* 0x000c180001347983 */ /* 0x002ea20000300a00 */
[----:B------:R-:W-:Y:S01]  /*1eb60*/  VIADD R44, R6, 0xb ;  /* 0x0000000b062c7836 */ /* 0x000fe20000000000 */
[----:B------:R-:W-:Y:S01]  /*1eb70*/  ISETP.LT.AND P4, PT, R55, UR54, !P1 ;  /* 0x0000003637007c0c */ /* 0x000fe2000cf81270 */
[----:B------:R-:W1:Y:S01]  /*1eb80*/  LDCU UR54, c[0x0][0x39c] ;  /* 0x00007380ff3677ac */ /* 0x000e620008000800 */
[----:B------:R-:W3:Y:S01]  /*1eb90*/  LDL.LU R41, [R1+0x4] ;  /* 0x0000040001297983 */ /* 0x000ee20000300800 */
[----:B------:R-:W0:Y:S01]  /*1eba0*/  LDCU UR30, c[0x0][0x398] ;  /* 0x00007300ff1e77ac */ /* 0x000e220008000800 */
[----:B------:R-:W0:Y:S01]  /*1ebb0*/  LDCU UR43, c[0x0][0x398] ;  /* 0x00007300ff2b77ac */ /* 0x000e220008000800 */
[----:B------:R-:W0:Y:S01]  /*1ebc0*/  LDCU UR57, c[0x0][0x398] ;  /* 0x00007300ff3977ac */ /* 0x000e220008000800 */
[----:B--2---:R2:W-:Y:S01]  /*1ebd0*/  @P5 STG.E.U16 desc[UR40][R46.64], R52 ;  /* 0x000000342e005986 */ /* 0x0045e2000c101528 */
[----:B------:R-:W-:Y:S01]  /*1ebe0*/  PRMT R45, R52, 0x7632, R45 ;  /* 0x00007632342d7816 */ /* 0x000fe2000000002d */
[----:B--2---:R-:W-:-:S04]  /*1ebf0*/  IMAD.WIDE R46, R50, 0x2, R60 ;  /* 0x00000002322e7825 */ /* 0x004fc800078e023c */
[----:B------:R-:W-:Y:S01]  /*1ec00*/  VIADD R52, R50, UR4 ;  /* 0x0000000432347c36 */ /* 0x000fe20008000000 */
[----:B------:R2:W-:Y:S01]  /*1ec10*/  @P3 STG.E.U16 desc[UR40][R46.64], R45 ;  /* 0x0000002d2e003986 */ /* 0x0005e2000c101528 */
[----:B------:R-:W-:Y:S01]  /*1ec20*/  ISETP.GE.AND P3, PT, R44, UR62, PT ;  /* 0x0000003e2c007c0c */ /* 0x000fe2000bf66270 */
[----:B------:R-:W0:Y:S01]  /*1ec30*/  LDCU UR62, c[0x0][0x398] ;  /* 0x00007300ff3e77ac */ /* 0x000e220008000800 */
[----:B--2---:R-:W-:-:S05]  /*1ec40*/  IMAD.WIDE R44, R52, 0x2, R2 ;  /* 0x00000002342c7825 */ /* 0x004fca00078e0202 */
[----:B---3--:R2:W-:Y:S04]  /*1ec50*/  @P6 STG.E.U16 desc[UR40][R44.64], R48 ;  /* 0x000000302c006986 */ /* 0x0085e8000c101528 */
[----:B--2---:R-:W2:Y:S01]  /*1ec60*/  LDL.LU.64 R44, [R1+0xc10] ;  /* 0x000c1000012c7983 */ /* 0x004ea20000300a00 */
[----:B------:R-:W-:Y:S01]  /*1ec70*/  ISETP.LT.AND P5, PT, R7, UR55, !P1 ;  /* 0x0000003707007c0c */ /* 0x000fe2000cfa1270 */
[----:B------:R-:W-:Y:S01]  /*1ec80*/  IMAD.WIDE R50, R52, 0x2, R56 ;  /* 0x0000000234327825 */ /* 0x000fe200078e0238 */
[----:B------:R-:W-:Y:S01]  /*1ec90*/  ISETP.LT.AND P1, PT, R15, UR56, !P1 ;  /* 0x000000380f007c0c */ /* 0x000fe2000cf21270 */
[----:B------:R-:W3:Y:S01]  /*1eca0*/  LDCU UR55, c[0x0][0x398] ;  /* 0x00007300ff3777ac */ /* 0x000ee20008000800 */
[----:B------:R-:W-:Y:S01]  /*1ecb0*/  PRMT R43, R48, 0x7632, R43 ;  /* 0x00007632302b7816 */ /* 0x000fe2000000002b */
[----:B------:R-:W-:Y:S01]  /*1ecc0*/  IMAD.WIDE R46, R52, 0x2, R58 ;  /* 0x00000002342e7825 */ /* 0x000fe200078e023a */
[----:B------:R-:W-:Y:S01]  /*1ecd0*/  ISETP.LT.AND P6, PT, R11, UR58, !P2 ;  /* 0x0000003a0b007c0c */ /* 0x000fe2000d7c1270 */
[----:B------:R-:W0:Y:S02]  /*1ece0*/  LDCU UR56, c[0x0][0x398] ;  /* 0x00007300ff3877ac */ /* 0x000e240008000800 */
[----:B------:R-:W-:Y:S01]  /*1ecf0*/  @P4 STG.E.U16 desc[UR40][R50.64], R43 ;  /* 0x0000002b32004986 */ /* 0x000fe2000c101528 */
[----:B------:R-:W-:Y:S01]  /*1ed00*/  ISETP.LT.AND P4, PT, R55, UR59, !P2 ;  /* 0x0000003b37007c0c */ /* 0x000fe2000d781270 */
[----:B------:R-:W-:Y:S01]  /*1ed10*/  VIADD R48, R6, 0xc ;  /* 0x0000000c06307836 */ /* 0x000fe20000000000 */
[----:B------:R-:W-:Y:S01]  /*1ed20*/  PRMT R40, R53, 0x7632, R40 ;  /* 0x0000763235287816 */ /* 0x000fe20000000028 */
[----:B------:R-:W0:Y:S01]  /*1ed30*/  LDCU UR58, c[0x0][0x398] ;  /* 0x00007300ff3a77ac */ /* 0x000e220008000800 */
[----:B------:R-:W0:Y:S01]  /*1ed40*/  LDCU UR59, c[0x0][0x39c] ;  /* 0x00007380ff3b77ac */ /* 0x000e220008000800 */
[----:B--2---:R2:W-:Y:S01]  /*1ed50*/  @P5 STG.E.U16 desc[UR40][R46.64], R44 ;  /* 0x0000002c2e005986 */ /* 0x0045e2000c101528 */
[----:B------:R-:W-:-:S02]  /*1ed60*/  PRMT R42, R44, 0x7632, R42 ;  /* 0x000076322c2a7816 */ /* 0x000fc4000000002a */
[----:B------:R-:W-:Y:S01]  /*1ed70*/  ISETP.LT.AND P5, PT, R7, UR60, !P2 ;  /* 0x0000003c07007c0c */ /* 0x000fe2000d7a1270 */
[----:B------:R-:W0:Y:S01]  /*1ed80*/  LDCU UR60, c[0x0][0x398] ;  /* 0x00007300ff3c77ac */ /* 0x000e220008000800 */
[----:B--2---:R-:W-:-:S04]  /*1ed90*/  IMAD.WIDE R46, R52, 0x2, R60 ;  /* 0x00000002342e7825 */ /* 0x004fc800078e023c */
[----:B------:R-:W-:Y:S01]  /*1eda0*/  VIADD R44, R52, UR4 ;  /* 0x00000004342c7c36 */ /* 0x000fe20008000000 */
[----:B------:R2:W-:Y:S01]  /*1edb0*/  @P1 STG.E.U16 desc[UR40][R46.64], R42 ;  /* 0x0000002a2e001986 */ /* 0x0005e2000c101528 */
[----:B------:R-:W-:Y:S01]  /*1edc0*/  ISETP.GE.AND P1, PT, R48, UR67, PT ;  /* 0x0000004330007c0c */ /* 0x000fe2000bf26270 */
[----:B------:R-:W0:Y:S01]  /*1edd0*/  LDCU UR67, c[0x0][0x398] ;  /* 0x00007300ff4377ac */ /* 0x000e220008000800 */
[----:B------:R-:W-:Y:S01]  /*1ede0*/  IMAD.WIDE R50, R44, 0x2, R56 ;  /* 0x000000022c327825 */ /* 0x000fe200078e0238 */
[----:B------:R-:W-:-:S03]  /*1edf0*/  PRMT R48, R41, 0x7632, R48 ;  /* 0x0000763229307816 */ /* 0x000fc60000000030 */
[----:B--2---:R-:W-:-:S04]  /*1ee00*/  IMAD.WIDE R42, R44, 0x2, R2 ;  /* 0x000000022c2a7825 */ /* 0x004fc800078e0202 */
[----:B------:R-:W-:Y:S01]  /*1ee10*/  IMAD.WIDE R46, R44, 0x2, R58 ;  /* 0x000000022c2e7825 */ /* 0x000fe200078e023a */
[----:B------:R2:W-:Y:S04]  /*1ee20*/  @P6 STG.E.U16 desc[UR40][R42.64], R41 ;  /* 0x000000292a006986 */ /* 0x0005e8000c101528 */
[----:B------:R-:W-:Y:S04]  /*1ee30*/  @P4 STG.E.U16 desc[UR40][R50.64], R48 ;  /* 0x0000003032004986 */ /* 0x000fe8000c101528 */
[----:B------:R0:W-:Y:S04]  /*1ee40*/  @P5 STG.E.U16 desc[UR40][R46.64], R53 ;  /* 0x000000352e005986 */ /* 0x0001e8000c101528 */
[----:B--2---:R-:W2:Y:S04]  /*1ee50*/  LDL.LU R42, [R1+0xc08] ;  /* 0x000c0800012a7983 */ /* 0x004ea80000300800 */
[----:B0-----:R-:W2:Y:S01]  /*1ee60*/  LDL.LU R47, [R1+0x8] ;  /* 0x00000800012f7983 */ /* 0x001ea20000300800 */
[----:B------:R-:W-:-:S02]  /*1ee70*/  ISETP.LT.AND P2, PT, R15, UR61, !P2 ;  /* 0x0000003d0f007c0c */ /* 0x000fc4000d741270 */
[----:B------:R-:W-:Y:S01]  /*1ee80*/  ISETP.LT.AND P6, PT, R11, UR63, !P3 ;  /* 0x0000003f0b007c0c */ /* 0x000fe2000dfc1270 */
[C---:B------:R-:W-:Y:S01]  /*1ee90*/  IMAD.WIDE R52, R44.reuse, 0x2, R60 ;  /* 0x000000022c347825 */ /* 0x040fe200078e023c */
[----:B------:R-:W-:Y:S01]  /*1eea0*/  ISETP.LT.AND P4, PT, R55, UR64, !P3 ;  /* 0x0000004037007c0c */ /* 0x000fe2000df81270 */
[----:B------:R-:W0:Y:S02]  /*1eeb0*/  LDCU UR64, c[0x0][0x39c] ;  /* 0x00007380ff4077ac */ /* 0x000e240008000800 */
[----:B------:R-:W-:Y:S01]  /*1eec0*/  VIADD R44, R44, UR4 ;  /* 0x000000042c2c7c36 */ /* 0x000fe20008000000 */
[----:B------:R-:W-:Y:S01]  /*1eed0*/  ISETP.LT.AND P5, PT, R7, UR65, !P3 ;  /* 0x0000004107007c0c */ /* 0x000fe2000dfa1270 */
[----:B------:R-:W-:Y:S01]  /*1eee0*/  VIADD R48, R6, 0xd ;  /* 0x0000000d06307836 */ /* 0x000fe20000000000 */
[----:B------:R-:W0:Y:S03]  /*1eef0*/  LDCU UR61, c[0x0][0x398] ;  /* 0x00007300ff3d77ac */ /* 0x000e260008000800 */
[----:B------:R1:W-:Y:S01]  /*1ef00*/  @P2 STG.E.U16 desc[UR40][R52.64], R40 ;  /* 0x0000002834002986 */ /* 0x0003e2000c101528 */
[----:B------:R-:W-:Y:S01]  /*1ef10*/  ISETP.GE.AND P2, PT, R48, UR72, PT ;  /* 0x0000004830007c0c */ /* 0x000fe2000bf46270 */
[C---:B------:R-:W-:Y:S01]  /*1ef20*/  IMAD.WIDE R50, R44.reuse, 0x2, R56 ;  /* 0x000000022c327825 */ /* 0x040fe200078e0238 */
[----:B------:R-:W-:Y:S01]  /*1ef30*/  PRMT R48, R49, 0x7632, R48 ;  /* 0x0000763231307816 */ /* 0x000fe20000000030 */
[----:B------:R-:W0:Y:S01]  /*1ef40*/  LDCU UR63, c[0x0][0x398] ;  /* 0x00007300ff3f77ac */ /* 0x000e220008000800 */
[----:B------:R-:W-:Y:S01]  /*1ef50*/  ISETP.LT.AND P3, PT, R15, UR66, !P3 ;  /* 0x000000420f007c0c */ /* 0x000fe2000df61270 */
[----:B------:R-:W0:Y:S01]  /*1ef60*/  LDCU UR65, c[0x0][0x398] ;  /* 0x00007300ff4177ac */ /* 0x000e220008000800 */
[C---:B-1----:R-:W-:Y:S01]  /*1ef70*/  IMAD.WIDE R40, R44.reuse, 0x2, R2 ;  /* 0x000000022c287825 */ /* 0x042fe200078e0202 */
[----:B------:R-:W1:Y:S04]  /*1ef80*/  LDCU UR66, c[0x0][0x398] ;  /* 0x00007300ff4277ac */ /* 0x000e680008000800 */
[----:B------:R0:W-:Y:S01]  /*1ef90*/  @P6 STG.E.U16 desc[UR40][R40.64], R49 ;  /* 0x0000003128006986 */ /* 0x0001e2000c101528 */
[----:B------:R-:W-:Y:S01]  /*1efa0*/  ISETP.LT.AND P6, PT, R11, UR68, !P1 ;  /* 0x000000440b007c0c */ /* 0x000fe2000cfc1270 */
[----:B------:R-:W-:Y:S01]  /*1efb0*/  IMAD.WIDE R52, R44, 0x2, R58 ;  /* 0x000000022c347825 */ /* 0x000fe200078e023a */
[----:B------:R-:W1:Y:S01]  /*1efc0*/  LDCU UR68, c[0x0][0x398] ;  /* 0x00007300ff4477ac */ /* 0x000e620008000800 */
[----:B------:R3:W-:Y:S01]  /*1efd0*/  @P4 STG.E.U16 desc[UR40][R50.64], R48 ;  /* 0x0000003032004986 */ /* 0x0007e2000c101528 */
[----:B------:R-:W1:Y:S03]  /*1efe0*/  LDCU UR72, c[0x0][0x398] ;  /* 0x00007300ff4877ac */ /* 0x000e660008000800 */
[----:B------:R4:W-:Y:S01]  /*1eff0*/  @P5 STG.E.U16 desc[UR40][R52.64], R45 ;  /* 0x0000002d34005986 */ /* 0x0009e2000c101528 */
[----:B0-----:R-:W-:-:S03]  /*1f000*/  PRMT R49, R45, 0x7632, R49 ;  /* 0x000076322d317816 */ /* 0x001fc60000000031 */
[----:B------:R-:W2:Y:S01]  /*1f010*/  LDL.LU.64 R40, [R1+0xc00] ;  /* 0x000c000001287983 */ /* 0x000ea20000300a00 */
[C---:B---3--:R-:W-:Y:S02]  /*1f020*/  VIADD R48, R44.reuse, UR4 ;  /* 0x000000042c307c36 */ /* 0x048fe40008000000 */
[----:B----4-:R-:W-:-:S04]  /*1f030*/  IMAD.WIDE R52, R44, 0x2, R60 ;  /* 0x000000022c347825 */ /* 0x010fc800078e023c */
[----:B------:R-:W-:Y:S01]  /*1f040*/  IMAD.WIDE R50, R48, 0x2, R2 ;  /* 0x0000000230327825 */ /* 0x000fe200078e0202 */
[----:B------:R-:W-:Y:S04]  /*1f050*/  @P3 STG.E.U16 desc[UR40][R52.64], R49 ;  /* 0x0000003134003986 */ /* 0x000fe8000c101528 */
[----:B--2---:R0:W-:Y:S04]  /*1f060*/  @P6 STG.E.U16 desc[UR40][R50.64], R47 ;  /* 0x0000002f32006986 */ /* 0x0041e8000c101528 */
[----:B0-----:R-:W2:Y:S01]  /*1f070*/  LDL.LU.64 R50, [R1+0xbf8] ;  /* 0x000bf80001327983 */ /* 0x001ea20000300a00 */
[----:B------:R-:W-:-:S02]  /*1f080*/  ISETP.LT.AND P4, PT, R55, UR69, !P1 ;  /* 0x0000004537007c0c */ /* 0x000fc4000cf81270 */
[----:B------:R-:W-:Y:S01]  /*1f090*/  ISETP.LT.AND P5, PT, R7, UR70, !P1 ;  /* 0x0000004607007c0c */ /* 0x000fe2000cfa1270 */
[----:B------:R-:W-:Y:S01]  /*1f0a0*/  VIADD R45, R6, 0xe ;  /* 0x0000000e062d7836 */ /* 0x000fe20000000000 */
[----:B------:R-:W-:Y:S01]  /*1f0b0*/  PRMT R49, R47, 0x7632, R49 ;  /* 0x000076322f317816 */ /* 0x000fe20000000031 */
[C---:B------:R-:W-:Y:S01]  /*1f0c0*/  IMAD.WIDE R52, R48.reuse, 0x2, R56 ;  /* 0x0000000230347825 */ /* 0x040fe200078e0238 */
[----:B------:R-:W-:Y:S01]  /*1f0d0*/  ISETP.LT.AND P6, PT, R11, UR73, !P2 ;  /* 0x000000490b007c0c */ /* 0x000fe2000d7c1270 */
[----:B------:R-:W3:Y:S01]  /*1f0e0*/  LDL.LU R43, [R1+0xc] ;  /* 0x00000c00012b7983 */ /* 0x000ee20000300800 */
[----:B------:R-:W-:Y:S01]  /*1f0f0*/  ISETP.GE.AND P3, PT, R45, UR34, PT ;  /* 0x000000222d007c0c */ /* 0x000fe2000bf66270 */
[C---:B------:R-:W-:Y:S01]  /*1f100*/  IMAD.WIDE R44, R48.reuse, 0x2, R58 ;  /* 0x00000002302c7825 */ /* 0x040fe200078e023a */
[----:B------:R-:W-:Y:S01]  /*1f110*/  ISETP.LT.AND P1, PT, R15, UR71, !P1 ;  /* 0x000000470f007c0c */ /* 0x000fe2000cf21270 */
[----:B------:R-:W0:Y:S02]  /*1f120*/  LDCU UR69, c[0x0][0x39c] ;  /* 0x00007380ff4577ac */ /* 0x000e240008000800 */
[----:B------:R-:W-:Y:S01]  /*1f130*/  @P4 STG.E.U16 desc[UR40][R52.64], R49 ;  /* 0x0000003134004986 */ /* 0x000fe2000c101528 */
[----:B------:R-:W4:Y:S03]  /*1f140*/  LDCU UR70, c[0x0][0x398] ;  /* 0x00007300ff4677ac */ /* 0x000f260008000800 */
[----:B------:R0:W-:Y:S01]  /*1f150*/  @P5 STG.E.U16 desc[UR40][R44.64], R54 ;  /* 0x000000362c005986 */ /* 0x0001e2000c101528 */
[----:B------:R-:W1:Y:S01]  /*1f160*/  LDCU UR34, c[0x0][0x398] ;  /* 0x00007300ff2277ac */ /* 0x000e620008000800 */
[----:B------:R-:W1:Y:S01]  /*1f170*/  LDCU UR71, c[0x0][0x398] ;  /* 0x00007300ff4777ac */ /* 0x000e620008000800 */
[----:B------:R-:W1:Y:S01]  /*1f180*/  LDCU UR73, c[0x0][0x398] ;  /* 0x00007300ff4977ac */ /* 0x000e620008000800 */
[----:B0-----:R-:W-:Y:S01]  /*1f190*/  IMAD.WIDE R44, R48, 0x2, R60 ;  /* 0x00000002302c7825 */ /* 0x001fe200078e023c */
[----:B------:R-:W-:-:S03]  /*1f1a0*/  PRMT R54, R54, 0x7632, R54 ;  /* 0x0000763236367816 */ /* 0x000fc60000000036 */
[----:B------:R-:W-:-:S04]  /*1f1b0*/  VIADD R48, R48, UR4 ;  /* 0x0000000430307c36 */ /* 0x000fc80008000000 */
[----:B------:R-:W-:Y:S01]  /*1f1c0*/  IMAD.WIDE R46, R48, 0x2, R2 ;  /* 0x00000002302e7825 */ /* 0x000fe200078e0202 */
[----:B------:R-:W-:Y:S04]  /*1f1d0*/  @P1 STG.E.U16 desc[UR40][R44.64], R54 ;  /* 0x000000362c001986 */ /* 0x000fe8000c101528 */
[----:B--2---:R0:W-:Y:S04]  /*1f1e0*/  @P6 STG.E.U16 desc[UR40][R46.64], R50 ;  /* 0x000000322e006986 */ /* 0x0041e8000c101528 */
[----:B0-----:R-:W2:Y:S01]  /*1f1f0*/  LDL.LU.64 R46, [R1+0xbf0] ;  /* 0x000bf000012e7983 */ /* 0x001ea20000300a00 */
[----:B------:R-:W-:Y:S01]  /*1f200*/  ISETP.LT.AND P4, PT, R55, UR26, !P2 ;  /* 0x0000001a37007c0c */ /* 0x000fe2000d781270 */
[----:B------:R-:W-:Y:S01]  /*1f210*/  VIADD R49, R6, 0xf ;  /* 0x0000000f06317836 */ /* 0x000fe20000000000 */
[----:B------:R-:W-:Y:S01]  /*1f220*/  ISETP.LT.AND P5, PT, R7, UR32, !P2 ;  /* 0x0000002007007c0c */ /* 0x000fe2000d7a1270 */
[----:B------:R-:W-:-:S04]  /*1f230*/  IMAD.WIDE R52, R48, 0x2, R56 ;  /* 0x0000000230347825 */ /* 0x000fc800078e0238 */
[----:B------:R-:W-:Y:S01]  /*1f240*/  IMAD.WIDE R44, R48, 0x2, R58 ;  /* 0x00000002302c7825 */ /* 0x000fe200078e023a */
[----:B------:R-:W-:Y:S01]  /*1f250*/  ISETP.GE.AND P1, PT, R49, UR45, PT ;  /* 0x0000002d31007c0c */ /* 0x000fe2000bf26270 */
[----:B------:R-:W0:Y:S01]  /*1f260*/  LDCU UR26, c[0x0][0x39c] ;  /* 0x00007380ff1a77ac */ /* 0x000e220008000800 */
[----:B------:R-:W-:Y:S02]  /*1f270*/  PRMT R49, R50, 0x7632, R49 ;  /* 0x0000763232317816 */ /* 0x000fe40000000031 */
[----:B------:R-:W-:Y:S01]  /*1f280*/  ISETP.LT.AND P2, PT, R15, UR24, !P2 ;  /* 0x000000180f007c0c */ /* 0x000fe2000d741270 */
[----:B------:R-:W0:Y:S02]  /*1f290*/  LDCU UR32, c[0x0][0x398] ;  /* 0x00007300ff2077ac */ /* 0x000e240008000800 */
[----:B------:R-:W-:Y:S01]  /*1f2a0*/  @P4 STG.E.U16 desc[UR40][R52.64], R49 ;  /* 0x0000003134004986 */ /* 0x000fe2000c101528 */
[----:B------:R-:W-:Y:S01]  /*1f2b0*/  ISETP.LT.AND P6, PT, R11, UR38, !P3 ;  /* 0x000000260b007c0c */ /* 0x000fe2000dfc1270 */
[----:B------:R-:W0:Y:S01]  /*1f2c0*/  LDCU UR24, c[0x0][0x398] ;  /* 0x00007300ff1877ac */ /* 0x000e220008000800 */
[----:B---3--:R-:W-:-:S02]  /*1f2d0*/  PRMT R54, R43, 0x7632, R54 ;  /* 0x000076322b367816 */ /* 0x008fc40000000036 */
[----:B------:R-:W-:Y:S01]  /*1f2e0*/  ISETP.LT.AND P4, PT, R7, UR42, !P3 ;  /* 0x0000002a07007c0c */ /* 0x000fe2000df81270 */
[----:B------:R-:W3:Y:S01]  /*1f2f0*/  LDCU UR38, c[0x0][0x398] ;  /* 0x00007300ff2677ac */ /* 0x000ee20008000800 */
[----:B------:R-:W0:Y:S01]  /*1f300*/  LDCU UR42, c[0x0][0x398] ;  /* 0x00007300ff2a77ac */ /* 0x000e220008000800 */
[----:B------:R-:W0:Y:S01]  /*1f310*/  LDCU UR45, c[0x0][0x398] ;  /* 0x00007300ff2d77ac */ /* 0x000e220008000800 */
[----:B--2---:R2:W-:Y:S01]  /*1f320*/  @P5 STG.E.U16 desc[UR40][R44.64], R46 ;  /* 0x0000002e2c005986 */ /* 0x0045e2000c101528 */
[----:B------:R-:W-:Y:S01]  /*1f330*/  ISETP.LT.AND P5, PT, R55, UR36, !P3 ;  /* 0x0000002437007c0c */ /* 0x000fe2000dfa1270 */
[----:B------:R-:W0:Y:S02]  /*1f340*/  LDCU UR36, c[0x0][0x39c] ;  /* 0x00007380ff2477ac */ /* 0x000e240008000800 */
[----:B------:R-:W3:Y:S01]  /*1f350*/  LDL.LU R55, [R1+0xbec] ;  /* 0x000bec0001377983 */ /* 0x000ee20000300800 */
[----:B------:R-:W-:Y:S01]  /*1f360*/  PRMT R50, R46, 0x7632, R50 ;  /* 0x000076322e327816 */ /* 0x000fe20000000032 */
[----:B--2---:R-:W-:-:S02]  /*1f370*/  VIADD R46, R48, UR4 ;  /* 0x00000004302e7c36 */ /* 0x004fc40008000000 */
[----:B------:R-:W-:-:S04]  /*1f380*/  IMAD.WIDE R48, R48, 0x2, R60 ;  /* 0x0000000230307825 */ /* 0x000fc800078e023c */
[C---:B------:R-:W-:Y:S01]  /*1f390*/  IMAD.WIDE R44, R46.reuse, 0x2, R2 ;  /* 0x000000022e2c7825 */ /* 0x040fe200078e0202 */
[----:B------:R-:W-:Y:S03]  /*1f3a0*/  @P2 STG.E.U16 desc[UR40][R48.64], R50 ;  /* 0x0000003230002986 */ /* 0x000fe6000c101528 */
[C---:B------:R-:W-:Y:S01]  /*1f3b0*/  IMAD.WIDE R52, R46.reuse, 0x2, R56 ;  /* 0x000000022e347825 */ /* 0x040fe200078e0238 */
[----:B------:R2:W-:Y:S04]  /*1f3c0*/  @P6 STG.E.U16 desc[UR40][R44.64], R43 ;  /* 0x0000002b2c006986 */ /* 0x0005e8000c101528 */
[----:B------:R0:W-:Y:S04]  /*1f3d0*/  @P5 STG.E.U16 desc[UR40][R52.64], R54 ;  /* 0x0000003634005986 */ /* 0x0001e8000c101528 */
[----:B--2---:R-:W2:Y:S04]  /*1f3e0*/  LDL.LU R43, [R1+0xd0] ;  /* 0x0000d000012b7983 */ /* 0x004ea80000300800 */
[----:B0-----:R-:W2:Y:S04]  /*1f3f0*/  LDL.LU R54, [R1+0x70] ;  /* 0x0000700001367983 */ /* 0x001ea80000300800 */
[----:B------:R-:W2:Y:S01]  /*1f400*/  LDL.LU R53, [R1+0xa80] ;  /* 0x000a800001357983 */ /* 0x000ea20000300800 */
[----:B------:R-:W-:Y:S01]  /*1f410*/  IMAD.WIDE R44, R46, 0x2, R58 ;  /* 0x000000022e2c7825 */ /* 0x000fe200078e023a */
[----:B---3--:R-:W-:-:S04]  /*1f420*/  PRMT R50, R55, 0x7632, R50 ;  /* 0x0000763237327816 */ /* 0x008fc80000000032 */
[----:B------:R0:W-:Y:S04]  /*1f430*/  @P4 STG.E.U16 desc[UR40][R44.64], R55 ;  /* 0x000000372c004986 */ /* 0x0001e8000c101528 */
[----:B0-----:R-:W3:Y:S01]  /*1f440*/  LDL.LU R55, [R1+0xe0] ;  /* 0x0000e00001377983 */ /* 0x001ee20000300800 */
[----:B------:R-:W-:Y:S02]  /*1f450*/  ISETP.LT.AND P3, PT, R15, UR44, !P3 ;  /* 0x0000002c0f007c0c */ /* 0x000fe4000df61270 */
[----:B------:R-:W-:Y:S01]  /*1f460*/  ISETP.LT.AND P5, PT, R11, UR48, !P1 ;  /* 0x000000300b007c0c */ /* 0x000fe2000cfa1270 */
[C---:B------:R-:W-:Y:S01]  /*1f470*/  IMAD.WIDE R44, R46.reuse, 0x2, R60 ;  /* 0x000000022e2c7825 */ /* 0x040fe200078e023c */
[----:B------:R-:W-:Y:S01]  /*1f480*/  ISETP.LT.AND P4, PT, R7, UR50, !P1 ;  /* 0x0000003207007c0c */ /* 0x000fe2000cf81270 */
[----:B------:R-:W0:Y:S02]  /*1f490*/  LDCU UR44, c[0x0][0x398] ;  /* 0x00007300ff2c77ac */ /* 0x000e240008000800 */
[----:B------:R-:W-:-:S02]  /*1f4a0*/  VIADD R46, R46, UR4 ;  /* 0x000000042e2e7c36 */ /* 0x000fc40008000000 */
[C---:B------:R-:W-:Y:S02]  /*1f4b0*/  VIADD R49, R6.reuse, 0x10 ;  /* 0x0000001006317836 */ /* 0x040fe40000000000 */
[----:B------:R-:W-:Y:S01]  /*1f4c0*/  VIADD R48, R6, 0x11 ;  /* 0x0000001106307836 */ /* 0x000fe20000000000 */
[----:B------:R-:W-:Y:S01]  /*1f4d0*/  PRMT R52, R41, 0x7632, R52 ;  /* 0x0000763229347816 */ /* 0x000fe20000000034 */
[----:B------:R0:W-:Y:S01]  /*1f4e0*/  @P3 STG.E.U16 desc[UR40][R44.64], R50 ;  /* 0x000000322c003986 */ /* 0x0001e2000c101528 */
[----:B------:R-:W-:Y:S01]  /*1f4f0*/  ISETP.GE.AND P2, PT, R49, UR74, PT ;  /* 0x0000004a31007c0c */ /* 0x000fe2000bf46270 */
[----:B------:R-:W1:Y:S01]  /*1f500*/  LDCU UR48, c[0x0][0x398] ;  /* 0x00007300ff3077ac */ /* 0x000e620008000800 */
[----:B------:R-:W-:Y:S01]  /*1f510*/  ISETP.GE.AND P3, PT, R48, UR9, PT ;  /* 0x0000000930007c0c */ /* 0x000fe2000bf66270 */
[C---:B------:R-:W-:Y:S01]  /*1f520*/  IMAD.WIDE R48, R46.reuse, 0x2, R56 ;  /* 0x000000022e307825 */ /* 0x040fe200078e0238 */
[----:B------:R-:W1:Y:S01]  /*1f530*/  LDCU UR50, c[0x0][0x398] ;  /* 0x00007300ff3277ac */ /* 0x000e620008000800 */
[----:B------:R-:W1:Y:S01]  /*1f540*/  LDCU UR74, c[0x0][0x398] ;  /* 0x00007300ff4a77ac */ /* 0x000e620008000800 */
[----:B--2---:R-:W-:Y:S01]  /*1f550*/  ISETP.LT.AND P6, PT, R53, UR46, !P1 ;  /* 0x0000002e35007c0c */ /* 0x004fe2000cfc1270 */
[----:B0-----:R-:W-:Y:S01]  /*1f560*/  IMAD.WIDE R44, R46, 0x2, R2 ;  /* 0x000000022e2c7825 */ /* 0x001fe200078e0202 */
[----:B------:R-:W-:Y:S01]  /*1f570*/  ISETP.LT.AND P1, PT, R15, UR52, !P1 ;  /* 0x000000340f007c0c */ /* 0x000fe2000cf21270 */
[----:B------:R-:W0:Y:S01]  /*1f580*/  LDCU UR46, c[0x0][0x39c] ;  /* 0x00007380ff2e77ac */ /* 0x000e220008000800 */
[----:B------:R-:W-:-:S02]  /*1f590*/  PRMT R50, R51, 0x7632, R50 ;  /* 0x0000763233327816 */ /* 0x000fc40000000032 */
[----:B------:R2:W-:Y:S01]  /*1f5a0*/  @P5 STG.E.U16 desc[UR40][R44.64], R51 ;  /* 0x000000332c005986 */ /* 0x0005e2000c101528 */
[----:B------:R-:W-:Y:S01]  /*1f5b0*/  ISETP.LT.AND P5, PT, R11, UR75, !P2 ;  /* 0x0000004b0b007c0c */ /* 0x000fe2000d7a1270 */
[----:B------:R-:W0:Y:S01]  /*1f5c0*/  LDCU UR9, c[0x0][0x398] ;  /* 0x00007300ff0977ac */ /* 0x000e220008000800 */
[----:B------:R-:W0:Y:S04]  /*1f5d0*/  LDCU UR52, c[0x0][0x398] ;  /* 0x00007300ff3477ac */ /* 0x000e280008000800 */
[----:B------:R1:W-:Y:S01]  /*1f5e0*/  @P6 STG.E.U16 desc[UR40][R48.64], R50 ;  /* 0x0000003230006986 */ /* 0x0003e2000c101528 */
[C---:B--2---:R-:W-:Y:S01]  /*1f5f0*/  IMAD.WIDE R44, R46.reuse, 0x2, R58 ;  /* 0x000000022e2c7825 */ /* 0x044fe200078e023a */
[----:B------:R-:W-:Y:S01]  /*1f600*/  ISETP.LT.AND P6, PT, R53, UR12, !P2 ;  /* 0x0000000c35007c0c */ /* 0x000fe2000d7c1270 */
[----:B------:R-:W2:Y:S03]  /*1f610*/  LDCU UR12, c[0x0][0x39c] ;  /* 0x00007380ff0c77ac */ /* 0x000ea60008000800 */
[----:B------:R0:W-:Y:S01]  /*1f620*/  @P4 STG.E.U16 desc[UR40][R44.64], R47 ;  /* 0x0000002f2c004986 */ /* 0x0001e2000c101528 */
[----:B------:R-:W2:Y:S01]  /*1f630*/  LDCU UR75, c[0x0][0x398] ;  /* 0x00007300ff4b77ac */ /* 0x000ea20008000800 */
[----:B-1----:R-:W-:Y:S01]  /*1f640*/  PRMT R48, R47, 0x7632, R48 ;  /* 0x000076322f307816 */ /* 0x002fe20000000030 */
[C---:B------:R-:W-:Y:S01]  /*1f650*/  VIADD R50, R46.reuse, UR4 ;  /* 0x000000042e327c36 */ /* 0x040fe20008000000 */
[----:B------:R-:W-:Y:S01]  /*1f660*/  ISETP.LT.AND P4, PT, R7, UR11, !P2 ;  /* 0x0000000b07007c0c */ /* 0x000fe2000d781270 */
[----:B------:R-:W1:Y:S01]  /*1f670*/  LDCU UR11, c[0x0][0x398] ;  /* 0x00007300ff0b77ac */ /* 0x000e620008000800 */
[----:B0-----:R-:W-:-:S04]  /*1f680*/  IMAD.WIDE R44, R46, 0x2, R60 ;  /* 0x000000022e2c7825 */ /* 0x001fc800078e023c */
[----:B------:R-:W-:Y:S01]  /*1f690*/  VIADD R47, R6, 0x12 ;  /* 0x00000012062f7836 */ /* 0x000fe20000000000 */
[----:B------:R0:W-:Y:S04]  /*1f6a0*/  @P1 STG.E.U16 desc[UR40][R44.64], R48 ;  /* 0x000000302c001986 */ /* 0x0001e8000c101528 */
[----:B------:R-:W-:Y:S01]  /*1f6b0*/  ISETP.GE.AND P1, PT, R47, UR16, PT ;  /* 0x000000102f007c0c */ /* 0x000fe2000bf26270 */
[C---:B------:R-:W-:Y:S01]  /*1f6c0*/  IMAD.WIDE R46, R50.reuse, 0x2, R56 ;  /* 0x00000002322e7825 */ /* 0x040fe200078e0238 */
[----:B------:R-:W-:Y:S01]  /*1f6d0*/  ISETP.LT.AND P2, PT, R15, UR13, !P2 ;  /* 0x0000000d0f007c0c */ /* 0x000fe2000d741270 */
[----:B------:R-:W1:Y:S01]  /*1f6e0*/  LDCU UR13, c[0x0][0x398] ;  /* 0x00007300ff0d77ac */ /* 0x000e620008000800 */
[----:B------:R-:W1:Y:S01]  /*1f6f0*/  LDCU UR16, c[0x0][0x398] ;  /* 0x00007300ff1077ac */ /* 0x000e620008000800 */
[----:B0-----:R-:W-:-:S04]  /*1f700*/  IMAD.WIDE R44, R50, 0x2, R2 ;  /* 0x00000002322c7825 */ /* 0x001fc800078e0202 */
[----:B------:R-:W-:Y:S01]  /*1f710*/  IMAD.WIDE R48, R50, 0x2, R58 ;  /* 0x0000000232307825 */ /* 0x000fe200078e023a */
[----:B---3--:R-:W-:Y:S01]  /*1f720*/  PRMT R51, R55, 0x7632, R51 ;  /* 0x0000763237337816 */ /* 0x008fe20000000033 */
[----:B------:R0:W-:Y:S04]  /*1f730*/  @P5 STG.E.U16 desc[UR40][R44.64], R55 ;  /* 0x000000372c005986 */ /* 0x0001e8000c101528 */
[----:B------:R3:W-:Y:S04]  /*1f740*/  @P6 STG.E.U16 desc[UR40][R46.64], R51 ;  /* 0x000000332e006986 */ /* 0x0007e8000c101528 */
[----:B0-----:R-:W2:Y:S04]  /*1f750*/  LDL.LU R55, [R1+0xe4] ;  /* 0x0000e40001377983 */ /* 0x001ea80000300800 */
[----:B------:R0:W-:Y:S01]  /*1f760*/  @P4 STG.E.U16 desc[UR40][R48.64], R43 ;  /* 0x0000002b30004986 */ /* 0x0001e2000c101528 */
[----:B---3--:R-:W-:-:S03]  /*1f770*/  PRMT R47, R43, 0x7632, R47 ;  /* 0x000076322b2f7816 */ /* 0x008fc6000000002f */
[----:B0-----:R-:W3:Y:S01]  /*1f780*/  LDL.LU R43, [R1+0xd4] ;  /* 0x0000d400012b7983 */ /* 0x001ee20000300800 */
[----:B------:R-:W-:Y:S01]  /*1f790*/  ISETP.LT.AND P5, PT, R11, UR76, !P3 ;  /* 0x0000004c0b007c0c */ /* 0x000fe2000dfa1270 */
[----:B------:R-:W-:Y:S01]  /*1f7a0*/  IMAD.WIDE R44, R50, 0x2, R60 ;  /* 0x00000002322c7825 */ /* 0x000fe200078e023c */
[----:B------:R-:W-:Y:S01]  /*1f7b0*/  PRMT R51, R54, 0x7632, R51 ;  /* 0x0000763236337816 */ /* 0x000fe20000000033 */
[----:B------:R-:W0:Y:S02]  /*1f7c0*/  LDCU UR76, c[0x0][0x398] ;  /* 0x00007300ff4c77ac */ /* 0x000e240008000800 */
[----:B------:R-:W-:Y:S01]  /*1f7d0*/  VIADD R50, R50, UR4 ;  /* 0x0000000432327c36 */ /* 0x000fe20008000000 */
[----:B------:R1:W-:Y:S03]  /*1f7e0*/  @P2 STG.E.U16 desc[UR40][R44.64], R47 ;  /* 0x0000002f2c002986 */ /* 0x0003e6000c101528 */
[----:B-1----:R-:W-:-:S05]  /*1f7f0*/  IMAD.WIDE R44, R50, 0x2, R2 ;  /* 0x00000002322c7825 */ /* 0x002fca00078e0202 */
[----:B------:R1:W-:Y:S04]  /*1f800*/  @P5 STG.E.U16 desc[UR40][R44.64], R54 ;  /* 0x000000362c005986 */ /* 0x0003e8000c101528 */
[----:B-1----:R-:W4:Y:S01]  /*1f810*/  LDL.LU R54, [R1+0x74] ;  /* 0x0000740001367983 */ /* 0x002f220000300800 */
[----:B------:R-:W-:Y:S01]  /*1f820*/  ISETP.LT.AND P4, PT, R53, UR14, !P3 ;  /* 0x0000000e35007c0c */ /* 0x000fe2000df81270 */
[----:B------:R-:W-:Y:S01]  /*1f830*/  VIADD R46, R6, 0x13 ;  /* 0x00000013062e7836 */ /* 0x000fe20000000000 */
[----:B------:R-:W-:Y:S01]  /*1f840*/  ISETP.LT.AND P6, PT, R7, UR19, !P3 ;  /* 0x0000001307007c0c */ /* 0x000fe2000dfc1270 */
[----:B------:R-:W-:Y:S01]  /*1f850*/  IMAD.WIDE R48, R50, 0x2, R58 ;  /* 0x0000000232307825 */ /* 0x000fe200078e023a */
[----:B------:R-:W-:Y:S01]  /*1f860*/  ISETP.LT.AND P3, PT, R15, UR10, !P3 ;  /* 0x0000000a0f007c0c */ /* 0x000fe2000df61270 */
[----:B------:R-:W1:Y:S01]  /*1f870*/  LDCU UR14, c[0x0][0x39c] ;  /* 0x00007380ff0e77ac */ /* 0x000e620008000800 */
[----:B------:R-:W-:Y:S01]  /*1f880*/  ISETP.GE.AND P2, PT, R46, UR15, PT ;  /* 0x0000000f2e007c0c */ /* 0x000fe2000bf46270 */
[C---:B------:R-:W-:Y:S01]  /*1f890*/  IMAD.WIDE R46, R50.reuse, 0x2, R56 ;  /* 0x00000002322e7825 */ /* 0x040fe200078e0238 */
[----:B------:R-:W-:Y:S01]  /*1f8a0*/  ISETP.LT.AND P5, PT, R11, UR5, !P1 ;  /* 0x000000050b007c0c */ /* 0x000fe2000cfa1270 */
[----:B------:R-:W0:Y:S02]  /*1f8b0*/  LDCU UR15, c[0x0][0x39c] ;  /* 0x00007380ff0f77ac */ /* 0x000e240008000800 */
[----:B------:R-:W-:-:S02]  /*1f8c0*/  IMAD.WIDE R44, R50, 0x2, R60 ;  /* 0x00000002322c7825 */ /* 0x000fc400078e023c */
[----:B------:R1:W-:Y:S01]  /*1f8d0*/  @P4 STG.E.U16 desc[UR40][R46.64], R51 ;  /* 0x000000332e004986 */ /* 0x0003e2000c101528 */
[----:B------:R-:W-:Y:S01]  /*1f8e0*/  ISETP.LT.AND P4, PT, R53, UR17, !P1 ;  /* 0x0000001135007c0c */ /* 0x000fe2000cf81270 */
[----:B------:R-:W0:Y:S02]  /*1f8f0*/  LDCU UR19, c[0x0][0x398] ;  /* 0x00007300ff1377ac */ /* 0x000e240008000800 */
[----:B------:R1:W-:Y:S01]  /*1f900*/  @P6 STG.E.U16 desc[UR40][R48.64], R40 ;  /* 0x0000002830006986 */ /* 0x0003e2000c101528 */
[----:B------:R-:W-:Y:S01]  /*1f910*/  ISETP.LT.AND P6, PT, R7, UR77, !P1 ;  /* 0x0000004d07007c0c */ /* 0x000fe2000cfc1270 */
[----:B------:R-:W0:Y:S01]  /*1f920*/  LDCU UR10, c[0x0][0x398] ;  /* 0x00007300ff0a77ac */ /* 0x000e220008000800 */
[----:B------:R-:W0:Y:S01]  /*1f930*/  LDCU UR5, c[0x0][0x398] ;  /* 0x00007300ff0577ac */ /* 0x000e220008000800 */
[----:B-1----:R-:W-:Y:S01]  /*1f940*/  PRMT R47, R40, 0x7632, R47 ;  /* 0x00007632282f7816 */ /* 0x002fe2000000002f */
[----:B------:R-:W-:Y:S01]  /*1f950*/  VIADD R46, R6, 0x14 ;  /* 0x00000014062e7836 */ /* 0x000fe20000000000 */
[----:B------:R-:W1:Y:S01]  /*1f960*/  LDCU UR77, c[0x0][0x398] ;  /* 0x00007300ff4d77ac */ /* 0x000e620008000800 */
[----:B------:R-:W-:-:S02]  /*1f970*/  VIADD R40, R50, UR4 ;  /* 0x0000000432287c36 */ /* 0x000fc40008000000 */
[----:B------:R0:W-:Y:S01]  /*1f980*/  @P3 STG.E.U16 desc[UR40][R44.64], R47 ;  /* 0x0000002f2c003986 */ /* 0x0001e2000c101528 */
[----:B------:R-:W-:Y:S01]  /*1f990*/  ISETP.GE.AND P3, PT, R46, UR28, PT ;  /* 0x0000001c2e007c0c */ /* 0x000fe2000bf66270 */
[----:B------:R-:W1:Y:S01]  /*1f9a0*/  LDCU UR17, c[0x0][0x398] ;  /* 0x00007300ff1177ac */ /* 0x000e620008000800 */
[C---:B------:R-:W-:Y:S01]  /*1f9b0*/  IMAD.WIDE R48, R40.reuse, 0x2, R58 ;  /* 0x0000000228307825 */ /* 0x040fe200078e023a */
[----:B------:R-:W-:Y:S01]  /*1f9c0*/  ISETP.LT.AND P1, PT, R15, UR18, !P1 ;  /* 0x000000120f007c0c */ /* 0x000fe2000cf21270 */
[----:B------:R-:W1:Y:S01]  /*1f9d0*/  LDCU UR18, c[0x0][0x398] ;  /* 0x00007300ff1277ac */ /* 0x000e620008000800 */
[----:B------:R-:W1:Y:S01]  /*1f9e0*/  LDCU UR28, c[0x0][0x398] ;  /* 0x00007300ff1c77ac */ /* 0x000e620008000800 */
[----:B0-----:R-:W-:-:S04]  /*1f9f0*/  IMAD.WIDE R44, R40, 0x2, R2 ;  /* 0x00000002282c7825 */ /* 0x001fc800078e0202 */
[----:B------:R-:W-:Y:S01]  /*1fa00*/  IMAD.WIDE R46, R40, 0x2, R56 ;  /* 0x00000002282e7825 */ /* 0x000fe200078e0238 */
[----:B--2---:R-:W-:Y:S01]  /*1fa10*/  PRMT R50, R55, 0x7632, R50 ;  /* 0x0000763237327816 */ /* 0x004fe20000000032 */
[----:B------:R-:W-:Y:S04]  /*1fa20*/  @P5 STG.E.U16 desc[UR40][R44.64], R55 ;  /* 0x000000372c005986 */ /* 0x000fe8000c101528 */
[----:B------:R0:W-:Y:S04]  /*1fa30*/  @P4 STG.E.U16 desc[UR40][R46.64], R50 ;  /* 0x000000322e004986 */ /* 0x0001e8000c101528 */
[----:B---3--:R2:W-:Y:S01]  /*1fa40*/  @P6 STG.E.U16 desc[UR40][R48.64], R43 ;  /* 0x0000002b30006986 */ /* 0x0085e2000c101528 */
[----:B0-----:R-:W-:-:S03]  /*1fa50*/  PRMT R47, R43, 0x7632, R47 ;  /* 0x000076322b2f7816 */ /* 0x001fc6000000002f */
[----:B--2---:R-:W2:Y:S01]  /*1fa60*/  LDL.LU R43, [R1+0xe8] ;  /* 0x0000e800012b7983 */ /* 0x004ea20000300800 */
[----:B------:R-:W-:Y:S01]  /*1fa70*/  ISETP.LT.AND P5, PT, R11, UR20, !P2 ;  /* 0x000000140b007c0c */ /* 0x000fe2000d7a1270 */
[----:B------:R-:W-:Y:S01]  /*1fa80*/  IMAD.WIDE R44, R40, 0x2, R60 ;  /* 0x00000002282c7825 */ /* 0x000fe200078e023c */
[----:B----4-:R-:W-:Y:S01]  /*1fa90*/  PRMT R50, R54, 0x7632, R50 ;  /* 0x0000763236327816 */ /* 0x010fe20000000032 */
[----:B------:R-:W3:Y:S02]  /*1faa0*/  LDL.LU R55, [R1+0xd8] ;  /* 0x0000d80001377983 */ /* 0x000ee40000300800 */
[----:B------:R-:W-:Y:S01]  /*1fab0*/  VIADD R40, R40, UR4 ;  /* 0x0000000428287c36 */ /* 0x000fe20008000000 */
[----:B------:R-:W-:Y:S01]  /*1fac0*/  ISETP.LT.AND P4, PT, R53, UR22, !P2 ;  /* 0x0000001635007c0c */ /* 0x000fe2000d781270 */
[----:B------:R-:W-:Y:S01]  /*1fad0*/  VIADD R46, R6, 0x15 ;  /* 0x00000015062e7836 */ /* 0x000fe20000000000 */
[----:B------:R0:W-:Y:S01]  /*1fae0*/  @P1 STG.E.U16 desc[UR40][R44.64], R47 ;  /* 0x0000002f2c001986 */ /* 0x0001e2000c101528 */
[----:B------:R-:W-:Y:S01]  /*1faf0*/  ISETP.LT.AND P6, PT, R7, UR21, !P2 ;  /* 0x0000001507007c0c */ /* 0x000fe2000d7c1270 */
[C---:B------:R-:W-:Y:S01]  /*1fb00*/  IMAD.WIDE R48, R40.reuse, 0x2, R58 ;  /* 0x0000000228307825 */ /* 0x040fe200078e023a */
[----:B------:R-:W4:Y:S01]  /*1fb10*/  LDCU UR22, c[0x0][0x39c] ;  /* 0x00007380ff1677ac */ /* 0x000f220008000800 */
[----:B------:R-:W1:Y:S02]  /*1fb20*/  LDCU UR20, c[0x0][0x398] ;  /* 0x00007300ff1477ac */ /* 0x000e640008000800 */
[----:B0-----:R-:W-:Y:S01]  /*1fb30*/  IMAD.WIDE R44, R40, 0x2, R2 ;  /* 0x00000002282c7825 */ /* 0x001fe200078e0202 */
[----:B------:R-:W-:Y:S01]  /*1fb40*/  ISETP.GE.AND P1, PT, R46, UR54, PT ;  /* 0x000000362e007c0c */ /* 0x000fe2000bf26270 */
[----:B------:R-:W0:Y:S03]  /*1fb50*/  LDCU UR21, c[0x0][0x398] ;  /* 0x00007300ff1577ac */ /* 0x000e260008000800 */
[----:B------:R1:W-:Y:S01]  /*1fb60*/  @P5 STG.E.U16 desc[UR40][R44.64], R54 ;  /* 0x000000362c005986 */ /* 0x0003e2000c101528 */
[C---:B------:R-:W-:Y:S01]  /*1fb70*/  IMAD.WIDE R46, R40.reuse, 0x2, R56 ;  /* 0x00000002282e7825 */ /* 0x040fe200078e0238 */
[----:B------:R-:W-:Y:S01]  /*1fb80*/  ISETP.LT.AND P2, PT, R15, UR23, !P2 ;  /* 0x000000170f007c0c */ /* 0x000fe2000d741270 */
[----:B------:R-:W0:Y:S01]  /*1fb90*/  LDCU UR23, c[0x0][0x398] ;  /* 0x00007300ff1777ac */ /* 0x000e220008000800 */
[----:B------:R-:W0:Y:S01]  /*1fba0*/  LDCU UR54, c[0x0][0x398] ;  /* 0x00007300ff3677ac */ /* 0x000e220008000800 */
[----:B-1----:R-:W4:Y:S01]  /*1fbb0*/  LDL.LU R54, [R1+0x78] ;  /* 0x0000780001367983 */ /* 0x002f220000300800 */
[----:B------:R-:W-:Y:S01]  /*1fbc0*/  ISETP.LT.AND P5, PT, R11, UR31, !P3 ;  /* 0x0000001f0b007c0c */ /* 0x000fe2000dfa1270 */
[----:B------:R-:W1:Y:S02]  /*1fbd0*/  LDCU UR31, c[0x0][0x398] ;  /* 0x00007300ff1f77ac */ /* 0x000e640008000800 */
[----:B------:R0:W-:Y:S01]  /*1fbe0*/  @P4 STG.E.U16 desc[UR40][R46.64], R50 ;  /* 0x000000322e004986 */ /* 0x0001e2000c101528 */
[----:B------:R-:W-:Y:S01]  /*1fbf0*/  ISETP.LT.AND P4, PT, R7, UR30, !P3 ;  /* 0x0000001e07007c0c */ /* 0x000fe2000df81270 */
[----:B------:R-:W1:Y:S02]  /*1fc00*/  LDCU UR30, c[0x0][0x398] ;  /* 0x00007300ff1e77ac */ /* 0x000e640008000800 */
[----:B------:R0:W-:Y:S01]  /*1fc10*/  @P6 STG.E.U16 desc[UR40][R48.64], R41 ;  /* 0x0000002930006986 */ /* 0x0001e2000c101528 */
[----:B------:R-:W-:Y:S01]  /*1fc20*/  ISETP.LT.AND P6, PT, R53, UR29, !P3 ;  /* 0x0000001d35007c0c */ /* 0x000fe2000dfc1270 */
[----:B------:R-:W1:Y:S01]  /*1fc30*/  LDCU UR29, c[0x0][0x39c] ;  /* 0x00007380ff1d77ac */ /* 0x000e620008000800 */
[----:B0-----:R-:W-:-:S02]  /*1fc40*/  VIADD R50, R40, UR4 ;  /* 0x0000000428327c36 */ /* 0x001fc40008000000 */
[----:B------:R-:W-:-:S04]  /*1fc50*/  IMAD.WIDE R40, R40, 0x2, R60 ;  /* 0x0000000228287825 */ /* 0x000fc800078e023c */
[C---:B------:R-:W-:Y:S01]  /*1fc60*/  IMAD.WIDE R44, R50.reuse, 0x2, R2 ;  /* 0x00000002322c7825 */ /* 0x040fe200078e0202 */
[----:B------:R0:W-:Y:S03]  /*1fc70*/  @P2 STG.E.U16 desc[UR40][R40.64], R52 ;  /* 0x0000003428002986 */ /* 0x0001e6000c101528 */
[C---:B------:R-:W-:Y:S01]  /*1fc80*/  IMAD.WIDE R46, R50.reuse, 0x2, R56 ;  /* 0x00000002322e7825 */ /* 0x040fe200078e0238 */
[----:B------:R-:W-:Y:S01]  /*1fc90*/  ISETP.LT.AND P3, PT, R15, UR43, !P3 ;  /* 0x0000002b0f007c0c */ /* 0x000fe2000df61270 */
[----:B------:R-:W1:Y:S02]  /*1fca0*/  LDCU UR43, c[0x0][0x398] ;  /* 0x00007300ff2b77ac */ /* 0x000e640008000800 */
[----:B------:R-:W-:-:S04]  /*1fcb0*/  IMAD.WIDE R48, R50, 0x2, R58 ;  /* 0x0000000232307825 */ /* 0x000fc800078e023a */
[----:B0-----:R-:W-:-:S04]  /*1fcc0*/  IMAD.WIDE R40, R50, 0x2, R60 ;  /* 0x0000000232287825 */ /* 0x001fc800078e023c */
[----:B------:R-:W-:Y:S01]  /*1fcd0*/  VIADD R50, R50, UR4 ;  /* 0x0000000432327c36 */ /* 0x000fe20008000000 */
[----:B--2---:R-:W-:Y:S01]  /*1fce0*/  PRMT R51, R43, 0x7632, R51 ;  /* 0x000076322b337816 */ /* 0x004fe20000000033 */
[----:B------:R0:W-:Y:S04]  /*1fcf0*/  @P5 STG.E.U16 desc[UR40][R44.64], R43 ;  /* 0x0000002b2c005986 */ /* 0x0001e8000c101528 */
[----:B------:R2:W-:Y:S04]  /*1fd00*/  @P6 STG.E.U16 desc[UR40][R46.64], R51 ;  /* 0x000000332e006986 */ /* 0x0005e8000c101528 */
[----:B0-----:R-:W4:Y:S04]  /*1fd10*/  LDL.LU R43, [R1+0xbe8] ;  /* 0x000be800012b7983 */ /* 0x001f280000300800 */
[----:B------:R-:W4:Y:S04]  /*1fd20*/  LDL.LU R52, [R1+0xec] ;  /* 0x0000ec0001347983 */ /* 0x000f280000300800 */
[----:B---3--:R0:W-:Y:S01]  /*1fd30*/  @P4 STG.E.U16 desc[UR40][R48.64], R55 ;  /* 0x0000003730004986 */ /* 0x0081e2000c101528 */
[----:B--2---:R-:W-:-:S02]  /*1fd40*/  PRMT R46, R55, 0x7632, R46 ;  /* 0x00007632372e7816 */ /* 0x004fc4000000002e */
[----:B------:R-:W-:Y:S01]  /*1fd50*/  ISETP.LT.AND P4, PT, R11, UR57, !P1 ;  /* 0x000000390b007c0c */ /* 0x000fe2000cf81270 */
[----:B------:R-:W-:Y:S01]  /*1fd60*/  VIADD R45, R6, 0x16 ;  /* 0x00000016062d7836 */ /* 0x000fe20000000000 */
[----:B------:R-:W-:Y:S01]  /*1fd70*/  ISETP.LT.AND P6, PT, R53, UR55, !P1 ;  /* 0x0000003735007c0c */ /* 0x000fe2000cfc1270 */
[----:B0-----:R-:W2:Y:S04]  /*1fd80*/  LDL.LU R55, [R1+0xdc] ;  /* 0x0000dc0001377983 */ /* 0x001ea80000300800 */
[----:B------:R0:W-:Y:S01]  /*1fd90*/  @P3 STG.E.U16 desc[UR40][R40.64], R46 ;  /* 0x0000002e28003986 */ /* 0x0001e2000c101528 */
[----:B----4-:R-:W-:Y:S01]  /*1fda0*/  PRMT R48, R54, 0x7632, R48 ;  /* 0x0000763236307816 */ /* 0x010fe20000000030 */
[----:B0-----:R-:W-:Y:S01]  /*1fdb0*/  IMAD.WIDE R40, R50, 0x2, R2 ;  /* 0x0000000232287825 */ /* 0x001fe200078e0202 */
[----:B------:R-:W-:Y:S01]  /*1fdc0*/  ISETP.LT.AND P5, PT, R7, UR56, !P1 ;  /* 0x0000003807007c0c */ /* 0x000fe2000cfa1270 */
[----:B------:R-:W0:Y:S03]  /*1fdd0*/  LDCU UR57, c[0x0][0x398] ;  /* 0x00007300ff3977ac */ /* 0x000e260008000800 */
[----:B------:R3:W-:Y:S01]  /*1fde0*/  @P4 STG.E.U16 desc[UR40][R40.64], R54 ;  /* 0x0000003628004986 */ /* 0x0007e2000c101528 */
[----:B------:R-:W-:Y:S01]  /*1fdf0*/  VIADD R44, R6, 0x17 ;  /* 0x00000017062c7836 */ /* 0x000fe20000000000 */
[----:B------:R-:W-:Y:S01]  /*1fe00*/  ISETP.GE.AND P2, PT, R45, UR59, PT ;  /* 0x0000003b2d007c0c */ /* 0x000fe2000bf46270 */
[----:B------:R-:W-:Y:S01]  /*1fe10*/  IMAD.WIDE R46, R50, 0x2, R58 ;  /* 0x00000002322e7825 */ /* 0x000fe200078e023a */
[----:B------:R-:W-:Y:S01]  /*1fe20*/  ISETP.LT.AND P1, PT, R15, UR58, !P1 ;  /* 0x0000003a0f007c0c */ /* 0x000fe2000cf21270 */
[----:B------:R-:W4:Y:S01]  /*1fe30*/  LDCU UR55, c[0x0][0x39c] ;  /* 0x00007380ff3777ac */ /* 0x000f220008000800 */
[----:B------:R-:W0:Y:S01]  /*1fe40*/  LDCU UR56, c[0x0][0x398] ;  /* 0x00007300ff3877ac */ /* 0x000e220008000800 */
[----:B---3--:R-:W3:Y:S01]  /*1fe50*/  LDL.LU R54, [R1+0x7c] ;  /* 0x00007c0001367983 */ /* 0x008ee20000300800 */
[----:B------:R-:W-:Y:S01]  /*1fe60*/  ISETP.GE.AND P3, PT, R44, UR64, PT ;  /* 0x000000402c007c0c */ /* 0x000fe2000bf66270 */
[C---:B------:R-:W-:Y:S01]  /*1fe70*/  IMAD.WIDE R44, R50.reuse, 0x2, R56 ;  /* 0x00000002322c7825 */ /* 0x040fe200078e0238 */
[----:B------:R-:W-:Y:S01]  /*1fe80*/  ISETP.LT.AND P4, PT, R11, UR60, !P2 ;  /* 0x0000003c0b007c0c */ /* 0x000fe2000d781270 */
[----:B------:R-:W0:Y:S02]  /*1fe90*/  LDCU UR58, c[0x0][0x398] ;  /* 0x00007300ff3a77ac */ /* 0x000e240008000800 */
[----:B------:R-:W-:Y:S01]  /*1fea0*/  IMAD.WIDE R40, R50, 0x2, R60 ;  /* 0x0000000232287825 */ /* 0x000fe200078e023c */
[----:B------:R1:W-:Y:S01]  /*1feb0*/  @P6 STG.E.U16 desc[UR40][R44.64], R48 ;  /* 0x000000302c006986 */ /* 0x0003e2000c101528 */
[----:B------:R-:W0:Y:S03]  /*1fec0*/  LDCU UR59, c[0x0][0x398] ;  /* 0x00007300ff3b77ac */ /* 0x000e260008000800 */
[----:B------:R0:W-:Y:S01]  /*1fed0*/  @P5 STG.E.U16 desc[UR40][R46.64], R42 ;  /* 0x0000002a2e005986 */ /* 0x0001e2000c101528 */
[----:B------:R-:W-:Y:S01]  /*1fee0*/  ISETP.LT.AND P6, PT, R53, UR62, !P2 ;  /* 0x0000003e35007c0c */ /* 0x000fe2000d7c1270 */
[----:B------:R-:W2:Y:S01]  /*1fef0*/  LDCU UR60, c[0x0][0x398] ;  /* 0x00007300ff3c77ac */ /* 0x000ea20008000800 */
[----:B------:R-:W2:Y:S01]  /*1ff00*/  LDCU UR64, c[0x0][0x39c] ;  /* 0x00007380ff4077ac */ /* 0x000ea20008000800 */
[----:B-1----:R-:W-:Y:S01]  /*1ff10*/  PRMT R45, R42, 0x7632, R45 ;  /* 0x000076322a2d7816 */ /* 0x002fe2000000002d */
[----:B------:R-:W-:Y:S01]  /*1ff20*/  VIADD R44, R6, 0x18 ;  /* 0x00000018062c7836 */ /* 0x000fe20000000000 */
[----:B------:R-:W-:Y:S01]  /*1ff30*/  ISETP.LT.AND P5, PT, R7, UR61, !P2 ;  /* 0x0000003d07007c0c */ /* 0x000fe2000d7a1270 */
[----:B------:R-:W1:Y:S01]  /*1ff40*/  LDCU UR61, c[0x0][0x39c] ;  /* 0x00007380ff3d77ac */ /* 0x000e620008000800 */
[----:B0-----:R-:W-:Y:S01]  /*1ff50*/  VIADD R42, R50, UR4 ;  /* 0x00000004322a7c36 */ /* 0x001fe20008000000 */
[----:B------:R0:W-:Y:S01]  /*1ff60*/  @P1 STG.E.U16 desc[UR40][R40.64], R45 ;  /* 0x0000002d28001986 */ /* 0x0001e2000c101528 */
[----:B------:R-:W-:Y:S01]  /*1ff70*/  ISETP.GE.AND P1, PT, R44, UR69, PT ;  /* 0x000000452c007c0c */ /* 0x000fe2000bf26270 */
[----:B------:R-:W1:Y:S01]  /*1ff80*/  LDCU UR62, c[0x0][0x398] ;  /* 0x00007300ff3e77ac */ /* 0x000e620008000800 */
[----:B------:R-:W-:-:S04]  /*1ff90*/  IMAD.WIDE R46, R42, 0x2, R58 ;  /* 0x000000022a2e7825 */ /* 0x000fc800078e023a */
[----:B0-----:R-:W-:-:S04]  /*1ffa0*/  IMAD.WIDE R40, R42, 0x2, R2 ;  /* 0x000000022a287825 */ /* 0x001fc800078e0202 */
[----:B------:R-:W-:Y:S01]  /*1ffb0*/  IMAD.WIDE R44, R42, 0x2, R56 ;  /* 0x000000022a2c7825 */ /* 0x000fe200078e0238 */
[----:B------:R-:W-:Y:S01]  /*1ffc0*/  ISETP.LT.AND P2, PT, R15, UR63, !P2 ;  /* 0x0000003f0f007c0c */ /* 0x000fe2000d741270 */
[----:B------:R-:W0:Y:S01]  /*1ffd0*/  LDCU UR63, c[0x0][0x398] ;  /* 0x00007300ff3f77ac */ /* 0x000e220008000800 */
[----:B------:R-:W-:Y:S01]  /*1ffe0*/  PRMT R48, R52, 0x7632, R48 ;  /* 0x0000763234307816 */ /* 0x000fe20000000030 */
[----:B------:R0:W-:Y:S04]  /*1fff0*/  @P4 STG.E.U16 desc[UR40][R40.64], R52 ;  /* 0x0000003428004986 */ /* 0x0001e8000c101528 */
[----:B------:R2:W-:Y:S04]  /*20000*/  @P6 STG.E.U16 desc[UR40][R44.64], R48 ;  /* 0x000000302c006986 */ /* 0x0005e8000c101528 */
[----:B0-----:R-:W4:Y:S01]  /*20010*/  LDL.LU R52, [R1+0x100] ;  /* 0x0001000001347983 */ /* 0x001f220000300800 */
[----:B------:R-:W-:-:S02]  /*20020*/  ISETP.LT.AND P4, PT, R11, UR67, !P3 ;  /* 0x000000430b007c0c */ /* 0x000fc4000df81270 */
[----:B--2---:R-:W-:Y:S01]  /*20030*/  PRMT R45, R55, 0x7632, R45 ;  /* 0x00007632372d7816 */ /* 0x004fe2000000002d */
[----:B------:R0:W-:Y:S01]  /*20040*/  @P5 STG.E.U16 desc[UR40][R46.64], R55 ;  /* 0x000000372e005986 */ /* 0x0001e2000c101528 */
[----:B------:R-:W-:-:S04]  /*20050*/  IMAD.WIDE R40, R42, 0x2, R60 ;  /* 0x000000022a287825 */ /* 0x000fc800078e023c */
[----:B------:R-:W-:Y:S01]  /*20060*/  VIADD R42, R42, UR4 ;  /* 0x000000042a2a7c36 */ /* 0x000fe20008000000 */
[----:B0-----:R-:W2:Y:S04]  /*20070*/  LDL.LU R55, [R1+0xf0] ;  /* 0x0000f00001377983 */ /* 0x001ea80000300800 */
[----:B------:R0:W-:Y:S02]  /*20080*/  @P2 STG.E.U16 desc[UR40][R40.64], R45 ;  /* 0x0000002d28002986 */ /* 0x0001e4000c101528 */
[----:B0-----:R-:W-:Y:S01]  /*20090*/  IMAD.WIDE R40, R42, 0x2, R2 ;  /* 0x000000022a287825 */ /* 0x001fe200078e0202 */
[----:B---3--:R-:W-:-:S04]  /*200a0*/  PRMT R48, R54, 0x7632, R48 ;  /* 0x0000763236307816 */ /* 0x008fc80000000030 */
[----:B------:R0:W-:Y:S04]  /*200b0*/  @P4 STG.E.U16 desc[UR40][R40.64], R54 ;  /* 0x0000003628004986 */ /* 0x0001e8000c101528 */
[----:B0-----:R-:W3:Y:S01]  /*200c0*/  LDL.LU R54, [R1+0x80] ;  /* 0x0000800001367983 */ /* 0x001ee20000300800 */
[----:B------:R-:W-:Y:S01]  /*200d0*/  ISETP.LT.AND P6, PT, R53, UR65, !P3 ;  /* 0x0000004135007c0c */ /* 0x000fe2000dfc1270 */
[----:B------:R-:W-:Y:S01]  /*200e0*/  VIADD R44, R6, 0x19 ;  /* 0x00000019062c7836 */ /* 0x000fe20000000000 */
[----:B------:R-:W-:Y:S02]  /*200f0*/  ISETP.LT.AND P5, PT, R7, UR66, !P3 ;  /* 0x0000004207007c0c */ /* 0x000fe4000dfa1270 */
[----:B------:R-:W-:Y:S02]  /*20100*/  ISETP.LT.AND P3, PT, R15, UR68, !P3 ;  /* 0x000000440f007c0c */ /* 0x000fe4000df61270 */
[----:B------:R-:W-:Y:S01]  /*20110*/  ISETP.GE.AND P2, PT, R44, UR26, PT ;  /* 0x0000001a2c007c0c */ /* 0x000fe2000bf46270 */
[----:B------:R-:W-:-:S04]  /*20120*/  IMAD.WIDE R44, R42, 0x2, R56 ;  /* 0x000000022a2c7825 */ /* 0x000fc800078e0238 */
[----:B------:R-:W-:-:S04]  /*20130*/  IMAD.WIDE R46, R42, 0x2, R58 ;  /* 0x000000022a2e7825 */ /* 0x000fc800078e023a */
[C---:B------:R-:W-:Y:S01]  /*20140*/  IMAD.WIDE R40, R42.reuse, 0x2, R60 ;  /* 0x000000022a287825 */ /* 0x040fe200078e023c */
[----:B------:R0:W-:Y:S01]  /*20150*/  @P6 STG.E.U16 desc[UR40][R44.64], R48 ;  /* 0x000000302c006986 */ /* 0x0001e2000c101528 */
[----:B------:R-:W-:Y:S01]  /*20160*/  ISETP.LT.AND P6, PT, R11, UR72, !P1 ;  /* 0x000000480b007c0c */ /* 0x000fe2000cfc1270 */
[----:B------:R-:W1:Y:S02]  /*20170*/  LDCU UR26, c[0x0][0x398] ;  /* 0x00007300ff1a77ac */ /* 0x000e640008000800 */
[----:B------:R0:W-:Y:S01]  /*20180*/  @P5 STG.E.U16 desc[UR40][R46.64], R43 ;  /* 0x0000002b2e005986 */ /* 0x0001e2000c101528 */
[----:B------:R-:W-:Y:S02]  /*20190*/  ISETP.LT.AND P5, PT, R53, UR70, !P1 ;  /* 0x0000004635007c0c */ /* 0x000fe4000cfa1270 */
[----:B0-----:R-:W-:Y:S01]  /*201a0*/  PRMT R44, R43, 0x7632, R44 ;  /* 0x000076322b2c7816 */ /* 0x001fe2000000002c */
[----:B------:R-:W-:-:S04]  /*201b0*/  VIADD R46, R42, UR4 ;  /* 0x000000042a2e7c36 */ /* 0x000fc80008000000 */
[----:B------:R0:W-:Y:S01]  /*201c0*/  @P3 STG.E.U16 desc[UR40][R40.64], R44 ;  /* 0x0000002c28003986 */ /* 0x0001e2000c101528 */
[----:B------:R-:W-:Y:S02]  /*201d0*/  ISETP.LT.AND P4, PT, R7, UR34, !P1 ;  /* 0x0000002207007c0c */ /* 0x000fe4000cf81270 */
[----:B----4-:R-:W-:Y:S01]  /*201e0*/  PRMT R48, R52, 0x7632, R48 ;  /* 0x0000763234307816 */ /* 0x010fe20000000030 */
[----:B0-----:R-:W-:-:S04]  /*201f0*/  IMAD.WIDE R40, R46, 0x2, R2 ;  /* 0x000000022e287825 */ /* 0x001fc800078e0202 */
[C---:B------:R-:W-:Y:S01]  /*20200*/  IMAD.WIDE R42, R46.reuse, 0x2, R56 ;  /* 0x000000022e2a7825 */ /* 0x040fe200078e0238 */
[----:B------:R0:W-:Y:S03]  /*20210*/  @P6 STG.E.U16 desc[UR40][R40.64], R52 ;  /* 0x0000003428006986 */ /* 0x0001e6000c101528 */
[----:B------:R-:W-:Y:S01]  /*20220*/  IMAD.WIDE R44, R46, 0x2, R58 ;  /* 0x000000022e2c7825 */ /* 0x000fe200078e023a */
[----:B------:R-:W-:Y:S01]  /*20230*/  ISETP.LT.AND P3, PT, R15, UR71, !P1 ;  /* 0x000000470f007c0c */ /* 0x000fe2000cf61270 */
[----:B------:R4:W-:Y:S01]  /*20240*/  @P5 STG.E.U16 desc[UR40][R42.64], R48 ;  /* 0x000000302a005986 */ /* 0x0009e2000c101528 */
[----:B------:R-:W1:Y:S03]  /*20250*/  LDCU UR34, c[0x0][0x398] ;  /* 0x00007300ff2277ac */ /* 0x000e660008000800 */
[----:B0-----:R-:W3:Y:S04]  /*20260*/  LDL.LU R52, [R1+0x104] ;  /* 0x0001040001347983 */ /* 0x001ee80000300800 */
[----:B--2---:R0:W-:Y:S01]  /*20270*/  @P4 STG.E.U16 desc[UR40][R44.64], R55 ;  /* 0x000000372c004986 */ /* 0x0041e2000c101528 */
[----:B----4-:R-:W-:-:S02]  /*20280*/  PRMT R42, R55, 0x7632, R42 ;  /* 0x00007632372a7816 */ /* 0x010fc4000000002a */
[----:B------:R-:W-:Y:S01]  /*20290*/  ISETP.LT.AND P6, PT, R11, UR32, !P2 ;  /* 0x000000200b007c0c */ /* 0x000fe2000d7c1270 */
[----:B------:R-:W-:Y:S01]  /*202a0*/  IMAD.WIDE R40, R46, 0x2, R60 ;  /* 0x000000022e287825 */ /* 0x000fe200078e023c */
[----:B---3--:R-:W-:Y:S01]  /*202b0*/  PRMT R48, R54, 0x7632, R48 ;  /* 0x0000763236307816 */ /* 0x008fe20000000030 */
[----:B0-----:R-:W2:Y:S02]  /*202c0*/  LDL.LU R55, [R1+0xf4] ;  /* 0x0000f40001377983 */ /* 0x001ea40000300800 */
[----:B------:R-:W-:Y:S01]  /*202d0*/  VIADD R46, R46, UR4 ;  /* 0x000000042e2e7c36 */ /* 0x000fe20008000000 */
[----:B------:R-:W-:Y:S01]  /*202e0*/  ISETP.LT.AND P5, PT, R53, UR73, !P2 ;  /* 0x0000004935007c0c */ /* 0x000fe2000d7a1270 */
[----:B------:R-:W-:Y:S01]  /*202f0*/  VIADD R47, R6, 0x1a ;  /* 0x0000001a062f7836 */ /* 0x000fe20000000000 */
[----:B------:R0:W-:Y:S01]  /*20300*/  @P3 STG.E.U16 desc[UR40][R40.64], R42 ;  /* 0x0000002a28003986 */ /* 0x0001e2000c101528 */
[----:B------:R-:W-:Y:S01]  /*20310*/  ISETP.LT.AND P4, PT, R7, UR24, !P2 ;  /* 0x0000001807007c0c */ /* 0x000fe2000d781270 */
[C---:B------:R-:W-:Y:S01]  /*20320*/  IMAD.WIDE R44, R46.reuse, 0x2, R58 ;  /* 0x000000022e2c7825 */ /* 0x040fe200078e023a */
[----:B------:R-:W3:Y:S03]  /*20330*/  LDCU UR32, c[0x0][0x398] ;  /* 0x00007300ff2077ac */ /* 0x000ee60008000800 */
[C---:B0-----:R-:W-:Y:S01]  /*20340*/  IMAD.WIDE R40, R46.reuse, 0x2, R2 ;  /* 0x000000022e287825 */ /* 0x041fe200078e0202 */
[----:B------:R-:W-:Y:S01]  /*20350*/  ISETP.LT.AND P3, PT, R15, UR38, !P2 ;  /* 0x000000260f007c0c */ /* 0x000fe2000d761270 */
[----:B------:R-:W0:Y:S03]  /*20360*/  LDCU UR24, c[0x0][0x398] ;  /* 0x00007300ff1877ac */ /* 0x000e260008000800 */
[----:B------:R4:W-:Y:S01]  /*20370*/  @P6 STG.E.U16 desc[UR40][R40.64], R54 ;  /* 0x0000003628006986 */ /* 0x0009e2000c101528 */
[----:B------:R-:W-:Y:S01]  /*20380*/  ISETP.GE.AND P1, PT, R47, UR36, PT ;  /* 0x000000242f007c0c */ /* 0x000fe2000bf26270 */
[C---:B------:R-:W-:Y:S01]  /*20390*/  IMAD.WIDE R42, R46.reuse, 0x2, R56 ;  /* 0x000000022e2a7825 */ /* 0x040fe200078e0238 */
[----:B------:R-:W0:Y:S01]  /*203a0*/  LDCU UR36, c[0x0][0x398] ;  /* 0x00007300ff2477ac */ /* 0x000e220008000800 */
[----:B------:R-:W0:Y:S01]  /*203b0*/  LDCU UR38, c[0x0][0x398] ;  /* 0x00007300ff2677ac */ /* 0x000e220008000800 */
[----:B----4-:R-:W4:Y:S01]  /*203c0*/  LDL.LU R54, [R1+0x84] ;  /* 0x0000840001367983 */ /* 0x010f220000300800 */
[----:B------:R-:W-:Y:S01]  /*203d0*/  ISETP.LT.AND P6, PT, R11, UR42, !P1 ;  /* 0x0000002a0b007c0c */ /* 0x000fe2000cfc1270 */
[----:B------:R-:W-:Y:S01]  /*203e0*/  IMAD.WIDE R40, R46, 0x2, R60 ;  /* 0x000000022e287825 */ /* 0x000fe200078e023c */
[----:B------:R-:W0:Y:S01]  /*203f0*/  LDCU UR42, c[0x0][0x39c] ;  /* 0x00007380ff2a77ac */ /* 0x000e220008000800 */
[----:B------:R1:W-:Y:S04]  /*20400*/  @P5 STG.E.U16 desc[UR40][R42.64], R48 ;  /* 0x000000302a005986 */ /* 0x0003e8000c101528 */
[----:B------:R0:W-:Y:S01]  /*20410*/  @P4 STG.E.U16 desc[UR40][R44.64], R36 ;  /* 0x000000242c004986 */ /* 0x0001e2000c101528 */
[----:B------:R-:W-:Y:S01]  /*20420*/  VIADD R47, R6, 0x1b ;  /* 0x0000001b062f7836 */ /* 0x000fe20000000000 */
[----:B------:R-:W-:Y:S01]  /*20430*/  ISETP.LT.AND P5, PT, R53, UR44, !P1 ;  /* 0x0000002c35007c0c */ /* 0x000fe2000cfa1270 */
[----:B------:R-:W2:Y:S01]  /*20440*/  LDCU UR44, c[0x0][0x398] ;  /* 0x00007300ff2c77ac */ /* 0x000ea20008000800 */
[----:B-1----:R-:W-:Y:S01]  /*20450*/  PRMT R42, R36, 0x7632, R42 ;  /* 0x00007632242a7816 */ /* 0x002fe2000000002a */
[----:B0-----:R-:W-:-:S04]  /*20460*/  VIADD R36, R46, UR4 ;  /* 0x000000042e247c36 */ /* 0x001fc80008000000 */
[----:B------:R0:W-:Y:S01]  /*20470*/  @P3 STG.E.U16 desc[UR40][R40.64], R42 ;  /* 0x0000002a28003986 */ /* 0x0001e2000c101528 */
[----:B------:R-:W-:Y:S02]  /*20480*/  ISETP.LT.AND P4, PT, R7, UR45, !P1 ;  /* 0x0000002d07007c0c */ /* 0x000fe4000cf81270 */
[----:B------:R-:W-:Y:S01]  /*20490*/  ISETP.GE.AND P2, PT, R47, UR46, PT ;  /* 0x0000002e2f007c0c */ /* 0x000fe2000bf46270 */
[----:B------:R-:W-:-:S04]  /*204a0*/  IMAD.WIDE R44, R36, 0x2, R58 ;  /* 0x00000002242c7825 */ /* 0x000fc800078e023a */
[----:B0-----:R-:W-:-:S04]  /*204b0*/  IMAD.WIDE R40, R36, 0x2, R2 ;  /* 0x0000000224287825 */ /* 0x001fc800078e0202 */
[----:B------:R-:W-:Y:S01]  /*204c0*/  IMAD.WIDE R42, R36, 0x2, R56 ;  /* 0x00000002242a7825 */ /* 0x000fe200078e0238 */
[----:B------:R-:W-:Y:S01]  /*204d0*/  ISETP.LT.AND P3, PT, R15, UR48, !P1 ;  /* 0x000000300f007c0c */ /* 0x000fe2000cf61270 */
[----:B------:R-:W0:Y:S02]  /*204e0*/  LDCU UR45, c[0x0][0x39c] ;  /* 0x00007380ff2d77ac */ /* 0x000e240008000800 */
[----:B------:R-:W-:Y:S01]  /*204f0*/  VIADD R46, R6, 0x1c ;  /* 0x0000001c062e7836 */ /* 0x000fe20000000000 */
[----:B------:R-:W1:Y:S01]  /*20500*/  LDCU UR46, c[0x0][0x398] ;  /* 0x00007300ff2e77ac */ /* 0x000e620008000800 */
[----:B------:R-:W-:Y:S01]  /*20510*/  PRMT R47, R52, 0x7632, R47 ;  /* 0x00007632342f7816 */ /* 0x000fe2000000002f */
[----:B------:R0:W-:Y:S01]  /*20520*/  @P6 STG.E.U16 desc[UR40][R40.64], R52 ;  /* 0x0000003428006986 */ /* 0x0001e2000c101528 */
[----:B------:R-:W1:Y:S03]  /*20530*/  LDCU UR48, c[0x0][0x398] ;  /* 0x00007300ff3077ac */ /* 0x000e660008000800 */
[----:B------:R2:W-:Y:S04]  /*20540*/  @P5 STG.E.U16 desc[UR40][R42.64], R47 ;  /* 0x0000002f2a005986 */ /* 0x0005e8000c101528 */
[----:B0-----:R-:W3:Y:S01]  /*20550*/  LDL.LU R52, [R1+0x108] ;  /* 0x0001080001347983 */ /* 0x001ee20000300800 */
[----:B------:R-:W-:Y:S01]  /*20560*/  ISETP.LT.AND P6, PT, R11, UR50, !P2 ;  /* 0x000000320b007c0c */ /* 0x000fe2000d7c1270 */
[C---:B------:R-:W-:Y:S01]  /*20570*/  IMAD.WIDE R40, R36.reuse, 0x2, R60 ;  /* 0x0000000224287825 */ /* 0x040fe200078e023c */
[----:B--2---:R-:W-:Y:S01]  /*20580*/  PRMT R42, R55, 0x7632, R42 ;  /* 0x00007632372a7816 */ /* 0x004fe2000000002a */
[----:B------:R0:W-:Y:S02]  /*20590*/  @P4 STG.E.U16 desc[UR40][R44.64], R55 ;  /* 0x000000372c004986 */ /* 0x0001e4000c101528 */
[----:B------:R-:W-:Y:S01]  /*205a0*/  VIADD R36, R36, UR4 ;  /* 0x0000000424247c36 */ /* 0x000fe20008000000 */
[----:B----4-:R-:W-:Y:S01]  /*205b0*/  PRMT R47, R54, 0x7632, R47 ;  /* 0x00007632362f7816 */ /* 0x010fe2000000002f */
[----:B0-----:R-:W2:Y:S01]  /*205c0*/  LDL.LU R55, [R1+0xf8] ;  /* 0x0000f80001377983 */ /* 0x001ea20000300800 */
[----:B------:R-:W-:Y:S01]  /*205d0*/  ISETP.LT.AND P5, PT, R53, UR74, !P2 ;  /* 0x0000004a35007c0c */ /* 0x000fe2000d7a1270 */
[----:B------:R-:W0:Y:S02]  /*205e0*/  LDCU UR50, c[0x0][0x398] ;  /* 0x00007300ff3277ac */ /* 0x000e240008000800 */
[----:B------:R4:W-:Y:S02]  /*205f0*/  @P3 STG.E.U16 desc[UR40][R40.64], R42 ;  /* 0x0000002a28003986 */ /* 0x0009e4000c101528 */
[----:B----4-:R-:W-:-:S05]  /*20600*/  IMAD.WIDE R40, R36, 0x2, R2 ;  /* 0x0000000224287825 */ /* 0x010fca00078e0202 */
[----:B------:R4:W-:Y:S04]  /*20610*/  @P6 STG.E.U16 desc[UR40][R40.64], R54 ;  /* 0x0000003628006986 */ /* 0x0009e8000c101528 */
[----:B----4-:R-:W4:Y:S01]  /*20620*/  LDL.LU R54, [R1+0x88] ;  /* 0x0000880001367983 */ /* 0x010f220000300800 */
[----:B------:R-:W-:Y:S01]  /*20630*/  ISETP.LT.AND P4, PT, R7, UR9, !P2 ;  /* 0x0000000907007c0c */ /* 0x000fe2000d781270 */
[----:B------:R-:W-:Y:S01]  /*20640*/  IMAD.WIDE R42, R36, 0x2, R56 ;  /* 0x00000002242a7825 */ /* 0x000fe200078e0238 */
[----:B------:R-:W-:Y:S01]  /*20650*/  ISETP.LT.AND P3, PT, R15, UR52, !P2 ;  /* 0x000000340f007c0c */ /* 0x000fe2000d761270 */
[----:B------:R-:W0:Y:S01]  /*20660*/  LDCU UR9, c[0x0][0x398] ;  /* 0x00007300ff0977ac */ /* 0x000e220008000800 */
[----:B------:R-:W-:Y:S01]  /*20670*/  ISETP.GE.AND P1, PT, R46, UR12, PT ;  /* 0x0000000c2e007c0c */ /* 0x000fe2000bf26270 */
[C---:B------:R-:W-:Y:S01]  /*20680*/  IMAD.WIDE R44, R36.reuse, 0x2, R58 ;  /* 0x00000002242c7825 */ /* 0x040fe200078e023a */
[----:B------:R-:W-:Y:S01]  /*20690*/  @P5 STG.E.U16 desc[UR40][R42.64], R47 ;  /* 0x0000002f2a005986 */ /* 0x000fe2000c101528 */
[----:B------:R-:W0:Y:S01]  /*206a0*/  LDCU UR12, c[0x0][0x398] ;  /* 0x00007300ff0c77ac */ /* 0x000e220008000800 */
[----:B------:R-:W-:Y:S01]  /*206b0*/  ISETP.LT.AND P6, PT, R11, UR75, !P1 ;  /* 0x0000004b0b007c0c */ /* 0x000fe2000cfc1270 */
[----:B------:R-:W-:Y:S01]  /*206c0*/  IMAD.WIDE R40, R36, 0x2, R60 ;  /* 0x0000000224287825 */ /* 0x000fe200078e023c */
[----:B------:R-:W0:Y:S03]  /*206d0*/  LDCU UR52, c[0x0][0x398] ;  /* 0x00007300ff3477ac */ /* 0x000e260008000800 */
[----:B------:R1:W-:Y:S01]  /*206e0*/  @P4 STG.E.U16 desc[UR40][R44.64], R37 ;  /* 0x000000252c004986 */ /* 0x0003e2000c101528 */
[----:B------:R-:W-:Y:S01]  /*206f0*/  VIADD R46, R6, 0x1d ;  /* 0x0000001d062e7836 */ /* 0x000fe20000000000 */
[----:B------:R-:W-:Y:S01]  /*20700*/  ISETP.LT.AND P5, PT, R53, UR11, !P1 ;  /* 0x0000000b35007c0c */ /* 0x000fe2000cfa1270 */
[----:B------:R-:W0:Y:S01]  /*20710*/  LDCU UR11, c[0x0][0x398] ;  /* 0x00007300ff0b77ac */ /* 0x000e220008000800 */
[----:B------:R-:W-:-:S02]  /*20720*/  ISETP.LT.AND P4, PT, R7, UR13, !P1 ;  /* 0x0000000d07007c0c */ /* 0x000fc4000cf81270 */
[----:B-1----:R-:W-:Y:S01]  /*20730*/  PRMT R37, R37, 0x7632, R37 ;  /* 0x0000763225257816 */ /* 0x002fe20000000025 */
[----:B------:R-:W-:Y:S01]  /*20740*/  VIADD R44, R36, UR4 ;  /* 0x00000004242c7c36 */ /* 0x000fe20008000000 */
[----:B------:R-:W-:Y:S01]  /*20750*/  ISETP.GE.AND P2, PT, R46, UR14, PT ;  /* 0x0000000e2e007c0c */ /* 0x000fe2000bf46270 */
[----:B------:R-:W-:Y:S01]  /*20760*/  VIADD R45, R6, 0x1e ;  /* 0x0000001e062d7836 */ /* 0x000fe20000000000 */
[----:B------:R-:W1:Y:S01]  /*20770*/  LDCU UR14, c[0x0][0x398] ;  /* 0x00007300ff0e77ac */ /* 0x000e620008000800 */
[----:B------:R0:W-:Y:S01]  /*20780*/  @P3 STG.E.U16 desc[UR40][R40.64], R37 ;  /* 0x0000002528003986 */ /* 0x0001e2000c101528 */
[C---:B------:R-:W-:Y:S01]  /*20790*/  IMAD.WIDE R42, R44.reuse, 0x2, R58 ;  /* 0x000000022c2a7825 */ /* 0x040fe200078e023a */
[----:B------:R-:W1:Y:S03]  /*207a0*/  LDCU UR13, c[0x0][0x398] ;  /* 0x00007300ff0d77ac */ /* 0x000e660008000800 */
[----:B0-----:R-:W-:-:S04]  /*207b0*/  IMAD.WIDE R36, R44, 0x2, R2 ;  /* 0x000000022c247825 */ /* 0x001fc800078e0202 */
[----:B------:R-:W-:Y:S01]  /*207c0*/  IMAD.WIDE R40, R44, 0x2, R56 ;  /* 0x000000022c287825 */ /* 0x000fe200078e0238 */
[----:B------:R-:W-:Y:S01]  /*207d0*/  ISETP.LT.AND P3, PT, R15, UR16, !P1 ;  /* 0x000000100f007c0c */ /* 0x000fe2000cf61270 */
[----:B------:R-:W0:Y:S01]  /*207e0*/  LDCU UR16, c[0x0][0x398] ;  /* 0x00007300ff1077ac */ /* 0x000e220008000800 */
[----:B------:R-:W-:Y:S01]  /*207f0*/  ISETP.GE.AND P1, PT, R45, UR15, PT ;  /* 0x0000000f2d007c0c */ /* 0x000fe2000bf26270 */
[----:B------:R-:W0:Y:S01]  /*20800*/  LDCU UR15, c[0x0][0x398] ;  /* 0x00007300ff0f77ac */ /* 0x000e220008000800 */
[----:B---3--:R-:W-:Y:S01]  /*20810*/  PRMT R46, R52, 0x7632, R46 ;  /* 0x00007632342e7816 */ /* 0x008fe2000000002e */
[----:B------:R3:W-:Y:S04]  /*20820*/  @P6 STG.E.U16 desc[UR40][R36.64], R52 ;  /* 0x0000003424006986 */ /* 0x0007e8000c101528 */
[----:B------:R0:W-:Y:S04]  /*20830*/  @P5 STG.E.U16 desc[UR40][R40.64], R46 ;  /* 0x0000002e28005986 */ /* 0x0001e8000c101528 */
[----:B---3--:R-:W3:Y:S01]  /*20840*/  LDL.LU R52, [R1+0x10c] ;  /* 0x00010c0001347983 */ /* 0x008ee20000300800 */
[----:B------:R-:W-:-:S04]  /*20850*/  IMAD.WIDE R36, R44, 0x2, R60 ;  /* 0x000000022c247825 */ /* 0x000fc800078e023c */
[----:B------:R-:W-:Y:S01]  /*20860*/  VIADD R44, R44, UR4 ;  /* 0x000000042c2c7c36 */ /* 0x000fe20008000000 */
[----:B--2---:R2:W-:Y:S01]  /*20870*/  @P4 STG.E.U16 desc[UR40][R42.64], R55 ;  /* 0x000000372a004986 */ /* 0x0045e2000c101528 */
[----:B0-----:R-:W-:Y:S02]  /*20880*/  PRMT R40, R55, 0x7632, R40 ;  /* 0x0000763237287816 */ /* 0x001fe40000000028 */
[----:B------:R-:W-:Y:S01]  /*20890*/  ISETP.LT.AND P4, PT, R11, UR76, !P2 ;  /* 0x0000004c0b007c0c */ /* 0x000fe2000d781270 */
[----:B--2---:R-:W2:Y:S04]  /*208a0*/  LDL.LU R55, [R1+0xfc] ;  /* 0x0000fc0001377983 */ /* 0x004ea80000300800 */
[----:B------:R0:W-:Y:S02]  /*208b0*/  @P3 STG.E.U16 desc[UR40][R36.64], R40 ;  /* 0x0000002824003986 */ /* 0x0001e4000c101528 */
[----:B0-----:R-:W-:Y:S01]  /*208c0*/  IMAD.WIDE R36, R44, 0x2, R2 ;  /* 0x000000022c247825 */ /* 0x001fe200078e0202 */
[----:B----4-:R-:W-:-:S05]  /*208d0*/  PRMT R45, R54, 0x7632, R45 ;  /* 0x00007632362d7816 */ /* 0x010fca000000002d */
[----:B------:R0:W-:Y:S04]  /*208e0*/  @P4 STG.E.U16 desc[UR40][R36.64], R54 ;  /* 0x0000003624004986 */ /* 0x0001e8000c101528 */
[----:B0-----:R-:W4:Y:S01]  /*208f0*/  LDL.LU R54, [R1+0x8c] ;  /* 0x00008c0001367983 */ /* 0x001f220000300800 */
[----:B------:R-:W-:Y:S01]  /*20900*/  ISETP.LT.AND P5, PT, R53, UR19, !P2 ;  /* 0x0000001335007c0c */ /* 0x000fe2000d7a1270 */
[----:B------:R-:W-:Y:S01]  /*20910*/  IMAD.WIDE R40, R44, 0x2, R56 ;  /* 0x000000022c287825 */ /* 0x000fe200078e0238 */
[----:B------:R-:W-:Y:S01]  /*20920*/  ISETP.LT.AND P6, PT, R7, UR10, !P2 ;  /* 0x0000000a07007c0c */ /* 0x000fe2000d7c1270 */
[----:B------:R-:W0:Y:S02]  /*20930*/  LDCU UR19, c[0x0][0x39c] ;  /* 0x00007380ff1377ac */ /* 0x000e240008000800 */
[----:B------:R-:W-:Y:S01]  /*20940*/  VIADD R42, R6, 0x1f ;  /* 0x0000001f062a7836 */ /* 0x000fe20000000000 */
[----:B------:R-:W-:Y:S01]  /*20950*/  ISETP.LT.AND P2, PT, R15, UR5, !P2 ;  /* 0x000000050f007c0c */ /* 0x000fe2000d741270 */
[----:B------:R-:W-:Y:S01]  /*20960*/  IMAD.WIDE R36, R44, 0x2, R60 ;  /* 0x000000022c247825 */ /* 0x000fe200078e023c */
[----:B------:R-:W-:Y:S01]  /*20970*/  ISETP.LT.AND P4, PT, R7, UR18, !P1 ;  /* 0x0000001207007c0c */ /* 0x000fe2000cf81270 */
[----:B------:R-:W0:Y:S01]  /*20980*/  LDCU UR10, c[0x0][0x398] ;  /* 0x00007300ff0a77ac */ /* 0x000e220008000800 */
[----:B------:R-:W-:Y:S01]  /*20990*/  ISETP.GE.AND P3, PT, R42, UR22, PT ;  /* 0x000000162a007c0c */ /* 0x000fe2000bf66270 */
[----:B------:R-:W-:-:S02]  /*209a0*/  IMAD.WIDE R42, R44, 0x2, R58 ;  /* 0x000000022c2a7825 */ /* 0x000fc400078e023a */
[----:B------:R1:W-:Y:S01]  /*209b0*/  @P5 STG.E.U16 desc[UR40][R40.64], R45 ;  /* 0x0000002d28005986 */ /* 0x0003e2000c101528 */
[----:B------:R-:W-:Y:S01]  /*209c0*/  ISETP.LT.AND P5, PT, R11, UR77, !P1 ;  /* 0x0000004d0b007c0c */ /* 0x000fe2000cfa1270 */
[----:B------:R-:W0:Y:S02]  /*209d0*/  LDCU UR22, c[0x0][0x39c] ;  /* 0x00007380ff1677ac */ /* 0x000e240008000800 */
[----:B------:R0:W-:Y:S01]  /*209e0*/  @P6 STG.E.U16 desc[UR40][R42.64], R38 ;  /* 0x000000262a006986 */ /* 0x0001e2000c101528 */
[----:B------:R-:W-:Y:S01]  /*209f0*/  ISETP.LT.AND P6, PT, R53, UR17, !P1 ;  /* 0x0000001135007c0c */ /* 0x000fe2000cfc1270 */
[----:B------:R-:W2:Y:S01]  /*20a00*/  LDCU UR5, c[0x0][0x398] ;  /* 0x00007300ff0577ac */ /* 0x000ea20008000800 */
[----:B------:R-:W2:Y:S01]  /*20a10*/  LDCU UR18, c[0x0][0x398] ;  /* 0x00007300ff1277ac */ /* 0x000ea20008000800 */
[----:B-1----:R-:W-:Y:S01]  /*20a20*/  VIADD R45, R44, UR4 ;  /* 0x000000042c2d7c36 */ /* 0x002fe20008000000 */
[----:B------:R-:W1:Y:S01]  /*20a30*/  LDCU UR17, c[0x0][0x398] ;  /* 0x00007300ff1177ac */ /* 0x000e620008000800 */
[----:B0-----:R-:W-:-:S02]  /*20a40*/  PRMT R38, R38, 0x7632, R38 ;  /* 0x0000763226267816 */ /* 0x001fc40000000026 */
[----:B------:R-:W-:-:S03]  /*20a50*/  IMAD.WIDE R40, R45, 0x2, R2 ;  /* 0x000000022d287825 */ /* 0x000fc600078e0202 */
[----:B------:R0:W-:Y:S01]  /*20a60*/  @P2 STG.E.U16 desc[UR40][R36.64], R38 ;  /* 0x0000002624002986 */ /* 0x0001e2000c101528 */
[----:B------:R-:W-:Y:S01]  /*20a70*/  IMAD.WIDE R42, R45, 0x2, R56 ;  /* 0x000000022d2a7825 */ /* 0x000fe200078e0238 */
[----:B------:R-:W-:Y:S01]  /*20a80*/  ISETP.LT.AND P2, PT, R15, UR20, !P1 ;  /* 0x000000140f007c0c */ /* 0x000fe2000cf41270 */
[----:B------:R-:W1:Y:S02]  /*20a90*/  LDCU UR20, c[0x0][0x398] ;  /* 0x00007300ff1477ac */ /* 0x000e640008000800 */
[----:B0-----:R-:W-:-:S04]  /*20aa0*/  IMAD.WIDE R36, R45, 0x2, R58 ;  /* 0x000000022d247825 */ /* 0x001fc800078e023a */
[----:B------:R-:W-:Y:S01]  /*20ab0*/  VIADD R38, R45, UR4 ;  /* 0x000000042d267c36 */ /* 0x000fe20008000000 */
[----:B---3--:R-:W-:Y:S01]  /*20ac0*/  PRMT R44, R52, 0x7632, R44 ;  /* 0x00007632342c7816 */ /* 0x008fe2000000002c */
[----:B------:R0:W-:Y:S04]  /*20ad0*/  @P5 STG.E.U16 desc[UR40][R40.64], R52 ;  /* 0x0000003428005986 */ /* 0x0001e8000c101528 */
[----:B------:R2:W-:Y:S04]  /*20ae0*/  @P6 STG.E.U16 desc[UR40][R42.64], R44 ;  /* 0x0000002c2a006986 */ /* 0x0005e8000c101528 */
[----:B0-----:R-:W3:Y:S01]  /*20af0*/  LDL.LU R52, [R1+0xb0] ;  /* 0x0000b00001347983 */ /* 0x001ee20000300800 */
[----:B------:R-:W-:Y:S01]  /*20b00*/  ISETP.LT.AND P6, PT, R11, UR21, !P3 ;  /* 0x000000150b007c0c */ /* 0x000fe2000dfc1270 */
[----:B------:R-:W-:Y:S01]  /*20b10*/  IMAD.WIDE R40, R45, 0x2, R60 ;  /* 0x000000022d287825 */ /* 0x000fe200078e023c */
[----:B------:R-:W-:Y:S01]  /*20b20*/  ISETP.LT.AND P5, PT, R7, UR23, !P3 ;  /* 0x0000001707007c0c */ /* 0x000fe2000dfa1270 */
[----:B------:R-:W0:Y:S01]  /*20b30*/  LDCU UR21, c[0x0][0x398] ;  /* 0x00007300ff1577ac */ /* 0x000e220008000800 */
[----:B------:R-:W0:Y:S01]  /*20b40*/  LDCU UR23, c[0x0][0x398] ;  /* 0x00007300ff1777ac */ /* 0x000e220008000800 */
[----:B--2---:R-:W-:Y:S01]  /*20b50*/  PRMT R42, R55, 0x7632, R42 ;  /* 0x00007632372a7816 */ /* 0x004fe2000000002a */
[----:B------:R2:W-:Y:S04]  /*20b60*/  @P4 STG.E.U16 desc[UR40][R36.64], R55 ;  /* 0x0000003724004986 */ /* 0x0005e8000c101528 */
[----:B--2---:R-:W2:Y:S01]  /*20b70*/  LDL.LU R55, [R1+0xa0] ;  /* 0x0000a00001377983 */ /* 0x004ea20000300800 */
[----:B------:R-:W-:-:S03]  /*20b80*/  VIADD R36, R6, 0x20 ;  /* 0x0000002006247836 */ /* 0x000fc60000000000 */
[----:B------:R-:W2:Y:S02]  /*20b90*/  LDL.LU R51, [R1+0xc0] ;  /* 0x0000c00001337983 */ /* 0x000ea40000300800 */
[----:B------:R-:W-:Y:S01]  /*20ba0*/  ISETP.GE.AND P1, PT, R36, UR29, PT ;  /* 0x0000001d24007c0c */ /* 0x000fe2000bf26270 */
[----:B------:R-:W-:Y:S01]  /*20bb0*/  IMAD.WIDE R36, R38, 0x2, R2 ;  /* 0x0000000226247825 */ /* 0x000fe200078e0202 */
[----:B------:R4:W-:Y:S01]  /*20bc0*/  @P2 STG.E.U16 desc[UR40][R40.64], R42 ;  /* 0x0000002a28002986 */ /* 0x0009e2000c101528 */
[----:B------:R-:W-:Y:S01]  /*20bd0*/  ISETP.LT.AND P4, PT, R53, UR28, !P3 ;  /* 0x0000001c35007c0c */ /* 0x000fe2000df81270 */
[----:B------:R-:W0:Y:S01]  /*20be0*/  LDCU UR29, c[0x0][0x39c] ;  /* 0x00007380ff1d77ac */ /* 0x000e220008000800 */
[----:B----4-:R-:W-:Y:S01]  /*20bf0*/  PRMT R42, R54, 0x7632, R42 ;  /* 0x00007632362a7816 */ /* 0x010fe2000000002a */
[----:B------:R4:W-:Y:S01]  /*20c00*/  @P6 STG.E.U16 desc[UR40][R36.64], R54 ;  /* 0x0000003624006986 */ /* 0x0009e2000c101528 */
[C---:B------:R-:W-:Y:S01]  /*20c10*/  IMAD.WIDE R40, R38.reuse, 0x2, R56 ;  /* 0x0000000226287825 */ /* 0x040fe200078e0238 */
[----:B------:R-:W0:Y:S02]  /*20c20*/  LDCU UR28, c[0x0][0x398] ;  /* 0x00007300ff1c77ac */ /* 0x000e240008000800 */
[----:B----4-:R-:W4:Y:S01]  /*20c30*/  LDL.LU R54, [R1+0x90] ;  /* 0x0000900001367983 */ /* 0x010f220000300800 */
[----:B------:R-:W-:Y:S01]  /*20c40*/  ISETP.LT.AND P3, PT, R15, UR31, !P3 ;  /* 0x0000001f0f007c0c */ /* 0x000fe2000df61270 */
[----:B------:R-:W-:Y:S01]  /*20c50*/  IMAD.WIDE R36, R38, 0x2, R58 ;  /* 0x0000000226247825 */ /* 0x000fe200078e023a */
[----:B------:R-:W-:-:S03]  /*20c60*/  ISETP.LT.AND P6, PT, R11, UR30, !P1 ;  /* 0x0000001e0b007c0c */ /* 0x000fc6000cfc1270 */
[----:B------:R0:W-:Y:S01]  /*20c70*/  @P4 STG.E.U16 desc[UR40][R40.64], R42 ;  /* 0x0000002a28004986 */ /* 0x0001e2000c101528 */
[----:B------:R-:W1:Y:S03]  /*20c80*/  LDCU UR30, c[0x0][0x398] ;  /* 0x00007300ff1e77ac */ /* 0x000e660008000800 */
[----:B------:R1:W-:Y:S01]  /*20c90*/  @P5 STG.E.U16 desc[UR40][R36.64], R39 ;  /* 0x0000002724005986 */ /* 0x0003e2000c101528 */
[----:B------:R-:W-:Y:S01]  /*20ca0*/  ISETP.LT.AND P4, PT, R53, UR43, !P1 ;  /* 0x0000002b35007c0c */ /* 0x000fe2000cf81270 */
[----:B------:R-:W2:Y:S01]  /*20cb0*/  LDCU UR31, c[0x0][0x398] ;  /* 0x00007300ff1f77ac */ /* 0x000ea20008000800 */
[----:B0-----:R-:W-:Y:S01]  /*20cc0*/  PRMT R40, R39, 0x7632, R40 ;  /* 0x0000763227287816 */ /* 0x001fe20000000028 */
[C---:B------:R-:W-:Y:S02]  /*20cd0*/  VIADD R42, R38.reuse, UR4 ;  /* 0x00000004262a7c36 */ /* 0x040fe40008000000 */
[----:B-1----:R-:W-:Y:S01]  /*20ce0*/  IMAD.WIDE R36, R38, 0x2, R60 ;  /* 0x0000000226247825 */ /* 0x002fe200078e023c */
[----:B------:R-:W-:Y:S01]  /*20cf0*/  ISETP.LT.AND P5, PT, R7, UR54, !P1 ;  /* 0x0000003607007c0c */ /* 0x000fe2000cfa1270 */
[----:B------:R-:W0:Y:S03]  /*20d00*/  LDCU UR43, c[0x0][0x398] ;  /* 0x00007300ff2b77ac */ /* 0x000e260008000800 */
[----:B------:R1:W-:Y:S01]  /*20d10*/  @P3 STG.E.U16 desc[UR40][R36.64], R40 ;  /* 0x0000002824003986 */ /* 0x0003e2000c101528 */
[----:B------:R-:W-:Y:S01]  /*20d20*/  VIADD R39, R6, 0x21 ;  /* 0x0000002106277836 */ /* 0x000fe20000000000 */
[----:B------:R-:W-:Y:S01]  /*20d30*/  ISETP.LT.AND P1, PT, R15, UR57, !P1 ;  /* 0x000000390f007c0c */ /* 0x000fe2000cf21270 */
[----:B------:R-:W0:Y:S03]  /*20d40*/  LDCU UR54, c[0x0][0x398] ;  /* 0x00007300ff3677ac */ /* 0x000e260008000800 */
[----:B------:R-:W-:Y:S01]  /*20d50*/  ISETP.GE.AND P2, PT, R39, UR55, PT ;  /* 0x0000003727007c0c */ /* 0x000fe2000bf46270 */
[C---:B-1----:R-:W-:Y:S01]  /*20d60*/  IMAD.WIDE R36, R42.reuse, 0x2, R2 ;  /* 0x000000022a247825 */ /* 0x042fe200078e0202 */
[----:B------:R-:W1:Y:S03]  /*20d70*/  LDCU UR55, c[0x0][0x39c] ;  /* 0x00007380ff3777ac */ /* 0x000e660008000800 */
[----:B------:R-:W-:-:S04]  /*20d80*/  IMAD.WIDE R38, R42, 0x2, R56 ;  /* 0x000000022a267825 */ /* 0x000fc800078e0238 */
[----:B------:R-:W-:Y:S01]  /*20d90*/  IMAD.WIDE R40, R42, 0x2, R58 ;  /* 0x000000022a287825 */ /* 0x000fe200078e023a */
[----:B---3--:R-:W-:Y:S01]  /*20da0*/  PRMT R43, R52, 0x7632, R43 ;  /* 0x00007632342b7816 */ /* 0x008fe2000000002b */
[----:B------:R3:W-:Y:S01]  /*20db0*/  @P6 STG.E.U16 desc[UR40][R36.64], R52 ;  /* 0x0000003424006986 */ /* 0x0007e2000c101528 */
[----:B------:R-:W-:-:S03]  /*20dc0*/  ISETP.LT.AND P6, PT, R11, UR58, !P2 ;  /* 0x0000003a0b007c0c */ /* 0x000fc6000d7c1270 */
[----:B------:R0:W-:Y:S04]  /*20dd0*/  @P4 STG.E.U16 desc[UR40][R38.64], R43 ;  /* 0x0000002b26004986 */ /* 0x0001e8000c101528 */
[----:B---3--:R-:W3:Y:S01]  /*20de0*/  LDL.LU R52, [R1+0xb4] ;  /* 0x0000b40001347983 */ /* 0x008ee20000300800 */
[C---:B------:R-:W-:Y:S01]  /*20df0*/  IMAD.WIDE R36, R42.reuse, 0x2, R60 ;  /* 0x000000022a247825 */ /* 0x040fe200078e023c */
[----:B------:R-:W-:Y:S01]  /*20e00*/  ISETP.LT.AND P4, PT, R53, UR56, !P2 ;  /* 0x0000003835007c0c */ /* 0x000fe2000d781270 */
[----:B------:R-:W1:Y:S02]  /*20e10*/  LDCU UR56, c[0x0][0x39c] ;  /* 0x00007380ff3877ac */ /* 0x000e640008000800 */
[----:B------:R-:W-:Y:S02]  /*20e20*/  VIADD R42, R42, UR4 ;  /* 0x000000042a2a7c36 */ /* 0x000fe40008000000 */
[----:B0-----:R-:W-:-:S05]  /*20e30*/  VIADD R39, R6, 0x22 ;  /* 0x0000002206277836 */ /* 0x001fca0000000000 */
[----:B------:R-:W-:Y:S01]  /*20e40*/  ISETP.GE.AND P3, PT, R39, UR61, PT ;  /* 0x0000003d27007c0c */ /* 0x000fe2000bf66270 */
[----:B--2---:R0:W-:Y:S01]  /*20e50*/  @P5 STG.E.U16 desc[UR40][R40.64], R55 ;  /* 0x0000003728005986 */ /* 0x0041e2000c101528 */
[----:B------:R-:W-:Y:S02]  /*20e60*/  PRMT R38, R55, 0x7632, R38 ;  /* 0x0000763237267816 */ /* 0x000fe40000000026 */
[----:B------:R-:W-:-:S03]  /*20e70*/  ISETP.LT.AND P5, PT, R7, UR59, !P2 ;  /* 0x0000003b07007c0c */ /* 0x000fc6000d7a1270 */
[----:B------:R2:W-:Y:S04]  /*20e80*/  @P1 STG.E.U16 desc[UR40][R36.64], R38 ;  /* 0x0000002624001986 */ /* 0x0005e8000c101528 */
[----:B0-----:R-:W3:Y:S01]  /*20e90*/  LDL.LU R55, [R1+0xa4] ;  /* 0x0000a40001377983 */ /* 0x001ee20000300800 */
[----:B------:R-:W-:Y:S01]  /*20ea0*/  PRMT R43, R51, 0x7632, R43 ;  /* 0x00007632332b7816 */ /* 0x000fe2000000002b */
[----:B--2---:R-:W-:-:S04]  /*20eb0*/  IMAD.WIDE R36, R42, 0x2, R2 ;  /* 0x000000022a247825 */ /* 0x004fc800078e0202 */
[C---:B------:R-:W-:Y:S01]  /*20ec0*/  IMAD.WIDE R38, R42.reuse, 0x2, R56 ;  /* 0x000000022a267825 */ /* 0x040fe200078e0238 */
[----:B------:R0:W-:Y:S03]  /*20ed0*/  @P6 STG.E.U16 desc[UR40][R36.64], R51 ;  /* 0x0000003324006986 */ /* 0x0001e6000c101528 */
[----:B------:R-:W-:Y:S01]  /*20ee0*/  IMAD.WIDE R40, R42, 0x2, R58 ;  /* 0x000000022a287825 */ /* 0x000fe200078e023a */
[----:B------:R2:W-:Y:S04]  /*20ef0*/  @P4 STG.E.U16 desc[UR40][R38.64], R43 ;  /* 0x0000002b26004986 */ /* 0x0005e8000c101528 */
[----:B0-----:R-:W3:Y:S04]  /*20f00*/  LDL.LU R51, [R1+0xc4] ;  /* 0x0000c40001337983 */ /* 0x001ee80000300800 */
[----:B----4-:R0:W-:Y:S01]  /*20f10*/  @P5 STG.E.U16 desc[UR40][R40.64], R54 ;  /* 0x0000003628005986 */ /* 0x0101e2000c101528 */
[----:B--2---:R-:W-:-:S03]  /*20f20*/  PRMT R38, R54, 0x7632, R38 ;  /* 0x0000763236267816 */ /* 0x004fc60000000026 */
[----:B0-----:R-:W2:Y:S01]  /*20f30*/  LDL.LU R54, [R1+0x94] ;  /* 0x0000940001367983 */ /* 0x001ea20000300800 */
[----:B------:R-:W-:Y:S02]  /*20f40*/  ISETP.LT.AND P2, PT, R15, UR60, !P2 ;  /* 0x0000003c0f007c0c */ /* 0x000fe4000d741270 */
[----:B------:R-:W-:Y:S01]  /*20f50*/  ISETP.LT.AND P6, PT, R11, UR26, !P3 ;  /* 0x0000001a0b007c0c */ /* 0x000fe2000dfc1270 */
[C---:B------:R-:W-:Y:S01]  /*20f60*/  IMAD.WIDE R36, R42.reuse, 0x2, R60 ;  /* 0x000000022a247825 */ /* 0x040fe200078e023c */
[----:B------:R-:W-:Y:S01]  /*20f70*/  ISETP.LT.AND P4, PT, R53, UR62, !P3 ;  /* 0x0000003e35007c0c */ /* 0x000fe2000df81270 */
[----:B------:R-:W0:Y:S02]  /*20f80*/  LDCU UR26, c[0x0][0x398] ;  /* 0x00007300ff1a77ac */ /* 0x000e240008000800 */
[----:B------:R-:W-:Y:S01]  /*20f90*/  VIADD R42, R42, UR4 ;  /* 0x000000042a2a7c36 */ /* 0x000fe20008000000 */
[----:B------:R-:W-:Y:S01]  /*20fa0*/  ISETP.LT.AND P5, PT, R7, UR63, !P3 ;  /* 0x0000003f07007c0c */ /* 0x000fe2000dfa1270 */
[----:B------:R-:W-:-:S04]  /*20fb0*/  VIADD R39, R6, 0x23 ;  /* 0x0000002306277836 */ /* 0x000fc80000000000 */
[----:B------:R4:W-:Y:S01]  /*20fc0*/  @P2 STG.E.U16 desc[UR40][R36.64], R38 ;  /* 0x0000002624002986 */ /* 0x0009e2000c101528 */
[----:B------:R-:W-:Y:S01]  /*20fd0*/  ISETP.LT.AND P3, PT, R15, UR34, !P3 ;  /* 0x000000220f007c0c */ /* 0x000fe2000df61270 */
[C---:B------:R-:W-:Y:S01]  /*20fe0*/  IMAD.WIDE R40, R42.reuse, 0x2, R58 ;  /* 0x000000022a287825 */ /* 0x040fe200078e023a */
[----:B------:R-:W-:Y:S01]  /*20ff0*/  ISETP.GE.AND P1, PT, R39, UR64, PT ;  /* 0x0000004027007c0c */ /* 0x000fe2000bf26270 */
[----:B------:R-:W0:Y:S02]  /*21000*/  LDCU UR34, c[0x0][0x398] ;  /* 0x00007300ff2277ac */ /* 0x000e240008000800 */
[----:B----4-:R-:W-:-:S04]  /*21010*/  IMAD.WIDE R36, R42, 0x2, R2 ;  /* 0x000000022a247825 */ /* 0x010fc800078e0202 */
[----:B------:R-:W-:Y:S01]  /*21020*/  IMAD.WIDE R38, R42, 0x2, R56 ;  /* 0x000000022a267825 */ /* 0x000fe200078e0238 */
[----:B---3--:R-:W-:Y:S01]  /*21030*/  PRMT R43, R52, 0x7632, R43 ;  /* 0x00007632342b7816 */ /* 0x008fe2000000002b */
[----:B------:R3:W-:Y:S01]  /*21040*/  @P6 STG.E.U16 desc[UR40][R36.64], R52 ;  /* 0x0000003424006986 */ /* 0x0007e2000c101528 */
[----:B------:R-:W-:Y:S01]  /*21050*/  ISETP.LT.AND P6, PT, R11, UR36, !P1 ;  /* 0x000000240b007c0c */ /* 0x000fe2000cfc1270 */
[----:B------:R-:W4:Y:S02]  /*21060*/  LDCU UR36, c[0x0][0x398] ;  /* 0x00007300ff2477ac */ /* 0x000f240008000800 */
[----:B------:R0:W-:Y:S04]  /*21070*/  @P4 STG.E.U16 desc[UR40][R38.64], R43 ;  /* 0x0000002b26004986 */ /* 0x0001e8000c101528 */
[----:B---3--:R-:W3:Y:S01]  /*21080*/  LDL.LU R52, [R1+0xb8] ;  /* 0x0000b80001347983 */ /* 0x008ee20000300800 */
[C---:B------:R-:W-:Y:S01]  /*21090*/  IMAD.WIDE R36, R42.reuse, 0x2, R60 ;  /* 0x000000022a247825 */ /* 0x040fe200078e023c */
[----:B------:R-:W-:Y:S01]  /*210a0*/  ISETP.LT.AND P4, PT, R53, UR24, !P1 ;  /* 0x0000001835007c0c */ /* 0x000fe2000cf81270 */
[----:B------:R-:W1:Y:S02]  /*210b0*/  LDCU UR24, c[0x0][0x39c] ;  /* 0x00007380ff1877ac */ /* 0x000e640008000800 */
[----:B------:R-:W-:-:S02]  /*210c0*/  VIADD R42, R42, UR4 ;  /* 0x000000042a2a7c36 */ /* 0x000fc40008000000 */
[----:B0-----:R-:W-:-:S05]  /*210d0*/  VIADD R39, R6, 0x24 ;  /* 0x0000002406277836 */ /* 0x001fca0000000000 */
[----:B------:R-:W-:Y:S01]  /*210e0*/  ISETP.GE.AND P2, PT, R39, UR42, PT ;  /* 0x0000002a27007c0c */ /* 0x000fe2000bf46270 */
[----:B------:R-:W0:Y:S01]  /*210f0*/  LDCU UR42, c[0x0][0x398] ;  /* 0x00007300ff2a77ac */ /* 0x000e220008000800 */
[----:B------:R0:W-:Y:S01]  /*21100*/  @P5 STG.E.U16 desc[UR40][R40.64], R55 ;  /* 0x0000003728005986 */ /* 0x0001e2000c101528 */
[----:B------:R-:W-:Y:S02]  /*21110*/  PRMT R38, R55, 0x7632, R38 ;  /* 0x0000763237267816 */ /* 0x000fe40000000026 */
[----:B------:R-:W-:Y:S01]  /*21120*/  ISETP.LT.AND P5, PT, R7, UR38, !P1 ;  /* 0x0000002607007c0c */ /* 0x000fe2000cfa1270 */
[----:B------:R-:W1:Y:S02]  /*21130*/  LDCU UR38, c[0x0][0x398] ;  /* 0x00007300ff2677ac */ /* 0x000e640008000800 */
[----:B------:R4:W-:Y:S04]  /*21140*/  @P3 STG.E.U16 desc[UR40][R36.64], R38 ;  /* 0x0000002624003986 */ /* 0x0009e8000c101528 */
[----:B0-----:R-:W3:Y:S01]  /*21150*/  LDL.LU R55, [R1+0xa8] ;  /* 0x0000a80001377983 */ /* 0x001ee20000300800 */
[----:B----4-:R-:W-:-:S04]  /*21160*/  IMAD.WIDE R36, R42, 0x2, R2 ;  /* 0x000000022a247825 */ /* 0x010fc800078e0202 */
[C---:B------:R-:W-:Y:S01]  /*21170*/  IMAD.WIDE R38, R42.reuse, 0x2, R56 ;  /* 0x000000022a267825 */ /* 0x040fe200078e0238 */
[----:B------:R-:W-:Y:S01]  /*21180*/  PRMT R43, R51, 0x7632, R43 ;  /* 0x00007632332b7816 */ /* 0x000fe2000000002b */
[----:B------:R0:W-:Y:S02]  /*21190*/  @P6 STG.E.U16 desc[UR40][R36.64], R51 ;  /* 0x0000003324006986 */ /* 0x0001e4000c101528 */
[----:B------:R-:W-:Y:S02]  /*211a0*/  IMAD.WIDE R40, R42, 0x2, R58 ;  /* 0x000000022a287825 */ /* 0x000fe400078e023a */
[----:B------:R4:W-:Y:S04]  /*211b0*/  @P4 STG.E.U16 desc[UR40][R38.64], R43 ;  /* 0x0000002b26004986 */ /* 0x0009e8000c101528 */
[----:B0-----:R-:W3:Y:S04]  /*211c0*/  LDL.LU R51, [R1+0xc8] ;  /* 0x0000c80001337983 */ /* 0x001ee80000300800 */
[----:B--2---:R0:W-:Y:S01]  /*211d0*/  @P5 STG.E.U16 desc[UR40][R40.64], R54 ;  /* 0x0000003628005986 */ /* 0x0041e2000c101528 */
[----:B----4-:R-:W-:-:S03]  /*211e0*/  PRMT R38, R54, 0x7632, R38 ;  /* 0x0000763236267816 */ /* 0x010fc60000000026 */
[----:B0-----:R-:W2:Y:S01]  /*211f0*/  LDL.LU R54, [R1+0x98] ;  /* 0x0000980001367983 */ /* 0x001ea20000300800 */
[----:B------:R-:W-:Y:S02]  /*21200*/  ISETP.LT.AND P1, PT, R15, UR32, !P1 ;  /* 0x000000200f007c0c */ /* 0x000fe4000cf21270 */
[----:B------:R-:W-:Y:S01]  /*21210*/  ISETP.LT.AND P6, PT, R11, UR44, !P2 ;  /* 0x0000002c0b007c0c */ /* 0x000fe2000d7c1270 */
[----:B------:R-:W-:Y:S01]  /*21220*/  IMAD.WIDE R36, R42, 0x2, R60 ;  /* 0x000000022a247825 */ /* 0x000fe200078e023c */
[----:B------:R-:W-:Y:S01]  /*21230*/  ISETP.LT.AND P4, PT, R53, UR12, !P2 ;  /* 0x0000000c35007c0c */ /* 0x000fe2000d781270 */
[----:B------:R-:W0:Y:S02]  /*21240*/  LDCU UR32, c[0x0][0x398] ;  /* 0x00007300ff2077ac */ /* 0x000e240008000800 */
[----:B------:R-:W-:Y:S02]  /*21250*/  VIADD R39, R6, 0x25 ;  /* 0x0000002506277836 */ /* 0x000fe40000000000 */
[----:B------:R-:W-:Y:S01]  /*21260*/  VIADD R42, R42, UR4 ;  /* 0x000000042a2a7c36 */ /* 0x000fe20008000000 */
[----:B------:R-:W-:Y:S01]  /*21270*/  ISETP.LT.AND P5, PT, R7, UR9, !P2 ;  /* 0x0000000907007c0c */ /* 0x000fe2000d7a1270 */
[----:B------:R-:W4:Y:S01]  /*21280*/  LDCU UR12, c[0x0][0x398] ;  /* 0x00007300ff0c77ac */ /* 0x000f220008000800 */
[----:B------:R-:W-:Y:S01]  /*21290*/  ISETP.GE.AND P3, PT, R39, UR45, PT ;  /* 0x0000002d27007c0c */ /* 0x000fe2000bf66270 */
[----:B------:R0:W-:Y:S01]  /*212a0*/  @P1 STG.E.U16 desc[UR40][R36.64], R38 ;  /* 0x0000002624001986 */ /* 0x0001e2000c101528 */
[----:B------:R-:W-:Y:S01]  /*212b0*/  ISETP.LT.AND P2, PT, R15, UR14, !P2 ;  /* 0x0000000e0f007c0c */ /* 0x000fe2000d741270 */
[C---:B------:R-:W-:Y:S01]  /*212c0*/  IMAD.WIDE R40, R42.reuse, 0x2, R58 ;  /* 0x000000022a287825 */ /* 0x040fe200078e023a */
[----:B------:R-:W1:Y:S01]  /*212d0*/  LDCU UR9, c[0x0][0x39c] ;  /* 0x00007380ff0977ac */ /* 0x000e620008000800 */
[----:B------:R-:W1:Y:S01]  /*212e0*/  LDCU UR44, c[0x0][0x398] ;  /* 0x00007300ff2c77ac */ /* 0x000e620008000800 */
[----:B------:R-:W1:Y:S01]  /*212f0*/  LDCU UR14, c[0x0][0x398] ;  /* 0x00007300ff0e77ac */ /* 0x000e620008000800 */
[----:B0-----:R-:W-:-:S04]  /*21300*/  IMAD.WIDE R36, R42, 0x2, R2 ;  /* 0x000000022a247825 */ /* 0x001fc800078e0202 */
[----:B------:R-:W-:Y:S01]  /*21310*/  IMAD.WIDE R38, R42, 0x2, R56 ;  /* 0x000000022a267825 */ /* 0x000fe200078e0238 */
[----:B---3--:R-:W-:Y:S01]  /*21320*/  PRMT R43, R52, 0x7632, R43 ;  /* 0x00007632342b7816 */ /* 0x008fe2000000002b */
[----:B------:R0:W-:Y:S04]  /*21330*/  @P6 STG.E.U16 desc[UR40][R36.64], R52 ;  /* 0x0000003424006986 */ /* 0x0001e8000c101528 */
[----:B------:R3:W-:Y:S01]  /*21340*/  @P4 STG.E.U16 desc[UR40][R38.64], R43 ;  /* 0x0000002b26004986 */ /* 0x0007e2000c101528 */
[----:B------:R-:W-:Y:S01]  /*21350*/  ISETP.LT.AND P4, PT, R11, UR11, !P3 ;  /* 0x0000000b0b007c0c */ /* 0x000fe2000df81270 */
[----:B------:R-:W1:Y:S02]  /*21360*/  LDCU UR11, c[0x0][0x39c] ;  /* 0x00007380ff0b77ac */ /* 0x000e640008000800 */
[----:B0-----:R-:W4:Y:S01]  /*21370*/  LDL.LU R52, [R1+0xbc] ;  /* 0x0000bc0001347983 */ /* 0x001f220000300800 */
[C---:B------:R-:W-:Y:S01]  /*21380*/  IMAD.WIDE R36, R42.reuse, 0x2, R60 ;  /* 0x000000022a247825 */ /* 0x040fe200078e023c */
[----:B------:R-:W-:Y:S01]  /*21390*/  ISETP.LT.AND P6, PT, R7, UR15, !P3 ;  /* 0x0000000f07007c0c */ /* 0x000fe2000dfc1270 */
[----:B------:R-:W0:Y:S02]  /*213a0*/  LDCU UR15, c[0x0][0x398] ;  /* 0x00007300ff0f77ac */ /* 0x000e240008000800 */
[----:B------:R-:W-:-:S02]  /*213b0*/  VIADD R42, R42, UR4 ;  /* 0x000000042a2a7c36 */ /* 0x000fc40008000000 */
[----:B---3--:R-:W-:-:S05]  /*213c0*/  VIADD R39, R6, 0x26 ;  /* 0x0000002606277836 */ /* 0x008fca0000000000 */
[----:B------:R-:W-:Y:S01]  /*213d0*/  ISETP.GE.AND P1, PT, R39, UR19, PT ;  /* 0x0000001327007c0c */ /* 0x000fe2000bf26270 */
[----:B------:R-:W3:Y:S01]  /*213e0*/  LDCU UR19, c[0x0][0x398] ;  /* 0x00007300ff1377ac */ /* 0x000ee20008000800 */
[----:B------:R-:W-:Y:S01]  /*213f0*/  PRMT R38, R55, 0x7632, R38 ;  /* 0x0000763237267816 */ /* 0x000fe20000000026 */
[----:B------:R0:W-:Y:S01]  /*21400*/  @P5 STG.E.U16 desc[UR40][R40.64], R55 ;  /* 0x0000003728005986 */ /* 0x0001e2000c101528 */
[----:B------:R-:W-:Y:S01]  /*21410*/  ISETP.LT.AND P5, PT, R53, UR13, !P3 ;  /* 0x0000000d35007c0c */ /* 0x000fe2000dfa1270 */
[----:B------:R-:W1:Y:S02]  /*21420*/  LDCU UR13, c[0x0][0x398] ;  /* 0x00007300ff0d77ac */ /* 0x000e640008000800 */
[----:B------:R0:W-:Y:S04]  /*21430*/  @P2 STG.E.U16 desc[UR40][R36.64], R38 ;  /* 0x0000002624002986 */ /* 0x0001e8000c101528 */
[----:B0-----:R-:W3:Y:S01]  /*21440*/  LDL.LU R55, [R1+0xac] ;  /* 0x0000ac0001377983 */ /* 0x001ee20000300800 */
[----:B------:R-:W-:-:S02]  /*21450*/  VIADD R40, R6, 0x27 ;  /* 0x0000002706287836 */ /* 0x000fc40000000000 */
[----:B------:R-:W-:-:S03]  /*21460*/  IMAD.WIDE R36, R42, 0x2, R2 ;  /* 0x000000022a247825 */ /* 0x000fc600078e0202 */
[----:B------:R-:W-:Y:S01]  /*21470*/  ISETP.GE.AND P2, PT, R40, UR22, PT ;  /* 0x0000001628007c0c */ /* 0x000fe2000bf46270 */
[----:B------:R-:W0:Y:S01]  /*21480*/  LDCU UR22, c[0x0][0x398] ;  /* 0x00007300ff1677ac */ /* 0x000e220008000800 */
[C---:B------:R-:W-:Y:S01]  /*21490*/  IMAD.WIDE R38, R42.reuse, 0x2, R56 ;  /* 0x000000022a267825 */ /* 0x040fe200078e0238 */
[----:B------:R-:W-:Y:S01]  /*214a0*/  PRMT R43, R51, 0x7632, R43 ;  /* 0x00007632332b7816 */ /* 0x000fe2000000002b */
[----:B------:R0:W-:Y:S02]  /*214b0*/  @P4 STG.E.U16 desc[UR40][R36.64], R51 ;  /* 0x0000003324004986 */ /* 0x0001e4000c101528 */
[----:B------:R-:W-:Y:S02]  /*214c0*/  IMAD.WIDE R40, R42, 0x2, R58 ;  /* 0x000000022a287825 */ /* 0x000fe400078e023a */
[----:B------:R1:W-:Y:S04]  /*214d0*/  @P5 STG.E.U16 desc[UR40][R38.64], R43 ;  /* 0x0000002b26005986 */ /* 0x0003e8000c101528 */
[----:B0-----:R-:W3:Y:S04]  /*214e0*/  LDL.LU R51, [R1+0xcc] ;  /* 0x0000cc0001337983 */ /* 0x001ee80000300800 */
[----:B--2---:R0:W-:Y:S01]  /*214f0*/  @P6 STG.E.U16 desc[UR40][R40.64], R54 ;  /* 0x0000003628006986 */ /* 0x0041e2000c101528 */
[----:B-1----:R-:W-:-:S03]  /*21500*/  PRMT R38, R54, 0x7632, R38 ;  /* 0x0000763236267816 */ /* 0x002fc60000000026 */
[----:B0-----:R-:W2:Y:S01]  /*21510*/  LDL.LU R54, [R1+0x9c] ;  /* 0x00009c0001367983 */ /* 0x001ea20000300800 */
[----:B------:R-:W-:Y:S02]  /*21520*/  ISETP.LT.AND P3, PT, R15, UR10, !P3 ;  /* 0x0000000a0f007c0c */ /* 0x000fe4000df61270 */
[----:B------:R-:W-:Y:S01]  /*21530*/  ISETP.LT.AND P4, PT, R11, UR16, !P1 ;  /* 0x000000100b007c0c */ /* 0x000fe2000cf81270 */
[----:B------:R-:W-:Y:S01]  /*21540*/  IMAD.WIDE R36, R42, 0x2, R60 ;  /* 0x000000022a247825 */ /* 0x000fe200078e023c */
[----:B------:R-:W-:Y:S01]  /*21550*/  ISETP.LT.AND P5, PT, R53, UR5, !P1 ;  /* 0x0000000535007c0c */ /* 0x000fe2000cfa1270 */
[----:B------:R-:W0:Y:S01]  /*21560*/  LDCU UR5, c[0x0][0x39c] ;  /* 0x00007380ff0577ac */ /* 0x000e220008000800 */
[----:B------:R-:W-:Y:S01]  /*21570*/  ISETP.LT.AND P6, PT, R7, UR18, !P1 ;  /* 0x0000001207007c0c */ /* 0x000fe2000cfc1270 */
[----:B------:R-:W-:Y:S02]  /*21580*/  VIADD R39, R6, 0x28 ;  /* 0x0000002806277836 */ /* 0x000fe40000000000 */
[----:B------:R-:W-:Y:S01]  /*21590*/  VIADD R42, R42, UR4 ;  /* 0x000000042a2a7c36 */ /* 0x000fe20008000000 */
[----:B------:R-:W-:Y:S01]  /*215a0*/  ISETP.LT.AND P1, PT, R15, UR17, !P1 ;  /* 0x000000110f007c0c */ /* 0x000fe2000cf21270 */
[----:B------:R-:W1:Y:S02]  /*215b0*/  LDCU UR16, c[0x0][0x398] ;  /* 0x00007300ff1077ac */ /* 0x000e640008000800 */
[----:B------:R0:W-:Y:S01]  /*215c0*/  @P3 STG.E.U16 desc[UR40][R36.64], R38 ;  /* 0x0000002624003986 */ /* 0x0001e2000c101528 */
[----:B------:R-:W-:Y:S01]  /*215d0*/  ISETP.GE.AND P3, PT, R39, UR29, PT ;  /* 0x0000001d27007c0c */ /* 0x000fe2000bf66270 */
[C---:B------:R-:W-:Y:S01]  /*215e0*/  IMAD.WIDE R40, R42.reuse, 0x2, R58 ;  /* 0x000000022a287825 */ /* 0x040fe200078e023a */
[----:B------:R-:W1:Y:S01]  /*215f0*/  LDCU UR17, c[0x0][0x398] ;  /* 0x00007300ff1177ac */ /* 0x000e620008000800 */
[----:B------:R-:W1:Y:S01]  /*21600*/  LDCU UR18, c[0x0][0x398] ;  /* 0x00007300ff1277ac */ /* 0x000e620008000800 */
[----:B------:R-:W1:Y:S01]  /*21610*/  LDCU UR10, c[0x0][0x39c] ;  /* 0x00007380ff0a77ac */ /* 0x000e620008000800 */
[C---:B0-----:R-:W-:Y:S01]  /*21620*/  IMAD.WIDE R36, R42.reuse, 0x2, R2 ;  /* 0x000000022a247825 */ /* 0x041fe200078e0202 */
[----:B------:R-:W0:Y:S03]  /*21630*/  LDCU UR29, c[0x0][0x398] ;  /* 0x00007300ff1d77ac */ /* 0x000e260008000800 */
[----:B------:R-:W-:Y:S01]  /*21640*/  IMAD.WIDE R38, R42, 0x2, R56 ;  /* 0x000000022a267825 */ /* 0x000fe200078e0238 */
[----:B----4-:R-:W-:Y:S01]  /*21650*/  PRMT R43, R52, 0x7632, R43 ;  /* 0x00007632342b7816 */ /* 0x010fe2000000002b */
[----:B------:R4:W-:Y:S01]  /*21660*/  @P4 STG.E.U16 desc[UR40][R36.64], R52 ;  /* 0x0000003424004986 */ /* 0x0009e2000c101528 */
[----:B------:R-:W-:Y:S01]  /*21670*/  ISETP.LT.AND P4, PT, R11, UR20, !P2 ;  /* 0x000000140b007c0c */ /* 0x000fe2000d781270 */
[----:B------:R-:W0:Y:S02]  /*21680*/  LDCU UR20, c[0x0][0x398] ;  /* 0x00007300ff1477ac */ /* 0x000e240008000800 */
[----:B------:R1:W-:Y:S01]  /*21690*/  @P5 STG.E.U16 desc[UR40][R38.64], R43 ;  /* 0x0000002b26005986 */ /* 0x0003e2000c101528 */
[----:B------:R-:W-:Y:S01]  /*216a0*/  ISETP.LT.AND P5, PT, R53, UR21, !P2 ;  /* 0x0000001535007c0c */ /* 0x000fe2000d7a1270 */
[----:B------:R-:W0:Y:S02]  /*216b0*/  LDCU UR21, c[0x0][0x398] ;  /* 0x00007300ff1577ac */ /* 0x000e240008000800 */
[----:B----4-:R-:W4:Y:S01]  /*216c0*/  LDL.LU R52, [R1+0x130] ;  /* 0x0001300001347983 */ /* 0x010f220000300800 */
[----:B------:R-:W-:-:S04]  /*216d0*/  IMAD.WIDE R36, R42, 0x2, R60 ;  /* 0x000000022a247825 */ /* 0x000fc800078e023c */
[----:B-1----:R-:W-:Y:S02]  /*216e0*/  VIADD R39, R6, 0x29 ;  /* 0x0000002906277836 */ /* 0x002fe40000000000 */
[----:B------:R-:W-:Y:S01]  /*216f0*/  VIADD R42, R42, UR4 ;  /* 0x000000042a2a7c36 */ /* 0x000fe20008000000 */
[----:B---3--:R1:W-:Y:S01]  /*21700*/  @P6 STG.E.U16 desc[UR40][R40.64], R55 ;  /* 0x0000003728006986 */ /* 0x0083e2000c101528 */
[----:B------:R-:W-:Y:S02]  /*21710*/  PRMT R38, R55, 0x7632, R38 ;  /* 0x0000763237267816 */ /* 0x000fe40000000026 */
[----:B------:R-:W-:Y:S01]  /*21720*/  ISETP.LT.AND P6, PT, R7, UR28, !P2 ;  /* 0x0000001c07007c0c */ /* 0x000fe2000d7c1270 */
[----:B------:R-:W3:Y:S02]  /*21730*/  LDCU UR28, c[0x0][0x398] ;  /* 0x00007300ff1c77ac */ /* 0x000ee40008000800 */
[----:B------:R0:W-:Y:S01]  /*21740*/  @P1 STG.E.U16 desc[UR40][R36.64], R38 ;  /* 0x0000002624001986 */ /* 0x0001e2000c101528 */
[----:B------:R-:W-:-:S03]  /*21750*/  ISETP.GE.AND P1, PT, R39, UR55, PT ;  /* 0x0000003727007c0c */ /* 0x000fc6000bf26270 */
[----:B-1----:R-:W3:Y:S01]  /*21760*/  LDL.LU R55, [R1+0x120] ;  /* 0x0001200001377983 */ /* 0x002ee20000300800 */
[----:B------:R-:W-:-:S04]  /*21770*/  IMAD.WIDE R40, R42, 0x2, R58 ;  /* 0x000000022a287825 */ /* 0x000fc800078e023a */
[----:B0-----:R-:W-:-:S04]  /*21780*/  IMAD.WIDE R36, R42, 0x2, R2 ;  /* 0x000000022a247825 */ /* 0x001fc800078e0202 */
[----:B------:R-:W-:Y:S01]  /*21790*/  IMAD.WIDE R38, R42, 0x2, R56 ;  /* 0x000000022a267825 */ /* 0x000fe200078e0238 */
[----:B------:R-:W-:Y:S01]  /*217a0*/  PRMT R43, R51, 0x7632, R43 ;  /* 0x00007632332b7816 */ /* 0x000fe2000000002b */
[----:B------:R-:W-:Y:S04]  /*217b0*/  @P4 STG.E.U16 desc[UR40][R36.64], R51 ;  /* 0x0000003324004986 */ /* 0x000fe8000c101528 */
[----:B------:R0:W-:Y:S04]  /*217c0*/  @P5 STG.E.U16 desc[UR40][R38.64], R43 ;  /* 0x0000002b26005986 */ /* 0x0001e8000c101528 */
[----:B--2---:R1:W-:Y:S01]  /*217d0*/  @P6 STG.E.U16 desc[UR40][R40.64], R54 ;  /* 0x0000003628006986 */ /* 0x0043e2000c101528 */
[----:B0-----:R-:W-:-:S03]  /*217e0*/  PRMT R38, R54, 0x7632, R38 ;  /* 0x0000763236267816 */ /* 0x001fc60000000026 */
[----:B-1----:R-:W2:Y:S01]  /*217f0*/  LDL.LU R54, [R1+0x110] ;  /* 0x0001100001367983 */ /* 0x002ea20000300800 */
[----:B------:R-:W-:Y:S02]  /*21800*/  ISETP.LT.AND P2, PT, R15, UR23, !P2 ;  /* 0x000000170f007c0c */ /* 0x000fe4000d741270 */
[----:B------:R-:W-:Y:S01]  /*21810*/  ISETP.LT.AND P4, PT, R11, UR30, !P3 ;  /* 0x0000001e0b007c0c */ /* 0x000fe2000df81270 */
[C---:B------:R-:W-:Y:S01]  /*21820*/  IMAD.WIDE R36, R42.reuse, 0x2, R60 ;  /* 0x000000022a247825 */ /* 0x040fe200078e023c */
[----:B------:R-:W-:Y:S01]  /*21830*/  ISETP.LT.AND P5, PT, R53, UR31, !P3 ;  /* 0x0000001f35007c0c */ /* 0x000fe2000dfa1270 */
[----:B------:R-:W0:Y:S02]  /*21840*/  LDCU UR23, c[0x0][0x398] ;  /* 0x00007300ff1777ac */ /* 0x000e240008000800 */
[----:B------:R-:W-:Y:S01]  /*21850*/  VIADD R42, R42, UR4 ;  /* 0x000000042a2a7c36 */ /* 0x000fe20008000000 */
[----:B------:R-:W-:Y:S02]  /*21860*/  ISETP.LT.AND P6, PT, R7, UR46, !P3 ;  /* 0x0000002e07007c0c */ /* 0x000fe4000dfc1270 */
[----:B----4-:R-:W-:-:S03]  /*21870*/  PRMT R44, R52, 0x7632, R44 ;  /* 0x00007632342c7816 */ /* 0x010fc6000000002c */
[----:B------:R1:W-:Y:S01]  /*21880*/  @P2 STG.E.U16 desc[UR40][R36.64], R38 ;  /* 0x0000002624002986 */ /* 0x0003e2000c101528 */
[----:B------:R-:W-:Y:S01]  /*21890*/  ISETP.LT.AND P3, PT, R15, UR43, !P3 ;  /* 0x0000002b0f007c0c */ /* 0x000fe2000df61270 */
[C---:B------:R-:W-:Y:S01]  /*218a0*/  IMAD.WIDE R40, R42.reuse, 0x2, R58 ;  /* 0x000000022a287825 */ /* 0x040fe200078e023a */
[----:B------:R-:W4:Y:S03]  /*218b0*/  LDCU UR30, c[0x0][0x398] ;  /* 0x00007300ff1e77ac */ /* 0x000f260008000800 */
[----:B-1----:R-:W-:-:S04]  /*218c0*/  IMAD.WIDE R36, R42, 0x2, R2 ;  /* 0x000000022a247825 */ /* 0x002fc800078e0202 */
[----:B------:R-:W-:Y:S01]  /*218d0*/  IMAD.WIDE R38, R42, 0x2, R56 ;  /* 0x000000022a267825 */ /* 0x000fe200078e0238 */
[----:B------:R1:W-:Y:S01]  /*218e0*/  @P4 STG.E.U16 desc[UR40][R36.64], R52 ;  /* 0x0000003424004986 */ /* 0x0003e2000c101528 */
[----:B------:R-:W-:-:S03]  /*218f0*/  ISETP.LT.AND P4, PT, R11, UR50, !P1 ;  /* 0x000000320b007c0c */ /* 0x000fc6000cf81270 */
[----:B------:R0:W-:Y:S04]  /*21900*/  @P5 STG.E.U16 desc[UR40][R38.64], R44 ;  /* 0x0000002c26005986 */ /* 0x0001e8000c101528 */
[----:B-1----:R-:W4:Y:S01]  /*21910*/  LDL.LU R52, [R1+0x134] ;  /* 0x0001340001347983 */ /* 0x002f220000300800 */
[----:B------:R-:W-:-:S04]  /*21920*/  IMAD.WIDE R36, R42, 0x2, R60 ;  /* 0x000000022a247825 */ /* 0x000fc800078e023c */
[----:B------:R-:W-:Y:S01]  /*21930*/  VIADD R42, R42, UR4 ;  /* 0x000000042a2a7c36 */ /* 0x000fe20008000000 */
[----:B---3--:R1:W-:Y:S01]  /*21940*/  @P6 STG.E.U16 desc[UR40][R40.64], R55 ;  /* 0x0000003728006986 */ /* 0x0083e2000c101528 */
[----:B0-----:R-:W-:-:S05]  /*21950*/  PRMT R39, R55, 0x7632, R39 ;  /* 0x0000763237277816 */ /* 0x001fca0000000027 */
[----:B------:R0:W-:Y:S04]  /*21960*/  @P3 STG.E.U16 desc[UR40][R36.64], R39 ;  /* 0x0000002724003986 */ /* 0x0001e8000c101528 */
[----:B-1----:R-:W3:Y:S01]  /*21970*/  LDL.LU R55, [R1+0x124] ;  /* 0x0001240001377983 */ /* 0x002ee20000300800 */
[----:B0-----:R-:W-:Y:S01]  /*21980*/  IMAD.WIDE R36, R42, 0x2, R2 ;  /* 0x000000022a247825 */ /* 0x001fe200078e0202 */
[----:B--2---:R-:W-:-:S04]  /*21990*/  PRMT R44, R54, 0x7632, R44 ;  /* 0x00007632362c7816 */ /* 0x004fc8000000002c */
[----:B------:R0:W-:Y:S04]  /*219a0*/  @P4 STG.E.U16 desc[UR40][R36.64], R54 ;  /* 0x0000003624004986 */ /* 0x0001e8000c101528 */
[----:B0-----:R-:W2:Y:S01]  /*219b0*/  LDL.LU R54, [R1+0x114] ;  /* 0x0001140001367983 */ /* 0x001ea20000300800 */
[----:B------:R-:W-:Y:S01]  /*219c0*/  ISETP.LT.AND P5, PT, R53, UR48, !P1 ;  /* 0x0000003035007c0c */ /* 0x000fe2000cfa1270 */
[----:B------:R-:W-:Y:S01]  /*219d0*/  VIADD R43, R6, 0x2a ;  /* 0x0000002a062b7836 */ /* 0x000fe20000000000 */
[----:B------:R-:W-:Y:S02]  /*219e0*/  ISETP.LT.AND P6, PT, R7, UR52, !P1 ;  /* 0x0000003407007c0c */ /* 0x000fe4000cfc1270 */
[----:B------:R-:W-:Y:S01]  /*219f0*/  ISETP.LT.AND P1, PT, R15, UR26, !P1 ;  /* 0x0000001a0f007c0c */ /* 0x000fe2000cf21270 */
[C---:B------:R-:W-:Y:S01]  /*21a00*/  IMAD.WIDE R38, R42.reuse, 0x2, R56 ;  /* 0x000000022a267825 */ /* 0x040fe200078e0238 */
[----:B------:R-:W-:Y:S01]  /*21a10*/  ISETP.GE.AND P2, PT, R43, UR56, PT ;  /* 0x000000382b007c0c */ /* 0x000fe2000bf46270 */
[----:B------:R-:W0:Y:S02]  /*21a20*/  LDCU UR26, c[0x0][0x398] ;  /* 0x00007300ff1a77ac */ /* 0x000e240008000800 */
[----:B------:R-:W-:Y:S01]  /*21a30*/  IMAD.WIDE R40, R42, 0x2, R58 ;  /* 0x000000022a287825 */ /* 0x000fe200078e023a */
[----:B------:R-:W-:-:S03]  /*21a40*/  ISETP.LT.AND P4, PT, R11, UR54, !P2 ;  /* 0x000000360b007c0c */ /* 0x000fc6000d781270 */
[----:B------:R1:W-:Y:S01]  /*21a50*/  @P5 STG.E.U16 desc[UR40][R38.64], R44 ;  /* 0x0000002c26005986 */ /* 0x0003e2000c101528 */
[C---:B------:R-:W-:Y:S01]  /*21a60*/  IMAD.WIDE R36, R42.reuse, 0x2, R60 ;  /* 0x000000022a247825 */ /* 0x040fe200078e023c */
[----:B------:R-:W-:Y:S02]  /*21a70*/  ISETP.LT.AND P5, PT, R53, UR34, !P2 ;  /* 0x0000002235007c0c */ /* 0x000fe4000d7a1270 */
[----:B------:R0:W-:Y:S01]  /*21a80*/  @P6 STG.E.U16 desc[UR40][R40.64], R32 ;  /* 0x0000002028006986 */ /* 0x0001e2000c101528 */
[----:B------:R-:W-:Y:S01]  /*21a90*/  VIADD R42, R42, UR4 ;  /* 0x000000042a2a7c36 */ /* 0x000fe20008000000 */
[----:B------:R-:W-:Y:S01]  /*21aa0*/  ISETP.LT.AND P6, PT, R7, UR36, !P2 ;  /* 0x0000002407007c0c */ /* 0x000fe2000d7c1270 */
[----:B------:R-:W-:Y:S01]  /*21ab0*/  VIADD R43, R6, 0x2b ;  /* 0x0000002b062b7836 */ /* 0x000fe20000000000 */
[----:B-1----:R-:W-:-:S05]  /*21ac0*/  PRMT R39, R32, 0x7632, R39 ;  /* 0x0000763220277816 */ /* 0x002fca0000000027 */
[----:B------:R1:W-:Y:S01]  /*21ad0*/  @P1 STG.E.U16 desc[UR40][R36.64], R39 ;  /* 0x0000002724001986 */ /* 0x0003e2000c101528 */
[----:B------:R-:W-:Y:S02]  /*21ae0*/  ISETP.LT.AND P2, PT, R15, UR38, !P2 ;  /* 0x000000260f007c0c */ /* 0x000fe4000d741270 */
[----:B------:R-:W-:Y:S01]  /*21af0*/  ISETP.GE.AND P3, PT, R43, UR24, PT ;  /* 0x000000182b007c0c */ /* 0x000fe2000bf66270 */
[C---:B0-----:R-:W-:Y:S01]  /*21b00*/  IMAD.WIDE R40, R42.reuse, 0x2, R58 ;  /* 0x000000022a287825 */ /* 0x041fe200078e023a */
[----:B------:R-:W0:Y:S03]  /*21b10*/  LDCU UR24, c[0x0][0x398] ;  /* 0x00007300ff1877ac */ /* 0x000e260008000800 */
[----:B-1----:R-:W-:-:S04]  /*21b20*/  IMAD.WIDE R36, R42, 0x2, R2 ;  /* 0x000000022a247825 */ /* 0x002fc800078e0202 */
[----:B------:R-:W-:-:S04]  /*21b30*/  IMAD.WIDE R38, R42, 0x2, R56 ;  /* 0x000000022a267825 */ /* 0x000fc800078e0238 */
[----:B------:R-:W-:Y:S01]  /*21b40*/  VIADD R45, R42, UR4 ;  /* 0x000000042a2d7c36 */ /* 0x000fe20008000000 */
[----:B----4-:R-:W-:Y:S01]  /*21b50*/  PRMT R43, R52, 0x7632, R43 ;  /* 0x00007632342b7816 */ /* 0x010fe2000000002b */
[----:B------:R1:W-:Y:S01]  /*21b60*/  @P4 STG.E.U16 desc[UR40][R36.64], R52 ;  /* 0x0000003424004986 */ /* 0x0003e2000c101528 */
[----:B------:R-:W-:-:S03]  /*21b70*/  ISETP.LT.AND P4, PT, R11, UR32, !P3 ;  /* 0x000000200b007c0c */ /* 0x000fc6000df81270 */
[----:B------:R4:W-:Y:S04]  /*21b80*/  @P5 STG.E.U16 desc[UR40][R38.64], R43 ;  /* 0x0000002b26005986 */ /* 0x0009e8000c101528 */
[----:B-1----:R-:W2:Y:S01]  /*21b90*/  LDL.LU R52, [R1+0x138] ;  /* 0x0001380001347983 */ /* 0x002ea20000300800 */
[----:B------:R-:W-:-:S03]  /*21ba0*/  IMAD.WIDE R36, R42, 0x2, R60 ;  /* 0x000000022a247825 */ /* 0x000fc600078e023c */
[----:B---3--:R1:W-:Y:S01]  /*21bb0*/  @P6 STG.E.U16 desc[UR40][R40.64], R55 ;  /* 0x0000003728006986 */ /* 0x0083e2000c101528 */
[----:B----4-:R-:W-:-:S05]  /*21bc0*/  PRMT R39, R55, 0x7632, R39 ;  /* 0x0000763237277816 */ /* 0x010fca0000000027 */
[----:B------:R3:W-:Y:S04]  /*21bd0*/  @P2 STG.E.U16 desc[UR40][R36.64], R39 ;  /* 0x0000002724002986 */ /* 0x0007e8000c101528 */
[----:B-1----:R-:W4:Y:S01]  /*21be0*/  LDL.LU R55, [R1+0x128] ;  /* 0x0001280001377983 */ /* 0x002f220000300800 */
[----:B---3--:R-:W-:Y:S01]  /*21bf0*/  IMAD.WIDE R36, R45, 0x2, R2 ;  /* 0x000000022d247825 */ /* 0x008fe200078e0202 */
[----:B--2---:R-:W-:-:S04]  /*21c00*/  PRMT R43, R54, 0x7632, R43 ;  /* 0x00007632362b7816 */ /* 0x004fc8000000002b */
[----:B------:R1:W-:Y:S04]  /*21c10*/  @P4 STG.E.U16 desc[UR40][R36.64], R54 ;  /* 0x0000003624004986 */ /* 0x0003e8000c101528 */
[----:B-1----:R-:W2:Y:S01]  /*21c20*/  LDL.LU R54, [R1+0x118] ;  /* 0x0001180001367983 */ /* 0x002ea20000300800 */
[----:B------:R-:W-:Y:S01]  /*21c30*/  ISETP.LT.AND P5, PT, R53, UR12, !P3 ;  /* 0x0000000c35007c0c */ /* 0x000fe2000dfa1270 */
[----:B------:R-:W-:Y:S01]  /*21c40*/  VIADD R32, R6, 0x2c ;  /* 0x0000002c06207836 */ /* 0x000fe20000000000 */
[----:B------:R-:W-:Y:S01]  /*21c50*/  ISETP.LT.AND P6, PT, R7, UR42, !P3 ;  /* 0x0000002a07007c0c */ /* 0x000fe2000dfc1270 */
[----:B------:R-:W-:Y:S01]  /*21c60*/  IMAD.WIDE R38, R45, 0x2, R56 ;  /* 0x000000022d267825 */ /* 0x000fe200078e0238 */
[----:B------:R-:W-:Y:S01]  /*21c70*/  ISETP.LT.AND P3, PT, R15, UR44, !P3 ;  /* 0x0000002c0f007c0c */ /* 0x000fe2000df61270 */
[----:B------:R-:W1:Y:S01]  /*21c80*/  LDCU UR12, c[0x0][0x398] ;  /* 0x00007300ff0c77ac */ /* 0x000e620008000800 */
[----:B------:R-:W-:Y:S01]  /*21c90*/  ISETP.GE.AND P1, PT, R32, UR9, PT ;  /* 0x0000000920007c0c */ /* 0x000fe2000bf26270 */
[----:B------:R-:W-:Y:S01]  /*21ca0*/  IMAD.WIDE R40, R45, 0x2, R58 ;  /* 0x000000022d287825 */ /* 0x000fe200078e023a */
[----:B------:R-:W-:Y:S01]  /*21cb0*/  PRMT R37, R33, 0x7632, R37 ;  /* 0x0000763221257816 */ /* 0x000fe20000000025 */
[----:B------:R-:W3:Y:S01]  /*21cc0*/  LDCU UR9, c[0x0][0x39c] ;  /* 0x00007380ff0977ac */ /* 0x000ee20008000800 */
[----:B------:R-:W-:Y:S01]  /*21cd0*/  ISETP.LT.AND P4, PT, R11, UR13, !P1 ;  /* 0x0000000d0b007c0c */ /* 0x000fe2000cf81270 */
[----:B------:R-:W-:-:S02]  /*21ce0*/  VIADD R32, R6, 0x2d ;  /* 0x0000002d06207836 */ /* 0x000fc40000000000 */
[----:B------:R0:W-:Y:S01]  /*21cf0*/  @P5 STG.E.U16 desc[UR40][R38.64], R43 ;  /* 0x0000002b26005986 */ /* 0x0001e2000c101528 */
[----:B------:R-:W-:Y:S01]  /*21d00*/  ISETP.LT.AND P5, PT, R53, UR14, !P1 ;  /* 0x0000000e35007c0c */ /* 0x000fe2000cfa1270 */
[----:B------:R-:W-:Y:S01]  /*21d10*/  VIADD R44, R6, 0x2e ;  /* 0x0000002e062c7836 */ /* 0x000fe20000000000 */
[----:B------:R-:W-:Y:S01]  /*21d20*/  ISETP.GE.AND P2, PT, R32, UR5, PT ;  /* 0x0000000520007c0c */ /* 0x000fe2000bf46270 */
[----:B------:R1:W-:Y:S01]  /*21d30*/  @P6 STG.E.U16 desc[UR40][R40.64], R33 ;  /* 0x0000002128006986 */ /* 0x0003e2000c101528 */
[----:B------:R-:W-:Y:S01]  /*21d40*/  ISETP.LT.AND P6, PT, R7, UR15, !P1 ;  /* 0x0000000f07007c0c */ /* 0x000fe2000cfc1270 */
[----:B------:R-:W2:Y:S01]  /*21d50*/  LDCU UR5, c[0x0][0x39c] ;  /* 0x00007380ff0577ac */ /* 0x000ea20008000800 */
[----:B------:R-:W2:Y:S01]  /*21d60*/  LDCU UR13, c[0x0][0x398] ;  /* 0x00007300ff0d77ac */ /* 0x000ea20008000800 */
[C---:B0-----:R-:W-:Y:S01]  /*21d70*/  IMAD.WIDE R42, R45.reuse, 0x2, R60 ;  /* 0x000000022d2a7825 */ /* 0x041fe200078e023c */
[----:B------:R-:W0:Y:S03]  /*21d80*/  LDCU UR14, c[0x0][0x398] ;  /* 0x00007300ff0e77ac */ /* 0x000e260008000800 */
[----:B------:R-:W-:Y:S01]  /*21d90*/  VIADD R45, R45, UR4 ;  /* 0x000000042d2d7c36 */ /* 0x000fe20008000000 */
[----:B------:R-:W-:Y:S01]  /*21da0*/  ISETP.LT.AND P1, PT, R15, UR16, !P1 ;  /* 0x000000100f007c0c */ /* 0x000fe2000cf21270 */
[----:B------:R3:W-:Y:S01]  /*21db0*/  @P3 STG.E.U16 desc[UR40][R42.64], R37 ;  /* 0x000000252a003986 */ /* 0x0007e2000c101528 */
[----:B------:R-:W0:Y:S01]  /*21dc0*/  LDCU UR15, c[0x0][0x398] ;  /* 0x00007300ff0f77ac */ /* 0x000e220008000800 */
[C---:B-1----:R-:W-:Y:S01]  /*21dd0*/  IMAD.WIDE R32, R45.reuse, 0x2, R2 ;  /* 0x000000022d207825 */ /* 0x042fe200078e0202 */
[----:B------:R-:W1:Y:S03]  /*21de0*/  LDCU UR16, c[0x0][0x398] ;  /* 0x00007300ff1077ac */ /* 0x000e660008000800 */
[----:B------:R-:W-:-:S04]  /*21df0*/  IMAD.WIDE R38, R45, 0x2, R58 ;  /* 0x000000022d267825 */ /* 0x000fc800078e023a */
[----:B---3--:R-:W-:Y:S01]  /*21e00*/  IMAD.WIDE R36, R45, 0x2, R56 ;  /* 0x000000022d247825 */ /* 0x008fe200078e0238 */
[----:B------:R-:W-:Y:S01]  /*21e10*/  PRMT R41, R52, 0x7632, R41 ;  /* 0x0000763234297816 */ /* 0x000fe20000000029 */
[----:B------:R3:W-:Y:S01]  /*21e20*/  @P4 STG.E.U16 desc[UR40][R32.64], R52 ;  /* 0x0000003420004986 */ /* 0x0007e2000c101528 */
[----:B------:R-:W-:Y:S01]  /*21e30*/  ISETP.LT.AND P4, PT, R11, UR17, !P2 ;  /* 0x000000110b007c0c */ /* 0x000fe2000d781270 */
[----:B------:R-:W-:Y:S01]  /*21e40*/  VIADD R42, R6, 0x2f ;  /* 0x0000002f062a7836 */ /* 0x000fe20000000000 */
[----:B------:R-:W-:Y:S01]  /*21e50*/  ISETP.GE.AND P3, PT, R44, UR10, PT ;  /* 0x0000000a2c007c0c */ /* 0x000fe2000bf66270 */
[----:B------:R0:W-:Y:S01]  /*21e60*/  @P5 STG.E.U16 desc[UR40][R36.64], R41 ;  /* 0x0000002924005986 */ /* 0x0001e2000c101528 */
[----:B------:R-:W1:Y:S01]  /*21e70*/  LDCU UR10, c[0x0][0x398] ;  /* 0x00007300ff0a77ac */ /* 0x000e620008000800 */
[----:B------:R-:W1:Y:S02]  /*21e80*/  LDCU UR17, c[0x0][0x398] ;  /* 0x00007300ff1177ac */ /* 0x000e640008000800 */
[----:B---3--:R-:W3:Y:S01]  /*21e90*/  LDL.LU R52, [R1+0x13c] ;  /* 0x00013c0001347983 */ /* 0x008ee20000300800 */
[----:B0-----:R-:W-:-:S04]  /*21ea0*/  IMAD.WIDE R40, R45, 0x2, R60 ;  /* 0x000000022d287825 */ /* 0x001fc800078e023c */
[----:B------:R-:W-:Y:S01]  /*21eb0*/  VIADD R45, R45, UR4 ;  /* 0x000000042d2d7c36 */ /* 0x000fe20008000000 */
[----:B----4-:R-:W-:Y:S01]  /*21ec0*/  PRMT R33, R55, 0x7632, R33 ;  /* 0x0000763237217816 */ /* 0x010fe20000000021 */
[----:B------:R0:W-:Y:S04]  /*21ed0*/  @P6 STG.E.U16 desc[UR40][R38.64], R55 ;  /* 0x0000003726006986 */ /* 0x0001e8000c101528 */
[----:B------:R4:W-:Y:S04]  /*21ee0*/  @P1 STG.E.U16 desc[UR40][R40.64], R33 ;  /* 0x0000002128001986 */ /* 0x0009e8000c101528 */
[----:B0-----:R-:W3:Y:S01]  /*21ef0*/  LDL.LU R55, [R1+0x12c] ;  /* 0x00012c0001377983 */ /* 0x001ee20000300800 */
[----:B----4-:R-:W-:Y:S01]  /*21f00*/  IMAD.WIDE R32, R45, 0x2, R2 ;  /* 0x000000022d207825 */ /* 0x010fe200078e0202 */
[----:B--2---:R-:W-:-:S04]  /*21f10*/  PRMT R41, R54, 0x7632, R41 ;  /* 0x0000763236297816 */ /* 0x004fc80000000029 */
[----:B------:R0:W-:Y:S04]  /*21f20*/  @P4 STG.E.U16 desc[UR40][R32.64], R54 ;  /* 0x0000003620004986 */ /* 0x0001e8000c101528 */
[----:B0-----:R-:W2:Y:S01]  /*21f30*/  LDL.LU R54, [R1+0x11c] ;  /* 0x00011c0001367983 */ /* 0x001ea20000300800 */
[----:B------:R-:W-:Y:S01]  /*21f40*/  ISETP.LT.AND P5, PT, R53, UR18, !P2 ;  /* 0x0000001235007c0c */ /* 0x000fe2000d7a1270 */
[----:B------:R-:W-:Y:S01]  /*21f50*/  IMAD.WIDE R36, R45, 0x2, R56 ;  /* 0x000000022d247825 */ /* 0x000fe200078e0238 */
[----:B------:R-:W-:Y:S01]  /*21f60*/  ISETP.LT.AND P6, PT, R7, UR19, !P2 ;  /* 0x0000001307007c0c */ /* 0x000fe2000d7c1270 */
[----:B------:R-:W0:Y:S01]  /*21f70*/  LDCU UR18, c[0x0][0x398] ;  /* 0x00007300ff1277ac */ /* 0x000e220008000800 */
[----:B------:R-:W-:Y:S01]  /*21f80*/  ISETP.LT.AND P2, PT, R15, UR20, !P2 ;  /* 0x000000140f007c0c */ /* 0x000fe2000d741270 */
[----:B------:R-:W-:Y:S01]  /*21f90*/  IMAD.WIDE R38, R45, 0x2, R58 ;  /* 0x000000022d267825 */ /* 0x000fe200078e023a */
[----:B------:R-:W-:Y:S01]  /*21fa0*/  ISETP.LT.AND P4, PT, R11, UR21, !P3 ;  /* 0x000000150b007c0c */ /* 0x000fe2000df81270 */
[----:B------:R-:W4:Y:S01]  /*21fb0*/  LDCU UR19, c[0x0][0x398] ;  /* 0x00007300ff1377ac */ /* 0x000f220008000800 */
[----:B------:R-:W-:-:S02]  /*21fc0*/  PRMT R33, R34, 0x7632, R33 ;  /* 0x0000763222217816 */ /* 0x000fc40000000021 */
[----:B------:R-:W-:-:S03]  /*21fd0*/  ISETP.GE.AND P1, PT, R42, UR11, PT ;  /* 0x0000000b2a007c0c */ /* 0x000fc6000bf26270 */
[----:B------:R0:W-:Y:S01]  /*21fe0*/  @P5 STG.E.U16 desc[UR40][R36.64], R41 ;  /* 0x0000002924005986 */ /* 0x0001e2000c101528 */
[----:B------:R-:W-:Y:S01]  /*21ff0*/  ISETP.LT.AND P5, PT, R53, UR22, !P3 ;  /* 0x0000001635007c0c */ /* 0x000fe2000dfa1270 */
[----:B------:R-:W-:Y:S01]  /*22000*/  VIADD R42, R6, 0x30 ;  /* 0x00000030062a7836 */ /* 0x000fe20000000000 */
[----:B------:R-:W1:Y:S01]  /*22010*/  LDCU UR11, c[0x0][0x398] ;  /* 0x00007300ff0b77ac */ /* 0x000e620008000800 */
[----:B------:R1:W-:Y:S01]  /*22020*/  @P6 STG.E.U16 desc[UR40][R38.64], R34 ;  /* 0x0000002226006986 */ /* 0x0003e2000c101528 */
[----:B------:R-:W-:Y:S01]  /*22030*/  ISETP.LT.AND P6, PT, R7, UR23, !P3 ;  /* 0x0000001707007c0c */ /* 0x000fe2000dfc1270 */
[----:B------:R-:W1:Y:S01]  /*22040*/  LDCU UR20, c[0x0][0x398] ;  /* 0x00007300ff1477ac */ /* 0x000e620008000800 */
[----:B0-----:R-:W-:-:S04]  /*22050*/  IMAD.WIDE R40, R45, 0x2, R60 ;  /* 0x000000022d287825 */ /* 0x001fc800078e023c */
[----:B------:R-:W-:Y:S01]  /*22060*/  VIADD R45, R45, UR4 ;  /* 0x000000042d2d7c36 */ /* 0x000fe20008000000 */
[----:B------:R0:W-:Y:S01]  /*22070*/  @P2 STG.E.U16 desc[UR40][R40.64], R33 ;  /* 0x0000002128002986 */ /* 0x0001e2000c101528 */
[----:B------:R-:W-:Y:S02]  /*22080*/  ISETP.LT.AND P3, PT, R15, UR24, !P3 ;  /* 0x000000180f007c0c */ /* 0x000fe4000df61270 */
[----:B------:R-:W-:-:S04]  /*22090*/  IMAD.WIDE R36, R45, 0x2, R56 ;  /* 0x000000022d247825 */ /* 0x000fc800078e0238 */
[----:B-1----:R-:W-:-:S04]  /*220a0*/  IMAD.WIDE R38, R45, 0x2, R58 ;  /* 0x000000022d267825 */ /* 0x002fc800078e023a */
[----:B0-----:R-:W-:Y:S01]  /*220b0*/  IMAD.WIDE R32, R45, 0x2, R2 ;  /* 0x000000022d207825 */ /* 0x001fe200078e0202 */
[----:B------:R-:W-:Y:S01]  /*220c0*/  ISETP.GE.AND P2, PT, R42, UR5, PT ;  /* 0x000000052a007c0c */ /* 0x000fe2000bf46270 */
[----:B------:R-:W0:Y:S02]  /*220d0*/  LDCU UR5, c[0x0][0x39c] ;  /* 0x00007380ff0577ac */ /* 0x000e240008000800 */
[----:B------:R-:W-:Y:S01]  /*220e0*/  VIADD R34, R6, 0x31 ;  /* 0x0000003106227836 */ /* 0x000fe20000000000 */
[----:B---3--:R-:W-:Y:S01]  /*220f0*/  PRMT R41, R52, 0x7632, R41 ;  /* 0x0000763234297816 */ /* 0x008fe20000000029 */
[----:B------:R-:W-:Y:S01]  /*22100*/  @P4 STG.E.U16 desc[UR40][R32.64], R52 ;  /* 0x0000003420004986 */ /* 0x000fe2000c101528 */
[----:B------:R-:W-:-:S03]  /*22110*/  ISETP.LT.AND P4, PT, R53, UR28, !P1 ;  /* 0x0000001c35007c0c */ /* 0x000fc6000cf81270 */
[----:B------:R1:W-:Y:S01]  /*22120*/  @P5 STG.E.U16 desc[UR40][R36.64], R41 ;  /* 0x0000002924005986 */ /* 0x0003e2000c101528 */
[----:B------:R-:W-:Y:S01]  /*22130*/  ISETP.LT.AND P5, PT, R7, UR29, !P1 ;  /* 0x0000001d07007c0c */ /* 0x000fe2000cfa1270 */
[----:B-1----:R-:W-:-:S04]  /*22140*/  IMAD.WIDE R40, R45, 0x2, R60 ;  /* 0x000000022d287825 */ /* 0x002fc800078e023c */
[----:B------:R-:W-:-:S04]  /*22150*/  VIADD R45, R45, UR4 ;  /* 0x000000042d2d7c36 */ /* 0x000fc80008000000 */
[----:B------:R-:W-:Y:S01]  /*22160*/  IMAD.WIDE R36, R45, 0x2, R2 ;  /* 0x000000022d247825 */ /* 0x000fe200078e0202 */
[----:B------:R1:W-:Y:S01]  /*22170*/  @P6 STG.E.U16 desc[UR40][R38.64], R55 ;  /* 0x0000003726006986 */ /* 0x0003e2000c101528 */
[----:B------:R-:W-:Y:S02]  /*22180*/  ISETP.LT.AND P6, PT, R11, UR26, !P1 ;  /* 0x0000001a0b007c0c */ /* 0x000fe4000cfc1270 */
[----:B------:R-:W-:Y:S02]  /*22190*/  PRMT R33, R55, 0x7632, R33 ;  /* 0x0000763237217816 */ /* 0x000fe40000000021 */
[----:B------:R-:W-:Y:S01]  /*221a0*/  ISETP.LT.AND P1, PT, R15, UR12, !P1 ;  /* 0x0000000c0f007c0c */ /* 0x000fe2000cf21270 */
[----:B------:R-:W3:Y:S02]  /*221b0*/  LDCU UR12, c[0x0][0x398] ;  /* 0x00007300ff0c77ac */ /* 0x000ee40008000800 */
[----:B------:R0:W-:Y:S01]  /*221c0*/  @P3 STG.E.U16 desc[UR40][R40.64], R33 ;  /* 0x0000002128003986 */ /* 0x0001e2000c101528 */
[C---:B-1----:R-:W-:Y:S01]  /*221d0*/  IMAD.WIDE R38, R45.reuse, 0x2, R58 ;  /* 0x000000022d267825 */ /* 0x042fe200078e023a */
[----:B------:R-:W-:Y:S01]  /*221e0*/  ISETP.GE.AND P3, PT, R34, UR9, PT ;  /* 0x0000000922007c0c */ /* 0x000fe2000bf66270 */
[----:B------:R-:W1:Y:S02]  /*221f0*/  LDCU UR9, c[0x0][0x39c] ;  /* 0x00007380ff0977ac */ /* 0x000e640008000800 */
[----:B0-----:R-:W-:-:S04]  /*22200*/  IMAD.WIDE R32, R45, 0x2, R56 ;  /* 0x000000022d207825 */ /* 0x001fc800078e0238 */
[----:B------:R-:W-:Y:S01]  /*22210*/  VIADD R34, R6, 0x32 ;  /* 0x0000003206227836 */ /* 0x000fe20000000000 */
[----:B--2---:R-:W-:Y:S01]  /*22220*/  PRMT R41, R54, 0x7632, R41 ;  /* 0x0000763236297816 */ /* 0x004fe20000000029 */
[----:B------:R-:W-:Y:S01]  /*22230*/  @P6 STG.E.U16 desc[UR40][R36.64], R54 ;  /* 0x0000003624006986 */ /* 0x000fe2000c101528 */
[----:B------:R-:W-:-:S03]  /*22240*/  ISETP.LT.AND P6, PT, R11, UR30, !P2 ;  /* 0x0000001e0b007c0c */ /* 0x000fc6000d7c1270 */
[----:B------:R0:W-:Y:S01]  /*22250*/  @P4 STG.E.U16 desc[UR40][R32.64], R41 ;  /* 0x0000002920004986 */ /* 0x0001e2000c101528 */
[----:B------:R-:W-:Y:S01]  /*22260*/  ISETP.LT.AND P4, PT, R53, UR13, !P2 ;  /* 0x0000000d35007c0c */ /* 0x000fe2000d781270 */
[----:B------:R-:W2:Y:S02]  /*22270*/  LDCU UR13, c[0x0][0x398] ;  /* 0x00007300ff0d77ac */ /* 0x000ea40008000800 */
[----:B------:R1:W-:Y:S01]  /*22280*/  @P5 STG.E.U16 desc[UR40][R38.64], R35 ;  /* 0x0000002326005986 */ /* 0x0003e2000c101528 */
[----:B------:R-:W-:Y:S01]  /*22290*/  ISETP.LT.AND P5, PT, R7, UR10, !P2 ;  /* 0x0000000a07007c0c */ /* 0x000fe2000d7a1270 */
[----:B------:R-:W2:Y:S01]  /*222a0*/  LDCU UR10, c[0x0][0x398] ;  /* 0x00007300ff0a77ac */ /* 0x000ea20008000800 */
[----:B0-----:R-:W-:Y:S01]  /*222b0*/  PRMT R33, R35, 0x7632, R33 ;  /* 0x0000763223217816 */ /* 0x001fe20000000021 */
[----:B------:R-:W-:-:S04]  /*222c0*/  IMAD.WIDE R40, R45, 0x2, R60 ;  /* 0x000000022d287825 */ /* 0x000fc800078e023c */
[----:B------:R-:W-:Y:S01]  /*222d0*/  VIADD R45, R45, UR4 ;  /* 0x000000042d2d7c36 */ /* 0x000fe20008000000 */
[----:B------:R0:W-:Y:S01]  /*222e0*/  @P1 STG.E.U16 desc[UR40][R40.64], R33 ;  /* 0x0000002128001986 */ /* 0x0001e2000c101528 */
[----:B------:R-:W-:Y:S01]  /*222f0*/  ISETP.GE.AND P1, PT, R34, UR5, PT ;  /* 0x0000000522007c0c */ /* 0x000fe2000bf26270 */
[----:B------:R-:W2:Y:S01]  /*22300*/  LDCU UR5, c[0x0][0x39c] ;  /* 0x00007380ff0577ac */ /* 0x000ea20008000800 */
[----:B------:R-:W-:Y:S01]  /*22310*/  ISETP.LT.AND P2, PT, R15, UR14, !P2 ;  /* 0x0000000e0f007c0c */ /* 0x000fe2000d741270 */
[C---:B-1----:R-:W-:Y:S01]  /*22320*/  IMAD.WIDE R34, R45.reuse, 0x2, R56 ;  /* 0x000000022d227825 */ /* 0x042fe200078e0238 */
[----:B------:R-:W-:Y:S01]  /*22330*/  PRMT R39, R28, 0x7632, R39 ;  /* 0x000076321c277816 */ /* 0x000fe20000000027 */
[----:B------:R-:W1:Y:S02]  /*22340*/  LDCU UR14, c[0x0][0x398] ;  /* 0x00007300ff0e77ac */ /* 0x000e640008000800 */
[----:B------:R-:W-:-:S04]  /*22350*/  IMAD.WIDE R36, R45, 0x2, R58 ;  /* 0x000000022d247825 */ /* 0x000fc800078e023a */
[----:B0-----:R-:W-:-:S05]  /*22360*/  IMAD.WIDE R32, R45, 0x2, R2 ;  /* 0x000000022d207825 */ /* 0x001fca00078e0202 */
[----:B------:R0:W-:Y:S01]  /*22370*/  @P6 STG.E.U16 desc[UR40][R32.64], R28 ;  /* 0x0000001c20006986 */ /* 0x0001e2000c101528 */
[----:B------:R-:W-:Y:S01]  /*22380*/  ISETP.LT.AND P6, PT, R11, UR11, !P3 ;  /* 0x0000000b0b007c0c */ /* 0x000fe2000dfc1270 */
[----:B------:R-:W1:Y:S02]  /*22390*/  LDCU UR11, c[0x0][0x398] ;  /* 0x00007300ff0b77ac */ /* 0x000e640008000800 */
[----:B------:R2:W-:Y:S01]  /*223a0*/  @P4 STG.E.U16 desc[UR40][R34.64], R39 ;  /* 0x0000002722004986 */ /* 0x0005e2000c101528 */
[----:B------:R-:W-:Y:S01]  /*223b0*/  ISETP.LT.AND P4, PT, R53, UR15, !P3 ;  /* 0x0000000f35007c0c */ /* 0x000fe2000df81270 */
[----:B------:R-:W-:Y:S01]  /*223c0*/  VIADD R40, R6, 0x33 ;  /* 0x0000003306287836 */ /* 0x000fe20000000000 */
[----:B------:R-:W1:Y:S01]  /*223d0*/  LDCU UR15, c[0x0][0x398] ;  /* 0x00007300ff0f77ac */ /* 0x000e620008000800 */
[----:B------:R1:W-:Y:S01]  /*223e0*/  @P5 STG.E.U16 desc[UR40][R36.64], R24 ;  /* 0x0000001824005986 */ /* 0x0003e2000c101528 */
[----:B------:R-:W-:Y:S02]  /*223f0*/  ISETP.LT.AND P5, PT, R7, UR16, !P3 ;  /* 0x0000001007007c0c */ /* 0x000fe4000dfa1270 */
[----:B0-----:R-:W-:Y:S01]  /*22400*/  PRMT R33, R24, 0x7632, R33 ;  /* 0x0000763218217816 */ /* 0x001fe20000000021 */
[----:B------:R-:W0:Y:S01]  /*22410*/  LDCU UR16, c[0x0][0x398] ;  /* 0x00007300ff1077ac */ /* 0x000e220008000800 */
[----:B--2---:R-:W-:-:S04]  /*22420*/  IMAD.WIDE R38, R45, 0x2, R60 ;  /* 0x000000022d267825 */ /* 0x004fc800078e023c */
[----:B------:R-:W-:Y:S01]  /*22430*/  VIADD R45, R45, UR4 ;  /* 0x000000042d2d7c36 */ /* 0x000fe20008000000 */
[----:B------:R2:W-:Y:S01]  /*22440*/  @P2 STG.E.U16 desc[UR40][R38.64], R33 ;  /* 0x0000002126002986 */ /* 0x0005e2000c101528 */
[----:B------:R-:W-:Y:S02]  /*22450*/  ISETP.LT.AND P3, PT, R15, UR17, !P3 ;  /* 0x000000110f007c0c */ /* 0x000fe4000df61270 */
[----:B------:R-:W-:Y:S01]  /*22460*/  PRMT R28, R20, 0x7632, R28 ;  /* 0x00007632141c7816 */ /* 0x000fe2000000001c */
[----:B------:R-:W-:-:S04]  /*22470*/  IMAD.WIDE R34, R45, 0x2, R56 ;  /* 0x000000022d227825 */ /* 0x000fc800078e0238 */
[----:B-1----:R-:W-:-:S04]  /*22480*/  IMAD.WIDE R36, R45, 0x2, R58 ;  /* 0x000000022d247825 */ /* 0x002fc800078e023a */
[----:B--2---:R-:W-:-:S04]  /*22490*/  IMAD.WIDE R32, R45, 0x2, R2 ;  /* 0x000000022d207825 */ /* 0x004fc800078e0202 */
[----:B------:R-:W-:Y:S01]  /*224a0*/  IMAD.WIDE R38, R45, 0x2, R60 ;  /* 0x000000022d267825 */ /* 0x000fe200078e023c */
[----:B------:R1:W-:Y:S01]  /*224b0*/  @P6 STG.E.U16 desc[UR40][R32.64], R20 ;  /* 0x0000001420006986 */ /* 0x0003e2000c101528 */
[----:B------:R-:W-:Y:S01]  /*224c0*/  ISETP.LT.AND P6, PT, R11, UR18, !P1 ;  /* 0x000000120b007c0c */ /* 0x000fe2000cfc1270 */
[----:B------:R-:W2:Y:S02]  /*224d0*/  LDCU UR17, c[0x0][0x398] ;  /* 0x00007300ff1177ac */ /* 0x000ea40008000800 */
[----:B------:R0:W-:Y:S01]  /*224e0*/  @P4 STG.E.U16 desc[UR40][R34.64], R28 ;  /* 0x0000001c22004986 */ /* 0x0001e2000c101528 */
[----:B----4-:R-:W-:Y:S01]  /*224f0*/  ISETP.LT.AND P4, PT, R53, UR19, !P1 ;  /* 0x0000001335007c0c */ /* 0x010fe2000cf81270 */
[----:B------:R-:W-:Y:S01]  /*22500*/  VIADD R45, R45, UR4 ;  /* 0x000000042d2d7c36 */ /* 0x000fe20008000000 */
[----:B------:R-:W-:Y:S01]  /*22510*/  ISETP.GE.AND P2, PT, R40, UR9, PT ;  /* 0x0000000928007c0c */ /* 0x000fe2000bf46270 */
[----:B------:R4:W-:Y:S01]  /*22520*/  @P5 STG.E.U16 desc[UR40][R36.64], R16 ;  /* 0x0000001024005986 */ /* 0x0009e2000c101528 */
[----:B---3--:R-:W-:Y:S01]  /*22530*/  ISETP.LT.AND P5, PT, R7, UR12, !P1 ;  /* 0x0000000c07007c0c */ /* 0x008fe2000cfa1270 */
[----:B------:R-:W3:Y:S01]  /*22540*/  LDCU UR9, c[0x0][0x398] ;  /* 0x00007300ff0977ac */ /* 0x000ee20008000800 */
[----:B-1----:R-:W-:-:S02]  /*22550*/  PRMT R33, R16, 0x7632, R33 ;  /* 0x0000763210217816 */ /* 0x002fc40000000021 */
[----:B------:R-:W-:Y:S01]  /*22560*/  PRMT R20, R29, 0x7632, R20 ;  /* 0x000076321d147816 */ /* 0x000fe20000000014 */
[----:B------:R-:W-:Y:S01]  /*22570*/  VIADD R24, R6, 0x34 ;  /* 0x0000003406187836 */ /* 0x000fe20000000000 */
[----:B------:R-:W1:Y:S01]  /*22580*/  LDCU UR12, c[0x0][0x398] ;  /* 0x00007300ff0c77ac */ /* 0x000e620008000800 */
[----:B------:R2:W-:Y:S01]  /*22590*/  @P3 STG.E.U16 desc[UR40][R38.64], R33 ;  /* 0x0000002126003986 */ /* 0x0005e2000c101528 */
[----:B0-----:R-:W-:Y:S01]  /*225a0*/  IMAD.WIDE R34, R45, 0x2, R56 ;  /* 0x000000022d227825 */ /* 0x001fe200078e0238 */
[----:B------:R-:W-:Y:S01]  /*225b0*/  ISETP.LT.AND P1, PT, R15, UR20, !P1 ;  /* 0x000000140f007c0c */ /* 0x000fe2000cf21270 */
[----:B------:R-:W0:Y:S02]  /*225c0*/  LDCU UR18, c[0x0][0x398] ;  /* 0x00007300ff1277ac */ /* 0x000e240008000800 */
[C---:B----4-:R-:W-:Y:S01]  /*225d0*/  IMAD.WIDE R36, R45.reuse, 0x2, R58 ;  /* 0x000000022d247825 */ /* 0x050fe200078e023a */
[----:B------:R-:W4:Y:S03]  /*225e0*/  LDCU UR19, c[0x0][0x398] ;  /* 0x00007300ff1377ac */ /* 0x000f260008000800 */
[----:B--2---:R-:W-:-:S05]  /*225f0*/  IMAD.WIDE R32, R45, 0x2, R2 ;  /* 0x000000022d207825 */ /* 0x004fca00078e0202 */
[----:B------:R2:W-:Y:S01]  /*22600*/  @P6 STG.E.U16 desc[UR40][R32.64], R29 ;  /* 0x0000001d20006986 */ /* 0x0005e2000c101528 */
[----:B------:R-:W-:Y:S01]  /*22610*/  ISETP.LT.AND P6, PT, R11, UR10, !P2 ;  /* 0x0000000a0b007c0c */ /* 0x000fe2000d7c1270 */
[----:B------:R-:W-:Y:S01]  /*22620*/  IMAD.WIDE R38, R45, 0x2, R60 ;  /* 0x000000022d267825 */ /* 0x000fe200078e023c */
[----:B------:R-:W-:Y:S01]  /*22630*/  ISETP.GE.AND P3, PT, R24, UR5, PT ;  /* 0x0000000518007c0c */ /* 0x000fe2000bf66270 */
[----:B------:R0:W-:Y:S01]  /*22640*/  @P4 STG.E.U16 desc[UR40][R34.64], R20 ;  /* 0x0000001422004986 */ /* 0x0001e2000c101528 */
[----:B------:R-:W-:Y:S01]  /*22650*/  ISETP.LT.AND P4, PT, R53, UR13, !P2 ;  /* 0x0000000d35007c0c */ /* 0x000fe2000d781270 */
[----:B------:R-:W-:Y:S01]  /*22660*/  VIADD R45, R45, UR4 ;  /* 0x000000042d2d7c36 */ /* 0x000fe20008000000 */
[----:B------:R-:W1:Y:S01]  /*22670*/  LDCU UR5, c[0x0][0x398] ;  /* 0x00007300ff0577ac */ /* 0x000e620008000800 */
[----:B------:R3:W-:Y:S01]  /*22680*/  @P5 STG.E.U16 desc[UR40][R36.64], R25 ;  /* 0x0000001924005986 */ /* 0x0007e2000c101528 */
[----:B------:R-:W-:Y:S02]  /*22690*/  ISETP.LT.AND P5, PT, R7, UR14, !P2 ;  /* 0x0000000e07007c0c */ /* 0x000fe4000d7a1270 */
[----:B--2---:R-:W-:Y:S01]  /*226a0*/  PRMT R33, R25, 0x7632, R33 ;  /* 0x0000763219217816 */ /* 0x004fe20000000021 */
[----:B------:R-:W-:Y:S01]  /*226b0*/  IMAD.WIDE R28, R45, 0x2, R56 ;  /* 0x000000022d1c7825 */ /* 0x000fe200078e0238 */
[----:B------:R-:W-:Y:S01]  /*226c0*/  ISETP.LT.AND P2, PT, R15, UR11, !P2 ;  /* 0x0000000b0f007c0c */ /* 0x000fe2000d741270 */
[----:B------:R-:W2:Y:S01]  /*226d0*/  LDCU UR10, c[0x0][0x398] ;  /* 0x00007300ff0a77ac */ /* 0x000ea20008000800 */
[----:B0-----:R-:W-:Y:S01]  /*226e0*/  PRMT R20, R21, 0x7632, R20 ;  /* 0x0000763215147816 */ /* 0x001fe20000000014 */
[----:B------:R0:W-:Y:S01]  /*226f0*/  @P1 STG.E.U16 desc[UR40][R38.64], R33 ;  /* 0x0000002126001986 */ /* 0x0001e2000c101528 */
[----:B------:R-:W-:Y:S01]  /*22700*/  VIADD R16, R6, 0x35 ;  /* 0x0000003506107836 */ /* 0x000fe20000000000 */
[----:B------:R-:W1:Y:S01]  /*22710*/  LDCU UR13, c[0x0][0x398] ;  /* 0x00007300ff0d77ac */ /* 0x000e620008000800 */
[C---:B---3--:R-:W-:Y:S01]  /*22720*/  IMAD.WIDE R24, R45.reuse, 0x2, R2 ;  /* 0x000000022d187825 */ /* 0x048fe200078e0202 */
[----:B------:R-:W3:Y:S04]  /*22730*/  LDCU UR11, c[0x0][0x398] ;  /* 0x00007300ff0b77ac */ /* 0x000ee80008000800 */
[----:B------:R1:W-:Y:S01]  /*22740*/  @P6 STG.E.U16 desc[UR40][R24.64], R21 ;  /* 0x0000001518006986 */ /* 0x0003e2000c101528 */
[C---:B------:R-:W-:Y:S01]  /*22750*/  IMAD.WIDE R34, R45.reuse, 0x2, R60 ;  /* 0x000000022d227825 */ /* 0x040fe200078e023c */
[----:B------:R-:W2:Y:S03]  /*22760*/  LDCU UR14, c[0x0][0x398] ;  /* 0x00007300ff0e77ac */ /* 0x000ea60008000800 */
[----:B0-----:R-:W-:Y:S01]  /*22770*/  IMAD.WIDE R32, R45, 0x2, R58 ;  /* 0x000000022d207825 */ /* 0x001fe200078e023a */
[----:B------:R0:W-:Y:S01]  /*22780*/  @P4 STG.E.U16 desc[UR40][R28.64], R20 ;  /* 0x000000141c004986 */ /* 0x0001e2000c101528 */
[----:B------:R-:W-:Y:S01]  /*22790*/  ISETP.LT.AND P6, PT, R11, UR9, !P3 ;  /* 0x000000090b007c0c */ /* 0x000fe2000dfc1270 */
[----:B------:R-:W2:Y:S01]  /*227a0*/  LDCU UR9, c[0x0][0x398] ;  /* 0x00007300ff0977ac */ /* 0x000ea20008000800 */
[----:B------:R-:W-:Y:S01]  /*227b0*/  ISETP.GE.AND P1, PT, R16, UR37, PT ;  /* 0x0000002510007c0c */ /* 0x000fe2000bf26270 */
[----:B------:R3:W-:Y:S01]  /*227c0*/  @P5 STG.E.U16 desc[UR40][R32.64], R17 ;  /* 0x0000001120005986 */ /* 0x0007e2000c101528 */
[----:B------:R-:W-:Y:S01]  /*227d0*/  ISETP.LT.AND P5, PT, R53, UR15, !P3 ;  /* 0x0000000f35007c0c */ /* 0x000fe2000dfa1270 */
[----:B------:R-:W-:Y:S01]  /*227e0*/  VIADD R16, R6, 0x36 ;  /* 0x0000003606107836 */ /* 0x000fe20000000000 */
[----:B-1----:R-:W-:Y:S01]  /*227f0*/  PRMT R25, R17, 0x7632, R25 ;  /* 0x0000763211197816 */ /* 0x002fe20000000019 */
[----:B------:R-:W-:Y:S01]  /*22800*/  VIADD R45, R45, UR4 ;  /* 0x000000042d2d7c36 */ /* 0x000fe20008000000 */
[----:B------:R-:W1:Y:S02]  /*22810*/  LDCU UR15, c[0x0][0x398] ;  /* 0x00007300ff0f77ac */ /* 0x000e640008000800 */
[----:B------:R-:W-:Y:S01]  /*22820*/  ISETP.GE.AND P4, PT, R16, UR35, PT ;  /* 0x0000002310007c0c */ /* 0x000fe2000bf86270 */
[----:B------:R2:W-:Y:S01]  /*22830*/  @P2 STG.E.U16 desc[UR40][R34.64], R25 ;  /* 0x0000001922002986 */ /* 0x0005e2000c101528 */
[----:B------:R-:W-:Y:S01]  /*22840*/  ISETP.LT.AND P2, PT, R7, UR12, !P3 ;  /* 0x0000000c07007c0c */ /* 0x000fe2000df41270 */
[----:B------:R-:W-:Y:S01]  /*22850*/  VIADD R24, R6, 0x37 ;  /* 0x0000003706187836 */ /* 0x000fe20000000000 */
[----:B0-----:R-:W-:Y:S01]  /*22860*/  PRMT R29, R30, 0x7632, R29 ;  /* 0x000076321e1d7816 */ /* 0x001fe2000000001d */
[----:B---3--:R-:W-:Y:S01]  /*22870*/  IMAD.WIDE R16, R45, 0x2, R2 ;  /* 0x000000022d107825 */ /* 0x008fe200078e0202 */
[----:B------:R-:W-:Y:S01]  /*22880*/  ISETP.LT.AND P3, PT, R15, UR5, !P3 ;  /* 0x000000050f007c0c */ /* 0x000fe2000df61270 */
[----:B------:R-:W0:Y:S02]  /*22890*/  LDCU UR5, c[0x0][0x398] ;  /* 0x00007300ff0577ac */ /* 0x000e240008000800 */
[C---:B------:R-:W-:Y:S01]  /*228a0*/  IMAD.WIDE R20, R45.reuse, 0x2, R56 ;  /* 0x000000022d147825 */ /* 0x040fe200078e0238 */
[----:B------:R-:W-:Y:S01]  /*228b0*/  @P6 STG.E.U16 desc[UR40][R16.64], R30 ;  /* 0x0000001e10006986 */ /* 0x000fe2000c101528 */
[----:B------:R-:W-:Y:S01]  /*228c0*/  ISETP.GE.AND P6, PT, R24, UR39, PT ;  /* 0x0000002718007c0c */ /* 0x000fe2000bfc6270 */
[----:B------:R-:W3:Y:S01]  /*228d0*/  LDCU UR12, c[0x0][0x398] ;  /* 0x00007300ff0c77ac */ /* 0x000ee20008000800 */
[----:B--2---:R-:W-:Y:S01]  /*228e0*/  IMAD.WIDE R24, R45, 0x2, R58 ;  /* 0x000000022d187825 */ /* 0x004fe200078e023a */
[----:B------:R2:W-:Y:S01]  /*228f0*/  @P5 STG.E.U16 desc[UR40][R20.64], R29 ;  /* 0x0000001d14005986 */ /* 0x0005e2000c101528 */
[----:B------:R-:W-:Y:S01]  /*22900*/  ISETP.LT.AND P5, PT, R11, UR16, !P1 ;  /* 0x000000100b007c0c */ /* 0x000fe2000cfa1270 */
[----:B------:R-:W0:Y:S01]  /*22910*/  LDCU UR16, c[0x0][0x398] ;  /* 0x00007300ff1077ac */ /* 0x000e220008000800 */
[----:B------:R-:W-:Y:S01]  /*22920*/  VIADD R35, R45, UR4 ;  /* 0x000000042d237c36 */ /* 0x000fe20008000000 */
[----:B------:R0:W-:Y:S01]  /*22930*/  @P2 STG.E.U16 desc[UR40][R24.64], R26 ;  /* 0x0000001a18002986 */ /* 0x0001e2000c101528 */
[----:B------:R-:W-:Y:S01]  /*22940*/  ISETP.LT.AND P2, PT, R53, UR17, !P1 ;  /* 0x0000001135007c0c */ /* 0x000fe2000cf41270 */
[----:B------:R-:W1:Y:S01]  /*22950*/  LDCU UR17, c[0x0][0x398] ;  /* 0x00007300ff1177ac */ /* 0x000e620008000800 */
[----:B--2---:R-:W-:Y:S01]  /*22960*/  IMAD.WIDE R28, R45, 0x2, R60 ;  /* 0x000000022d1c7825 */ /* 0x004fe200078e023c */
[----:B------:R-:W-:-:S03]  /*22970*/  PRMT R21, R26, 0x7632, R21 ;  /* 0x000076321a157816 */ /* 0x000fc60000000015 */
[----:B------:R-:W-:Y:S02]  /*22980*/  IMAD.WIDE R16, R35, 0x2, R2 ;  /* 0x0000000223107825 */ /* 0x000fe400078e0202 */
[----:B------:R2:W-:Y:S01]  /*22990*/  @P3 STG.E.U16 desc[UR40][R28.64], R21 ;  /* 0x000000151c003986 */ /* 0x0005e2000c101528 */
[----:B------:R-:W-:Y:S01]  /*229a0*/  ISETP.LT.AND P3, PT, R7, UR10, !P1 ;  /* 0x0000000a07007c0c */ /* 0x000fe2000cf61270 */
[----:B0-----:R-:W-:Y:S01]  /*229b0*/  IMAD.WIDE R24, R35, 0x2, R58 ;  /* 0x0000000223187825 */ /* 0x001fe200078e023a */
[----:B------:R-:W-:Y:S01]  /*229c0*/  ISETP.LT.AND P1, PT, R15, UR13, !P1 ;  /* 0x0000000d0f007c0c */ /* 0x000fe2000cf21270 */
[----:B------:R0:W-:Y:S01]  /*229d0*/  @P5 STG.E.U16 desc[UR40][R16.64], R22 ;  /* 0x0000001610005986 */ /* 0x0001e2000c101528 */
[----:B------:R-:W-:Y:S01]  /*229e0*/  ISETP.LT.AND P5, PT, R53, UR14, !P4 ;  /* 0x0000000e35007c0c */ /* 0x000fe2000e7a1270 */
[C---:B------:R-:W-:Y:S01]  /*229f0*/  IMAD.WIDE R32, R35.reuse, 0x2, R60 ;  /* 0x0000000223207825 */ /* 0x040fe200078e023c */
[----:B------:R-:W-:Y:S01]  /*22a00*/  PRMT R26, R18, 0x7632, R26 ;  /* 0x00007632121a7816 */ /* 0x000fe2000000001a */
[----:B------:R-:W1:Y:S02]  /*22a10*/  LDCU UR10, c[0x0][0x398] ;  /* 0x00007300ff0a77ac */ /* 0x000e640008000800 */
[----:B--2---:R-:W-:Y:S01]  /*22a20*/  IMAD.WIDE R20, R35, 0x2, R56 ;  /* 0x0000000223147825 */ /* 0x004fe200078e0238 */
[----:B------:R-:W2:Y:S01]  /*22a30*/  LDCU UR13, c[0x0][0x398] ;  /* 0x00007300ff0d77ac */ /* 0x000ea20008000800 */
[----:B0-----:R-:W-:-:S02]  /*22a40*/  PRMT R17, R22, 0x7632, R17 ;  /* 0x0000763216117816 */ /* 0x001fc40000000011 */
[----:B------:R-:W-:Y:S01]  /*22a50*/  VIADD R22, R6, 0x38 ;  /* 0x0000003806167836 */ /* 0x000fe20000000000 */
[----:B------:R-:W0:Y:S02]  /*22a60*/  LDCU UR14, c[0x0][0x398] ;  /* 0x00007300ff0e77ac */ /* 0x000e240008000800 */
[----:B------:R2:W-:Y:S01]  /*22a70*/  @P2 STG.E.U16 desc[UR40][R20.64], R17 ;  /* 0x0000001114002986 */ /* 0x0005e2000c101528 */
[----:B------:R-:W-:Y:S01]  /*22a80*/  ISETP.LT.AND P2, PT, R11, UR11, !P4 ;  /* 0x0000000b0b007c0c */ /* 0x000fe2000e741270 */
[----:B------:R-:W-:Y:S01]  /*22a90*/  VIADD R35, R35, UR4 ;  /* 0x0000000423237c36 */ /* 0x000fe20008000000 */
[----:B------:R-:W0:Y:S01]  /*22aa0*/  LDCU UR11, c[0x0][0x398] ;  /* 0x00007300ff0b77ac */ /* 0x000e220008000800 */
[----:B------:R0:W-:Y:S01]  /*22ab0*/  @P3 STG.E.U16 desc[UR40][R24.64], R18 ;  /* 0x0000001218003986 */ /* 0x0001e2000c101528 */
[----:B------:R-:W-:Y:S02]  /*22ac0*/  ISETP.LT.AND P3, PT, R7, UR9, !P4 ;  /* 0x0000000907007c0c */ /* 0x000fe4000e761270 */
[----:B-1----:R-:W-:Y:S01]  /*22ad0*/  ISETP.LT.AND P4, PT, R15, UR15, !P4 ;  /* 0x0000000f0f007c0c */ /* 0x002fe2000e781270 */
[----:B------:R-:W-:Y:S01]  /*22ae0*/  @P1 STG.E.U16 desc[UR40][R32.64], R26 ;  /* 0x0000001a20001986 */ /* 0x000fe2000c101528 */
[----:B------:R-:W-:Y:S01]  /*22af0*/  ISETP.GE.AND P1, PT, R22, UR33, PT ;  /* 0x0000002116007c0c */ /* 0x000fe2000bf26270 */
[----:B------:R-:W-:Y:S01]  /*22b00*/  IMAD.WIDE R28, R35, 0x2, R60 ;  /* 0x00000002231c7825 */ /* 0x000fe200078e023c */
[----:B------:R-:W-:Y:S01]  /*22b10*/  PRMT R22, R31, 0x7632, R22 ;  /* 0x000076321f167816 */ /* 0x000fe20000000016 */
[----:B------:R-:W1:Y:S02]  /*22b20*/  LDCU UR9, c[0x0][0x398] ;  /* 0x00007300ff0977ac */ /* 0x000e640008000800 */
[C---:B--2---:R-:W-:Y:S01]  /*22b30*/  IMAD.WIDE R16, R35.reuse, 0x2, R2 ;  /* 0x0000000223107825 */ /* 0x044fe200078e0202 */
[----:B------:R-:W2:Y:S03]  /*22b40*/  LDCU UR15, c[0x0][0x398] ;  /* 0x00007300ff0f77ac */ /* 0x000ea60008000800 */
[C---:B------:R-:W-:Y:S01]  /*22b50*/  IMAD.WIDE R20, R35.reuse, 0x2, R56 ;  /* 0x0000000223147825 */ /* 0x040fe200078e0238 */
[----:B------:R1:W-:Y:S03]  /*22b60*/  @P2 STG.E.U16 desc[UR40][R16.64], R31 ;  /* 0x0000001f10002986 */ /* 0x0003e6000c101528 */
[----:B0-----:R-:W-:Y:S01]  /*22b70*/  IMAD.WIDE R24, R35, 0x2, R58 ;  /* 0x0000000223187825 */ /* 0x001fe200078e023a */
[----:B------:R0:W-:Y:S01]  /*22b80*/  @P5 STG.E.U16 desc[UR40][R20.64], R22 ;  /* 0x0000001614005986 */ /* 0x0001e2000c101528 */
[----:B---3--:R-:W-:Y:S01]  /*22b90*/  ISETP.LT.AND P5, PT, R53, UR12, !P6 ;  /* 0x0000000c35007c0c */ /* 0x008fe2000f7a1270 */
[----:B------:R-:W3:Y:S02]  /*22ba0*/  LDCU UR12, c[0x0][0x398] ;  /* 0x00007300ff0c77ac */ /* 0x000ee40008000800 */
[----:B------:R-:W-:Y:S01]  /*22bb0*/  @P3 STG.E.U16 desc[UR40][R24.64], R27 ;  /* 0x0000001b18003986 */ /* 0x000fe2000c101528 */
[----:B------:R-:W-:-:S02]  /*22bc0*/  ISETP.LT.AND P3, PT, R11, UR5, !P6 ;  /* 0x000000050b007c0c */ /* 0x000fc4000f761270 */
[----:B-1----:R-:W-:Y:S01]  /*22bd0*/  PRMT R17, R27, 0x7632, R17 ;  /* 0x000076321b117816 */ /* 0x002fe20000000011 */
[----:B------:R-:W-:Y:S01]  /*22be0*/  VIADD R18, R6, 0x39 ;  /* 0x0000003906127836 */ /* 0x000fe20000000000 */
[----:B------:R1:W2:Y:S01]  /*22bf0*/  LDS.128 R24, [R0] ;  /* 0x0000000000187984 */ /* 0x0002a20000000c00 */
[----:B------:R-:W-:Y:S01]  /*22c00*/  VIADD R35, R35, UR4 ;  /* 0x0000000423237c36 */ /* 0x000fe20008000000 */
[----:B------:R-:W2:Y:S02]  /*22c10*/  LDCU UR5, c[0x0][0x398] ;  /* 0x00007300ff0577ac */ /* 0x000ea40008000800 */
[----:B------:R1:W-:Y:S01]  /*22c20*/  @P4 STG.E.U16 desc[UR40][R28.64], R17 ;  /* 0x000000111c004986 */ /* 0x0003e2000c101528 */
[----:B------:R-:W-:Y:S01]  /*22c30*/  ISETP.LT.AND P4, PT, R7, UR16, !P6 ;  /* 0x0000001007007c0c */ /* 0x000fe2000f781270 */
[----:B0-----:R-:W-:Y:S01]  /*22c40*/  IMAD.WIDE R20, R35, 0x2, R56 ;  /* 0x0000000223147825 */ /* 0x001fe200078e0238 */
[----:B------:R-:W-:Y:S01]  /*22c50*/  ISETP.LT.AND P6, PT, R15, UR10, !P6 ;  /* 0x0000000a0f007c0c */ /* 0x000fe2000f7c1270 */
[----:B------:R-:W0:Y:S01]  /*22c60*/  LDCU UR16, c[0x0][0x398] ;  /* 0x00007300ff1077ac */ /* 0x000e220008000800 */
[----:B------:R-:W-:-:S02]  /*22c70*/  ISETP.GE.AND P2, PT, R18, UR47, PT ;  /* 0x0000002f12007c0c */ /* 0x000fc4000bf46270 */
[----:B------:R-:W-:Y:S01]  /*22c80*/  PRMT R18, R23, 0x7632, R18 ;  /* 0x0000763217127816 */ /* 0x000fe20000000012 */
[----:B------:R-:W-:-:S04]  /*22c90*/  IMAD.WIDE R30, R35, 0x2, R60 ;  /* 0x00000002231e7825 */ /* 0x000fc800078e023c */
[----:B------:R-:W-:Y:S01]  /*22ca0*/  VIADD R22, R6, 0x3a ;  /* 0x0000003a06167836 */ /* 0x000fe20000000000 */
[----:B-1----:R-:W-:Y:S01]  /*22cb0*/  PRMT R0, R8, 0x7632, R0 ;  /* 0x0000763208007816 */ /* 0x002fe20000000000 */
[C---:B------:R-:W-:Y:S01]  /*22cc0*/  IMAD.WIDE R16, R35.reuse, 0x2, R2 ;  /* 0x0000000223107825 */ /* 0x040fe200078e0202 */
[----:B------:R-:W1:Y:S03]  /*22cd0*/  LDCU UR10, c[0x0][0x398] ;  /* 0x00007300ff0a77ac */ /* 0x000e660008000800 */
[----:B------:R-:W-:Y:S01]  /*22ce0*/  IMAD.WIDE R28, R35, 0x2, R58 ;  /* 0x00000002231c7825 */ /* 0x000fe200078e023a */
[----:B------:R0:W-:Y:S04]  /*22cf0*/  @P3 STG.E.U16 desc[UR40][R16.64], R23 ;  /* 0x0000001710003986 */ /* 0x0001e8000c101528 */
[----:B------:R1:W-:Y:S01]  /*22d00*/  @P5 STG.E.U16 desc[UR40][R20.64], R18 ;  /* 0x0000001214005986 */ /* 0x0003e2000c101528 */
[----:B------:R-:W-:Y:S01]  /*22d10*/  ISETP.LT.AND P5, PT, R11, UR13, !P1 ;  /* 0x0000000d0b007c0c */ /* 0x000fe2000cfa1270 */
[----:B------:R-:W-:Y:S01]  /*22d20*/  VIADD R35, R35, UR4 ;  /* 0x0000000423237c36 */ /* 0x000fe20008000000 */
[----:B------:R-:W-:Y:S01]  /*22d30*/  ISETP.LT.AND P3, PT, R7, UR11, !P1 ;  /* 0x0000000b07007c0c */ /* 0x000fe2000cf61270 */
[----:B------:R2:W-:Y:S01]  /*22d40*/  @P4 STG.E.U16 desc[UR40][R28.64], R19 ;  /* 0x000000131c004986 */ /* 0x0005e2000c101528 */
[----:B0-----:R-:W-:Y:S01]  /*22d50*/  PRMT R17, R19, 0x7632, R17 ;  /* 0x0000763213117816 */ /* 0x001fe20000000011 */
[----:B------:R-:W0:Y:S01]  /*22d60*/  LDCU UR11, c[0x0][0x398] ;  /* 0x00007300ff0b77ac */ /* 0x000e220008000800 */
[----:B------:R-:W-:-:S03]  /*22d70*/  ISETP.LT.AND P4, PT, R53, UR17, !P1 ;  /* 0x0000001135007c0c */ /* 0x000fc6000cf81270 */
[----:B------:R3:W-:Y:S01]  /*22d80*/  @P6 STG.E.U16 desc[UR40][R30.64], R17 ;  /* 0x000000111e006986 */ /* 0x0007e2000c101528 */
[----:B------:R-:W-:Y:S01]  /*22d90*/  ISETP.LT.AND P6, PT, R15, UR9, !P1 ;  /* 0x000000090f007c0c */ /* 0x000fe2000cfc1270 */
[C---:B-1----:R-:W-:Y:S01]  /*22da0*/  IMAD.WIDE R20, R35.reuse, 0x2, R58 ;  /* 0x0000000223147825 */ /* 0x042fe200078e023a */
[----:B------:R-:W-:Y:S01]  /*22db0*/  ISETP.GE.AND P1, PT, R22, UR27, PT ;  /* 0x0000001b16007c0c */ /* 0x000fe2000bf26270 */
[----:B------:R-:W1:Y:S02]  /*22dc0*/  LDCU UR9, c[0x0][0x398] ;  /* 0x00007300ff0977ac */ /* 0x000e640008000800 */
[C---:B--2---:R-:W-:Y:S01]  /*22dd0*/  IMAD.WIDE R18, R35.reuse, 0x2, R56 ;  /* 0x0000000223127825 */ /* 0x044fe200078e0238 */
[----:B------:R-:W2:Y:S03]  /*22de0*/  LDCU UR13, c[0x0][0x398] ;  /* 0x00007300ff0d77ac */ /* 0x000ea60008000800 */
[----:B---3--:R-:W-:-:S04]  /*22df0*/  IMAD.WIDE R16, R35, 0x2, R2 ;  /* 0x0000000223107825 */ /* 0x008fc800078e0202 */
[----:B------:R-:W-:Y:S01]  /*22e00*/  IMAD.WIDE R22, R35, 0x2, R60 ;  /* 0x0000000223167825 */ /* 0x000fe200078e023c */
[----:B------:R3:W-:Y:S01]  /*22e10*/  @P5 STG.E.U16 desc[UR40][R16.64], R8 ;  /* 0x0000000810005986 */ /* 0x0007e2000c101528 */
[----:B------:R-:W-:Y:S01]  /*22e20*/  ISETP.LT.AND P5, PT, R11, UR14, !P2 ;  /* 0x0000000e0b007c0c */ /* 0x000fe2000d7a1270 */
[----:B------:R-:W0:Y:S02]  /*22e30*/  LDCU UR14, c[0x0][0x398] ;  /* 0x00007300ff0e77ac */ /* 0x000e240008000800 */
[----:B------:R1:W-:Y:S01]  /*22e40*/  @P4 STG.E.U16 desc[UR40][R18.64], R0 ;  /* 0x0000000012004986 */ /* 0x0003e2000c101528 */
[----:B------:R-:W-:Y:S01]  /*22e50*/  ISETP.LT.AND P4, PT, R53, UR15, !P2 ;  /* 0x0000000f35007c0c */ /* 0x000fe2000d781270 */
[----:B------:R-:W-:Y:S01]  /*22e60*/  VIADD R35, R35, UR4 ;  /* 0x0000000423237c36 */ /* 0x000fe20008000000 */
[----:B------:R-:W0:Y:S01]  /*22e70*/  LDCU UR15, c[0x0][0x398] ;  /* 0x00007300ff0f77ac */ /* 0x000e220008000800 */
[----:B------:R2:W-:Y:S01]  /*22e80*/  @P3 STG.E.U16 desc[UR40][R20.64], R4 ;  /* 0x0000000414003986 */ /* 0x0005e2000c101528 */
[----:B---3--:R-:W-:-:S02]  /*22e90*/  PRMT R17, R4, 0x7632, R17 ;  /* 0x0000763204117816 */ /* 0x008fc40000000011 */
[----:B------:R-:W-:Y:S01]  /*22ea0*/  ISETP.LT.AND P3, PT, R7, UR5, !P2 ;  /* 0x0000000507007c0c */ /* 0x000fe2000d761270 */
[----:B------:R-:W3:Y:S02]  /*22eb0*/  LDCU UR5, c[0x0][0x398] ;  /* 0x00007300ff0577ac */ /* 0x000ee40008000800 */
[----:B------:R0:W-:Y:S01]  /*22ec0*/  @P6 STG.E.U16 desc[UR40][R22.64], R17 ;  /* 0x0000001116006986 */ /* 0x0001e2000c101528 */
[----:B------:R-:W-:Y:S01]  /*22ed0*/  ISETP.LT.AND P6, PT, R15, UR12, !P2 ;  /* 0x0000000c0f007c0c */ /* 0x000fe2000d7c1270 */
[C---:B-1----:R-:W-:Y:S01]  /*22ee0*/  IMAD.WIDE R18, R35.reuse, 0x2, R56 ;  /* 0x0000000223127825 */ /* 0x042fe200078e0238 */
[----:B--2---:R-:W-:Y:S01]  /*22ef0*/  PRMT R4, R12, 0x7632, R4 ;  /* 0x000076320c047816 */ /* 0x004fe20000000004 */
[----:B------:R-:W1:Y:S01]  /*22f00*/  LDCU UR12, c[0x0][0x398] ;  /* 0x00007300ff0c77ac */ /* 0x000e620008000800 */
[----:B------:R-:W-:Y:S01]  /*22f10*/  PRMT R8, R24, 0x7632, R8 ;  /* 0x0000763218087816 */ /* 0x000fe20000000008 */
[----:B------:R-:W-:-:S04]  /*22f20*/  IMAD.WIDE R20, R35, 0x2, R58 ;  /* 0x0000000223147825 */ /* 0x000fc800078e023a */
[----:B0-----:R-:W-:-:S04]  /*22f30*/  IMAD.WIDE R16, R35, 0x2, R2 ;  /* 0x0000000223107825 */ /* 0x001fc800078e0202 */
[----:B------:R-:W-:Y:S01]  /*22f40*/  IMAD.WIDE R22, R35, 0x2, R60 ;  /* 0x0000000223167825 */ /* 0x000fe200078e023c */
[----:B------:R0:W-:Y:S01]  /*22f50*/  @P5 STG.E.U16 desc[UR40][R16.64], R12 ;  /* 0x0000000c10005986 */ /* 0x0001e2000c101528 */
[----:B------:R-:W-:Y:S01]  /*22f60*/  ISETP.LT.AND P5, PT, R11, UR16, !P1 ;  /* 0x000000100b007c0c */ /* 0x000fe2000cfa1270 */
[----:B------:R-:W2:Y:S01]  /*22f70*/  LDCU UR16, c[0x0][0x398] ;  /* 0x00007300ff1077ac */ /* 0x000ea20008000800 */
[----:B------:R-:W-:Y:S01]  /*22f80*/  VIADD R0, R6, 0x3b ;  /* 0x0000003b06007836 */ /* 0x000fe20000000000 */
[----:B------:R1:W-:Y:S01]  /*22f90*/  @P4 STG.E.U16 desc[UR40][R18.64], R4 ;  /* 0x0000000412004986 */ /* 0x0003e2000c101528 */
[----:B------:R-:W-:-:S03]  /*22fa0*/  ISETP.LT.AND P4, PT, R53, UR18, !P1 ;  /* 0x0000001235007c0c */ /* 0x000fc6000cf81270 */
[----:B------:R2:W-:Y:S01]  /*22fb0*/  @P3 STG.E.U16 desc[UR40][R20.64], R24 ;  /* 0x0000001814003986 */ /* 0x0005e2000c101528 */
[----:B------:R-:W-:Y:S01]  /*22fc0*/  ISETP.LT.AND P3, PT, R7, UR10, !P1 ;  /* 0x0000000a07007c0c */ /* 0x000fe2000cf61270 */
[----:B------:R-:W-:Y:S01]  /*22fd0*/  VIADD R35, R35, UR4 ;  /* 0x0000000423237c36 */ /* 0x000fe20008000000 */
[----:B------:R-:W-:Y:S01]  /*22fe0*/  ISETP.GE.AND P2, PT, R0, UR49, PT ;  /* 0x0000003100007c0c */ /* 0x000fe2000bf46270 */
[----:B------:R2:W-:Y:S01]  /*22ff0*/  @P6 STG.E.U16 desc[UR40][R22.64], R8 ;  /* 0x0000000816006986 */ /* 0x0005e2000c101528 */
[----:B----4-:R-:W-:Y:S01]  /*23000*/  ISETP.LT.AND P6, PT, R15, UR19, !P1 ;  /* 0x000000130f007c0c */ /* 0x010fe2000cfc1270 */
[----:B------:R-:W-:Y:S01]  /*23010*/  VIADD R0, R6, 0x3c ;  /* 0x0000003c06007836 */ /* 0x000fe20000000000 */
[----:B0-----:R-:W-:Y:S01]  /*23020*/  PRMT R12, R5, 0x7632, R12 ;  /* 0x00007632050c7816 */ /* 0x001fe2000000000c */
[----:B------:R-:W-:Y:S01]  /*23030*/  IMAD.WIDE R16, R35, 0x2, R2 ;  /* 0x0000000223107825 */ /* 0x000fe200078e0202 */
[----:B-1----:R-:W-:Y:S01]  /*23040*/  PRMT R4, R9, 0x7632, R4 ;  /* 0x0000763209047816 */ /* 0x002fe20000000004 */
[----:B------:R-:W0:Y:S02]  /*23050*/  LDCU UR10, c[0x0][0x398] ;  /* 0x00007300ff0a77ac */ /* 0x000e240008000800 */
[----:B------:R-:W-:Y:S01]  /*23060*/  IMAD.WIDE R18, R35, 0x2, R56 ;  /* 0x0000000223127825 */ /* 0x000fe200078e0238 */
[----:B------:R-:W-:-:S03]  /*23070*/  ISETP.GE.AND P1, PT, R0, UR25, PT ;  /* 0x0000001900007c0c */ /* 0x000fc6000bf26270 */
[C---:B--2---:R-:W-:Y:S01]  /*23080*/  IMAD.WIDE R20, R35.reuse, 0x2, R58 ;  /* 0x0000000223147825 */ /* 0x044fe200078e023a */
[----:B------:R1:W-:Y:S03]  /*23090*/  @P5 STG.E.U16 desc[UR40][R16.64], R9 ;  /* 0x0000000910005986 */ /* 0x0003e6000c101528 */
[----:B------:R-:W-:Y:S01]  /*230a0*/  IMAD.WIDE R22, R35, 0x2, R60 ;  /* 0x0000000223167825 */ /* 0x000fe200078e023c */
[----:B------:R-:W-:Y:S03]  /*230b0*/  @P4 STG.E.U16 desc[UR40][R18.64], R4 ;  /* 0x0000000412004986 */ /* 0x000fe6000c101528 */
[----:B------:R-:W-:Y:S01]  /*230c0*/  VIADD R0, R6, 0x3d ;  /* 0x0000003d06007836 */ /* 0x000fe20000000000 */
[----:B------:R2:W-:Y:S01]  /*230d0*/  @P3 STG.E.U16 desc[UR40][R20.64], R5 ;  /* 0x0000000514003986 */ /* 0x0005e2000c101528 */
[----:B------:R-:W-:Y:S01]  /*230e0*/  ISETP.LT.AND P5, PT, R11, UR11, !P2 ;  /* 0x0000000b0b007c0c */ /* 0x000fe2000d7a1270 */
[----:B------:R-:W-:Y:S01]  /*230f0*/  VIADD R35, R35, UR4 ;  /* 0x0000000423237c36 */ /* 0x000fe20008000000 */
[----:B------:R-:W-:Y:S01]  /*23100*/  ISETP.LT.AND P4, PT, R53, UR9, !P2 ;  /* 0x0000000935007c0c */ /* 0x000fe2000d781270 */
[----:B------:R-:W-:Y:S01]  /*23110*/  @P6 STG.E.U16 desc[UR40][R22.64], R12 ;  /* 0x0000000c16006986 */ /* 0x000fe2000c101528 */
[----:B------:R-:W-:Y:S01]  /*23120*/  ISETP.LT.AND P3, PT, R7, UR13, !P2 ;  /* 0x0000000d07007c0c */ /* 0x000fe2000d761270 */
[----:B-1----:R-:W-:Y:S01]  /*23130*/  IMAD.WIDE R8, R35, 0x2, R56 ;  /* 0x0000000223087825 */ /* 0x002fe200078e0238 */
[----:B---3--:R-:W-:Y:S01]  /*23140*/  ISETP.LT.AND P6, PT, R15, UR5, !P2 ;  /* 0x000000050f007c0c */ /* 0x008fe2000d7c1270 */
[----:B------:R-:W1:Y:S01]  /*23150*/  LDCU UR9, c[0x0][0x398] ;  /* 0x00007300ff0977ac */ /* 0x000e620008000800 */
[----:B------:R-:W-:Y:S01]  /*23160*/  ISETP.GE.AND P2, PT, R0, UR51, PT ;  /* 0x0000003300007c0c */ /* 0x000fe2000bf46270 */
[----:B------:R-:W-:-:S02]  /*23170*/  VIADD R0, R6, 0x3e ;  /* 0x0000003e06007836 */ /* 0x000fc40000000000 */
[----:B------:R-:W3:Y:S01]  /*23180*/  LDL.LU R6, [R1+0xbe4] ;  /* 0x000be40001067983 */ /* 0x000ee20000300800 */
[----:B--2---:R-:W-:Y:S01]  /*23190*/  IMAD.WIDE R4, R35, 0x2, R2 ;  /* 0x0000000223047825 */ /* 0x004fe200078e0202 */
[----:B------:R-:W-:Y:S01]  /*231a0*/  PRMT R19, R13, 0x7632, R19 ;  /* 0x000076320d137816 */ /* 0x000fe20000000013 */
[----:B------:R-:W2:Y:S03]  /*231b0*/  LDCU UR5, c[0x0][0x398] ;  /* 0x00007300ff0577ac */ /* 0x000ea60008000800 */
[----:B------:R-:W-:Y:S01]  /*231c0*/  @P5 STG.E.U16 desc[UR40][R4.64], R13 ;  /* 0x0000000d04005986 */ /* 0x000fe2000c101528 */
[----:B------:R-:W-:Y:S01]  /*231d0*/  IMAD.WIDE R16, R35, 0x2, R58 ;  /* 0x0000000223107825 */ /* 0x000fe200078e023a */
[----:B------:R-:W4:Y:S02]  /*231e0*/  LDCU UR11, c[0x0][0x398] ;  /* 0x00007300ff0b77ac */ /* 0x000f240008000800 */
[----:B------:R0:W-:Y:S01]  /*231f0*/  @P4 STG.E.U16 desc[UR40][R8.64], R19 ;  /* 0x0000001308004986 */ /* 0x0001e2000c101528 */
[----:B------:R-:W-:Y:S01]  /*23200*/  ISETP.LT.AND P4, PT, R11, UR12, !P1 ;  /* 0x0000000c0b007c0c */ /* 0x000fe2000cf81270 */
[----:B------:R-:W1:Y:S01]  /*23210*/  LDCU UR12, c[0x0][0x398] ;  /* 0x00007300ff0c77ac */ /* 0x000e620008000800 */
[----:B------:R-:W-:Y:S01]  /*23220*/  ISETP.LT.AND P5, PT, R53, UR14, !P1 ;  /* 0x0000000e35007c0c */ /* 0x000fe2000cfa1270 */
[----:B------:R-:W-:Y:S01]  /*23230*/  @P3 STG.E.U16 desc[UR40][R16.64], R25 ;  /* 0x0000001910003986 */ /* 0x000fe2000c101528 */
[----:B------:R-:W1:Y:S01]  /*23240*/  LDCU UR13, c[0x0][0x398] ;  /* 0x00007300ff0d77ac */ /* 0x000e620008000800 */
[----:B0-----:R-:W-:Y:S01]  /*23250*/  IMAD.WIDE R18, R35, 0x2, R60 ;  /* 0x0000000223127825 */ /* 0x001fe200078e023c */
[----:B------:R-:W-:Y:S01]  /*23260*/  PRMT R9, R25, 0x7632, R9 ;  /* 0x0000763219097816 */ /* 0x000fe20000000009 */
[----:B------:R-:W0:Y:S02]  /*23270*/  LDCU UR14, c[0x0][0x398] ;  /* 0x00007300ff0e77ac */ /* 0x000e240008000800 */
[----:B------:R-:W-:Y:S01]  /*23280*/  VIADD R35, R35, UR4 ;  /* 0x0000000423237c36 */ /* 0x000fe20008000000 */
[----:B------:R-:W-:Y:S01]  /*23290*/  PRMT R13, R10, 0x7632, R13 ;  /* 0x000076320a0d7816 */ /* 0x000fe2000000000d */
[----:B------:R1:W-:Y:S02]  /*232a0*/  @P6 STG.E.U16 desc[UR40][R18.64], R9 ;  /* 0x0000000912006986 */ /* 0x0003e4000c101528 */
[----:B------:R-:W-:Y:S01]  /*232b0*/  IMAD.WIDE R4, R35, 0x2, R2 ;  /* 0x0000000223047825 */ /* 0x000fe200078e0202 */
[----:B------:R-:W-:Y:S01]  /*232c0*/  ISETP.LT.AND P6, PT, R7, UR10, !P1 ;  /* 0x0000000a07007c0c */ /* 0x000fe2000cfc1270 */
[----:B------:R-:W0:Y:S01]  /*232d0*/  LDCU UR10, c[0x0][0x398] ;  /* 0x00007300ff0a77ac */ /* 0x000e220008000800 */
[----:B------:R-:W-:-:S02]  /*232e0*/  ISETP.LT.AND P1, PT, R15, UR15, !P1 ;  /* 0x0000000f0f007c0c */ /* 0x000fc4000cf21270 */
[----:B------:R-:W-:Y:S01]  /*232f0*/  @P4 STG.E.U16 desc[UR40][R4.64], R10 ;  /* 0x0000000a04004986 */ /* 0x000fe2000c101528 */
[----:B------:R-:W-:Y:S01]  /*23300*/  ISETP.LT.AND P4, PT, R11, UR16, !P2 ;  /* 0x000000100b007c0c */ /* 0x000fe2000d781270 */
[----:B-1----:R-:W-:Y:S01]  /*23310*/  IMAD.WIDE R8, R35, 0x2, R56 ;  /* 0x0000000223087825 */ /* 0x002fe200078e0238 */
[----:B------:R-:W-:-:S03]  /*23320*/  ISETP.GE.AND P3, PT, R0, UR53, PT ;  /* 0x0000003500007c0c */ /* 0x000fc6000bf66270 */
[C---:B------:R-:W-:Y:S01]  /*23330*/  IMAD.WIDE R16, R35.reuse, 0x2, R60 ;  /* 0x0000000223107825 */ /* 0x040fe200078e023c */
[----:B------:R1:W-:Y:S03]  /*23340*/  @P5 STG.E.U16 desc[UR40][R8.64], R13 ;  /* 0x0000000d08005986 */ /* 0x0003e6000c101528 */
[----:B-1----:R-:W-:-:S04]  /*23350*/  IMAD.WIDE R12, R35, 0x2, R58 ;  /* 0x00000002230c7825 */ /* 0x002fc800078e023a */
[----:B------:R-:W-:-:S04]  /*23360*/  VIADD R35, R35, UR4 ;  /* 0x0000000423237c36 */ /* 0x000fc80008000000 */
[----:B------:R-:W-:Y:S01]  /*23370*/  IMAD.WIDE R4, R35, 0x2, R2 ;  /* 0x0000000223047825 */ /* 0x000fe200078e0202 */
[----:B---3--:R-:W-:Y:S01]  /*23380*/  PRMT R0, R6, 0x7632, R0 ;  /* 0x0000763206007816 */ /* 0x008fe20000000000 */
[----:B------:R1:W-:Y:S01]  /*23390*/  @P6 STG.E.U16 desc[UR40][R12.64], R6 ;  /* 0x000000060c006986 */ /* 0x0003e2000c101528 */
[----:B------:R-:W-:-:S03]  /*233a0*/  ISETP.LT.AND P6, PT, R11, UR12, !P3 ;  /* 0x0000000c0b007c0c */ /* 0x000fc6000dfc1270 */
[----:B------:R3:W-:Y:S04]  /*233b0*/  @P1 STG.E.U16 desc[UR40][R16.64], R0 ;  /* 0x0000000010001986 */ /* 0x0007e8000c101528 */
[----:B------:R-:W-:Y:S01]  /*233c0*/  @P4 STG.E.U16 desc[UR40][R4.64], R14 ;  /* 0x0000000e04004986 */ /* 0x000fe2000c101528 */
[----:B------:R-:W-:-:S03]  /*233d0*/  ISETP.LT.AND P4, PT, R11, UR8, !P0 ;  /* 0x000000080b007c0c */ /* 0x000fc6000c781270 */
[----:B------:R-:W3:Y:S01]  /*233e0*/  LDL.LU R11, [R1+0xbe0] ;  /* 0x000be000010b7983 */ /* 0x000ee20000300800 */
[----:B------:R-:W-:Y:S01]  /*233f0*/  ISETP.LT.AND P5, PT, R53, UR9, !P2 ;  /* 0x0000000935007c0c */ /* 0x000fe2000d7a1270 */
[----:B------:R-:W0:Y:S01]  /*23400*/  LDCU UR9, c[0x0][0x398] ;  /* 0x00007300ff0977ac */ /* 0x000e220008000800 */
[----:B--2---:R-:W-:Y:S02]  /*23410*/  ISETP.LT.AND P1, PT, R7, UR5, !P2 ;  /* 0x0000000507007c0c */ /* 0x004fe4000d721270 */
[----:B----4-:R-:W-:Y:S01]  /*23420*/  ISETP.LT.AND P2, PT, R15, UR11, !P2 ;  /* 0x0000000b0f007c0c */ /* 0x010fe2000d741270 */
[C---:B------:R-:W-:Y:S01]  /*23430*/  VIADD R21, R35.reuse, UR4 ;  /* 0x0000000423157c36 */ /* 0x040fe20008000000 */
[----:B-1----:R-:W-:Y:S01]  /*23440*/  PRMT R6, R14, 0x7632, R6 ;  /* 0x000076320e067816 */ /* 0x002fe20000000006 */
[----:B------:R-:W-:Y:S01]  /*23450*/  IMAD.WIDE R8, R35, 0x2, R56 ;  /* 0x0000000223087825 */ /* 0x000fe200078e0238 */
[----:B---3--:R-:W-:-:S03]  /*23460*/  PRMT R0, R26, 0x7632, R0 ;  /* 0x000076321a007816 */ /* 0x008fc60000000000 */
[----:B------:R-:W-:-:S04]  /*23470*/  IMAD.WIDE R12, R35, 0x2, R58 ;  /* 0x00000002230c7825 */ /* 0x000fc800078e023a */
[----:B------:R-:W-:Y:S01]  /*23480*/  IMAD.WIDE R16, R35, 0x2, R60 ;  /* 0x0000000223107825 */ /* 0x000fe200078e023c */
[----:B------:R1:W-:Y:S03]  /*23490*/  @P5 STG.E.U16 desc[UR40][R8.64], R6 ;  /* 0x0000000608005986 */ /* 0x0003e6000c101528 */
[----:B------:R-:W-:Y:S01]  /*234a0*/  IMAD.WIDE R18, R21, 0x2, R2 ;  /* 0x0000000215127825 */ /* 0x000fe200078e0202 */
[----:B------:R2:W-:Y:S01]  /*234b0*/  @P1 STG.E.U16 desc[UR40][R12.64], R26 ;  /* 0x0000001a0c001986 */ /* 0x0005e2000c101528 */
[----:B------:R-:W-:-:S03]  /*234c0*/  ISETP.LT.AND P1, PT, R53, UR7, !P0 ;  /* 0x0000000735007c0c */ /* 0x000fc6000c721270 */
[----:B------:R3:W-:Y:S01]  /*234d0*/  @P2 STG.E.U16 desc[UR40][R16.64], R0 ;  /* 0x0000000010002986 */ /* 0x0007e2000c101528 */
[----:B------:R-:W-:Y:S02]  /*234e0*/  ISETP.LT.AND P2, PT, R7, UR6, !P0 ;  /* 0x0000000607007c0c */ /* 0x000fe4000c741270 */
[----:B0-----:R-:W-:Y:S02]  /*234f0*/  ISETP.LT.AND P5, PT, R53, UR10, !P3 ;  /* 0x0000000a35007c0c */ /* 0x001fe4000dfa1270 */
[----:B------:R-:W-:Y:S01]  /*23500*/  ISETP.LT.AND P0, PT, R15, UR14, !P0 ;  /* 0x0000000e0f007c0c */ /* 0x000fe2000c701270 */
[----:B------:R0:W-:Y:S01]  /*23510*/  @P6 STG.E.U16 desc[UR40][R18.64], R11 ;  /* 0x0000000b12006986 */ /* 0x0001e2000c101528 */
[----:B------:R-:W-:Y:S02]  /*23520*/  ISETP.LT.AND P6, PT, R7, UR13, !P3 ;  /* 0x0000000d07007c0c */ /* 0x000fe4000dfc1270 */
[----:B------:R-:W-:Y:S01]  /*23530*/  ISETP.LT.AND P3, PT, R15, UR9, !P3 ;  /* 0x000000090f007c0c */ /* 0x000fe2000df61270 */
[----:B------:R-:W3:Y:S04]  /*23540*/  LDL.LU R7, [R1+0xbdc] ;  /* 0x000bdc0001077983 */ /* 0x000ee80000300800 */
[----:B------:R-:W4:Y:S01]  /*23550*/  LDL.LU R15, [R1+0xbd8] ;  /* 0x000bd800010f7983 */ /* 0x000f220000300800 */
[----:B------:R-:W-:Y:S01]  /*23560*/  VIADD R23, R21, UR4 ;  /* 0x0000000415177c36 */ /* 0x000fe20008000000 */
[----:B-1----:R-:W-:Y:S01]  /*23570*/  PRMT R6, R11, 0x7632, R6 ;  /* 0x000076320b067816 */ /* 0x002fe20000000006 */
[----:B------:R-:W-:-:S04]  /*23580*/  IMAD.WIDE R4, R21, 0x2, R56 ;  /* 0x0000000215047825 */ /* 0x000fc800078e0238 */
[C---:B------:R-:W-:Y:S01]  /*23590*/  IMAD.WIDE R8, R21.reuse, 0x2, R58 ;  /* 0x0000000215087825 */ /* 0x040fe200078e023a */
[----:B------:R0:W-:Y:S03]  /*235a0*/  @P5 STG.E.U16 desc[UR40][R4.64], R6 ;  /* 0x0000000604005986 */ /* 0x0001e6000c101528 */
[----:B--2---:R-:W-:-:S04]  /*235b0*/  IMAD.WIDE R12, R21, 0x2, R60 ;  /* 0x00000002150c7825 */ /* 0x004fc800078e023c */
[----:B------:R-:W-:-:S04]  /*235c0*/  IMAD.WIDE R2, R23, 0x2, R2 ;  /* 0x0000000217027825 */ /* 0x000fc800078e0202 */
[----:B------:R-:W-:-:S04]  /*235d0*/  IMAD.WIDE R56, R23, 0x2, R56 ;  /* 0x0000000217387825 */ /* 0x000fc800078e0238 */
[----:B------:R-:W-:-:S04]  /*235e0*/  IMAD.WIDE R58, R23, 0x2, R58 ;  /* 0x00000002173a7825 */ /* 0x000fc800078e023a */
[----:B------:R-:W-:Y:S01]  /*235f0*/  IMAD.WIDE R60, R23, 0x2, R60 ;  /* 0x00000002173c7825 */ /* 0x000fe200078e023c */
[----:B---3--:R-:W-:Y:S01]  /*23600*/  PRMT R0, R7, 0x7632, R0 ;  /* 0x0000763207007816 */ /* 0x008fe20000000000 */
[----:B------:R0:W-:Y:S01]  /*23610*/  @P6 STG.E.U16 desc[UR40][R8.64], R7 ;  /* 0x0000000708006986 */ /* 0x0001e2000c101528 */
[----:B----4-:R-:W-:-:S03]  /*23620*/  PRMT R28, R15, 0x7632, R28 ;  /* 0x000076320f1c7816 */ /* 0x010fc6000000001c */
[----:B------:R0:W-:Y:S04]  /*23630*/  @P3 STG.E.U16 desc[UR40][R12.64], R0 ;  /* 0x000000000c003986 */ /* 0x0001e8000c101528 */
[----:B------:R0:W-:Y:S04]  /*23640*/  @P4 STG.E.U16 desc[UR40][R2.64], R15 ;  /* 0x0000000f02004986 */ /* 0x0001e8000c101528 */
[----:B------:R0:W-:Y:S04]  /*23650*/  @P1 STG.E.U16 desc[UR40][R56.64], R28 ;  /* 0x0000001c38001986 */ /* 0x0001e8000c101528 */
[----:B------:R0:W-:Y:S01]  /*23660*/  @P2 STG.E.U16 desc[UR40][R58.64], R27 ;  /* 0x0000001b3a002986 */ /* 0x0001e2000c101528 */
[----:B------:R-:W-:Y:S05]  /*23670*/  @!P0 EXIT ;  /* 0x000000000000894d */ /* 0x000fea0003800000 */
[----:B------:R-:W-:-:S05]  /*23680*/  PRMT R30, R27, 0x7632, R30 ;  /* 0x000076321b1e7816 */ /* 0x000fca000000001e */
[----:B------:R-:W-:Y:S01]  /*23690*/  STG.E.U16 desc[UR40][R60.64], R30 ;  /* 0x0000001e3c007986 */ /* 0x000fe2000c101528 */
[----:B------:R-:W-:Y:S05]  /*236a0*/  EXIT ;  /* 0x000000000000794d */ /* 0x000fea0003800000 */
.L_x_2:
[----:B------:R-:W-:-:S00]  /*236b0*/  BRA `(.L_x_2) ;  /* 0xfffffffc00fc7947 */ /* 0x000fc0000383ffff */
[----:B------:R-:W-:-:S00]  /*236c0*/  NOP ;  /* 0x0000000000007918 */ /* 0x000fc00000000000 */
        /* <DEDUP_REMOVED lines=11> */
.L_x_3:


//--------------------- .nv.shared.matmul_kernel  --------------------------
	.section	.nv.shared.matmul_kernel,"aw",@nobits
	.sectionflags	@""
	.align	16
	.zero		1024


//--------------------- .nv.shared.reserved.0     --------------------------
	.section	.nv.shared.reserved.0,"aw",@nobits
	.weak		__nv_reservedSMEM_offset_0_alias
	.size		__nv_reservedSMEM_offset_0_alias, 0, 64
	.other		__nv_reservedSMEM_offset_0_alias,@"STO_CUDA_RESERVED_SHARED STV_DEFAULT"
__nv_reservedSMEM_offset_0_alias:
	.zero		0
	.zero		64


//--------------------- .nv.constant0.matmul_kernel --------------------------
	.section	.nv.constant0.matmul_kernel,"a",@progbits
	.sectionflags	@""
	.align	4
.nv.constant0.matmul_kernel:
	.zero		976


//--------------------- SYMBOLS --------------------------

	.type		.nv.reservedSmem.offset0,@object
	.size		.nv.reservedSmem.offset0,0x4
	.type		.nv.reservedSmem.cap,@object
	.size		.nv.reservedSmem.cap,0x4
